	.target	sm_90a

	.elftype	@"ET_EXEC"


//--------------------- .note.nv.tkinfo           --------------------------
	.section	.note.nv.tkinfo,"",@"SHT_NOTE"
	.sectionflags	@"SHF_NOTE_NV_TKINFO"
	.tkinfo
        /*0018*/ 	.word	0x00000002
        /*0030*/ 	.string	""
        /*0030*/ 	.string	"ptxas"
        /*0030*/ 	.string	"Cuda compilation tools, release 13.0, V13.0.88"
        /*0030*/ 	.string	"Build cuda_13.0.r13.0/compiler.36424714_0"
        /*0030*/ 	.string	"-v  -suppress-debug-info  -lineinfo  -arch sm_90a "



//--------------------- .note.nv.cuinfo           --------------------------
	.section	.note.nv.cuinfo,"",@"SHT_NOTE"
	.sectionflags	@"SHF_NOTE_NV_CUINFO"
        /*0018*/ 	.short	0x0002
        /*001a*/ 	.short	0x005a
        /*001c*/ 	.short	0x0082
	.zero		2


//--------------------- .nv.info                  --------------------------
	.section	.nv.info,"",@"SHT_CUDA_INFO"
	.align	4


	//----- nvinfo : EIATTR_REGCOUNT
	.align		4
        /*0000*/ 	.byte	0x04, 0x2f
        /*0002*/ 	.short	(.L_1 - .L_0)
	.align		4
.L_0:
        /*0004*/ 	.word	index@(matmul_kernel)
        /*0008*/ 	.word	0x000000ff


	//----- nvinfo : EIATTR_FRAME_SIZE
	.align		4
.L_1:
        /*000c*/ 	.byte	0x04, 0x11
        /*000e*/ 	.short	(.L_3 - .L_2)
	.align		4
.L_2:
        /*0010*/ 	.word	index@(matmul_kernel)
        /*0014*/ 	.word	0x00000e98


	//----- nvinfo : EIATTR_MIN_STACK_SIZE
	.align		4
.L_3:
        /*0018*/ 	.byte	0x04, 0x12
        /*001a*/ 	.short	(.L_5 - .L_4)
	.align		4
.L_4:
        /*001c*/ 	.word	index@(matmul_kernel)
        /*0020*/ 	.word	0x00000e98
.L_5:


//--------------------- .nv.compat                --------------------------
	.section	.nv.compat,"",@"SHT_CUDA_COMPAT_INFO"
	.align	4
        /*0000*/ 	.byte	0x02, 0x09, 0x01, 0x00, 0x02, 0x02, 0x04, 0x00, 0x02, 0x05, 0x05, 0x00, 0x03, 0x07, 0x01, 0x01
        /*0010*/ 	.byte	0x02, 0x03, 0x00, 0x00, 0x02, 0x06, 0x01, 0x00, 0x04, 0x0b, 0x08, 0x00, 0x00, 0x00, 0x00, 0x00
        /*0020*/ 	.byte	0x00, 0x00, 0x00, 0x00


//--------------------- .nv.info.matmul_kernel    --------------------------
	.section	.nv.info.matmul_kernel,"",@"SHT_CUDA_INFO"
	.sectionflags	@""
	.align	4


	//----- nvinfo : EIATTR_CUDA_API_VERSION
	.align		4
        /*0000*/ 	.byte	0x04, 0x37
        /*0002*/ 	.short	(.L_7 - .L_6)
.L_6:
        /*0004*/ 	.word	0x00000082


	//----- nvinfo : EIATTR_KPARAM_INFO
	.align		4
.L_7:
        /*0008*/ 	.byte	0x04, 0x17
        /*000a*/ 	.short	(.L_9 - .L_8)
.L_8:
        /*000c*/ 	.word	0x00000000
        /*0010*/ 	.short	0x000d
        /*0012*/ 	.short	0x0048
        /*0014*/ 	.byte	0x00, 0xf4, 0x21, 0x00


	//----- nvinfo : EIATTR_KPARAM_INFO
	.align		4
.L_9:
        /*0018*/ 	.byte	0x04, 0x17
        /*001a*/ 	.short	(.L_11 - .L_10)
.L_10:
        /*001c*/ 	.word	0x00000000
        /*0020*/ 	.short	0x000c
        /*0022*/ 	.short	0x0040
        /*0024*/ 	.byte	0x00, 0xf4, 0x21, 0x00


	//----- nvinfo : EIATTR_KPARAM_INFO
	.align		4
.L_11:
        /*0028*/ 	.byte	0x04, 0x17
        /*002a*/ 	.short	(.L_13 - .L_12)
.L_12:
        /*002c*/ 	.word	0x00000000
        /*0030*/ 	.short	0x000b
        /*0032*/ 	.short	0x0038
        /*0034*/ 	.byte	0x00, 0xf0, 0x11, 0x00


	//----- nvinfo : EIATTR_KPARAM_INFO
	.align		4
.L_13:
        /*0038*/ 	.byte	0x04, 0x17
        /*003a*/ 	.short	(.L_15 - .L_14)
.L_14:
        /*003c*/ 	.word	0x00000000
        /*0040*/ 	.short	0x000a
        /*0042*/ 	.short	0x0034
        /*0044*/ 	.byte	0x00, 0xf0, 0x11, 0x00


	//----- nvinfo : EIATTR_KPARAM_INFO
	.align		4
.L_15:
        /*0048*/ 	.byte	0x04, 0x17
        /*004a*/ 	.short	(.L_17 - .L_16)
.L_16:
        /*004c*/ 	.word	0x00000000
        /*0050*/ 	.short	0x0009
        /*0052*/ 	.short	0x0030
        /*0054*/ 	.byte	0x00, 0xf0, 0x11, 0x00


	//----- nvinfo : EIATTR_KPARAM_INFO
	.align		4
.L_17:
        /*0058*/ 	.byte	0x04, 0x17
        /*005a*/ 	.short	(.L_19 - .L_18)
.L_18:
        /*005c*/ 	.word	0x00000000
        /*0060*/ 	.short	0x0008
        /*0062*/ 	.short	0x002c
        /*0064*/ 	.byte	0x00, 0xf0, 0x11, 0x00


	//----- nvinfo : EIATTR_KPARAM_INFO
	.align		4
.L_19:
        /*0068*/ 	.byte	0x04, 0x17
        /*006a*/ 	.short	(.L_21 - .L_20)
.L_20:
        /*006c*/ 	.word	0x00000000
        /*0070*/ 	.short	0x0007
        /*0072*/ 	.short	0x0028
        /*0074*/ 	.byte	0x00, 0xf0, 0x11, 0x00


	//----- nvinfo : EIATTR_KPARAM_INFO
	.align		4
.L_21:
        /*0078*/ 	.byte	0x04, 0x17
        /*007a*/ 	.short	(.L_23 - .L_22)
.L_22:
        /*007c*/ 	.word	0x00000000
        /*0080*/ 	.short	0x0006
        /*0082*/ 	.short	0x0024
        /*0084*/ 	.byte	0x00, 0xf0, 0x11, 0x00


	//----- nvinfo : EIATTR_KPARAM_INFO
	.align		4
.L_23:
        /*0088*/ 	.byte	0x04, 0x17
        /*008a*/ 	.short	(.L_25 - .L_24)
.L_24:
        /*008c*/ 	.word	0x00000000
        /*0090*/ 	.short	0x0005
        /*0092*/ 	.short	0x0020
        /*0094*/ 	.byte	0x00, 0xf0, 0x11, 0x00


	//----- nvinfo : EIATTR_KPARAM_INFO
	.align		4
.L_25:
        /*0098*/ 	.byte	0x04, 0x17
        /*009a*/ 	.short	(.L_27 - .L_26)
.L_26:
        /*009c*/ 	.word	0x00000000
        /*00a0*/ 	.short	0x0004
        /*00a2*/ 	.short	0x001c
        /*00a4*/ 	.byte	0x00, 0xf0, 0x11, 0x00


	//----- nvinfo : EIATTR_KPARAM_INFO
	.align		4
.L_27:
        /*00a8*/ 	.byte	0x04, 0x17
        /*00aa*/ 	.short	(.L_29 - .L_28)
.L_28:
        /*00ac*/ 	.word	0x00000000
        /*00b0*/ 	.short	0x0003
        /*00b2*/ 	.short	0x0018
        /*00b4*/ 	.byte	0x00, 0xf0, 0x11, 0x00


	//----- nvinfo : EIATTR_KPARAM_INFO
	.align		4
.L_29:
        /*00b8*/ 	.byte	0x04, 0x17
        /*00ba*/ 	.short	(.L_31 - .L_30)
.L_30:
        /*00bc*/ 	.word	0x00000000
        /*00c0*/ 	.short	0x0002
        /*00c2*/ 	.short	0x0010
        /*00c4*/ 	.byte	0x00, 0xf4, 0x21, 0x00


	//----- nvinfo : EIATTR_KPARAM_INFO
	.align		4
.L_31:
        /*00c8*/ 	.byte	0x04, 0x17
        /*00ca*/ 	.short	(.L_33 - .L_32)
.L_32:
        /*00cc*/ 	.word	0x00000000
        /*00d0*/ 	.short	0x0001
        /*00d2*/ 	.short	0x0008
        /*00d4*/ 	.byte	0x00, 0xf4, 0x21, 0x00


	//----- nvinfo : EIATTR_KPARAM_INFO
	.align		4
.L_33:
        /*00d8*/ 	.byte	0x04, 0x17
        /*00da*/ 	.short	(.L_35 - .L_34)
.L_34:
        /*00dc*/ 	.word	0x00000000
        /*00e0*/ 	.short	0x0000
        /*00e2*/ 	.short	0x0000
        /*00e4*/ 	.byte	0x00, 0xf4, 0x21, 0x00


	//----- nvinfo : EIATTR_SPARSE_MMA_MASK
	.align		4
.L_35:
        /*00e8*/ 	.byte	0x03, 0x50
        /*00ea*/ 	.short	0x0000


	//----- nvinfo : EIATTR_MAXREG_COUNT
	.align		4
        /*00ec*/ 	.byte	0x03, 0x1b
        /*00ee*/ 	.short	0x00ff


	//----- nvinfo : EIATTR_NUM_BARRIERS
	.align		4
        /*00f0*/ 	.byte	0x02, 0x4c
        /*00f2*/ 	.byte	0x01
	.zero		1


	//----- nvinfo : EIATTR_ANNOTATIONS
	.align		4
        /*00f4*/ 	.byte	0x04, 0x55
        /*00f6*/ 	.short	(.L_37 - .L_36)


	//   ....[0]....
.L_36:
        /*00f8*/ 	.word	0x00000001
        /*00fc*/ 	.byte	0xa0, 0x01, 0x00, 0x00, 0x01, 0x00, 0x00, 0x00, 0x90, 0x3a, 0x00, 0x00, 0x01, 0x00, 0x00, 0x00
        /* <DEDUP_REMOVED lines=1703> */
        /*6b7c*/ 	.byte	0x70, 0x9b, 0x02, 0x00, 0x01, 0x00, 0x00, 0x00, 0x90, 0x9b, 0x02, 0x00


	//----- nvinfo : EIATTR_MERCURY_ISA_VERSION
	.align		4
.L_37:
        /*6b88*/ 	.byte	0x03, 0x5f
        /*6b8a*/ 	.short	0x0101


	//----- nvinfo : EIATTR_EXIT_INSTR_OFFSETS
	.align		4
        /*6b8c*/ 	.byte	0x04, 0x1c
        /*6b8e*/ 	.short	(.L_39 - .L_38)


	//   ....[0]....
.L_38:
        /*6b90*/ 	.word	0x0002d150


	//   ....[1]....
        /*6b94*/ 	.word	0x0002d170


	//----- nvinfo : EIATTR_REQNTID
	.align		4
.L_39:
        /*6b98*/ 	.byte	0x04, 0x10
        /*6b9a*/ 	.short	(.L_41 - .L_40)
.L_40:
        /*6b9c*/ 	.word	0x00000080
        /*6ba0*/ 	.word	0x00000001
        /*6ba4*/ 	.word	0x00000001


	//----- nvinfo : EIATTR_CBANK_PARAM_SIZE
	.align		4
.L_41:
        /*6ba8*/ 	.byte	0x03, 0x19
        /*6baa*/ 	.short	0x0050


	//----- nvinfo : EIATTR_PARAM_CBANK
	.align		4
        /*6bac*/ 	.byte	0x04, 0x0a
        /*6bae*/ 	.short	(.L_43 - .L_42)
	.align		4
.L_42:
        /*6bb0*/ 	.word	index@(.nv.constant0.matmul_kernel)
        /*6bb4*/ 	.short	0x0210
        /*6bb6*/ 	.short	0x0050


	//----- nvinfo : EIATTR_SW_WAR
	.align		4
.L_43:
        /*6bb8*/ 	.byte	0x04, 0x36
        /*6bba*/ 	.short	(.L_45 - .L_44)
.L_44:
        /*6bbc*/ 	.word	0x00000008
.L_45:


//--------------------- .nv.callgraph             --------------------------
	.section	.nv.callgraph,"",@"SHT_CUDA_CALLGRAPH"
	.align	4
	.sectionentsize	8
	.align		4
        /*0000*/ 	.word	0x00000000
	.align		4
        /*0004*/ 	.word	0xffffffff
	.align		4
        /*0008*/ 	.word	0x00000000
	.align		4
        /*000c*/ 	.word	0xfffffffe
	.align		4
        /*0010*/ 	.word	0x00000000
	.align		4
        /*0014*/ 	.word	0xfffffffd
	.align		4
        /*0018*/ 	.word	0x00000000
	.align		4
        /*001c*/ 	.word	0xfffffffc


//--------------------- .text.matmul_kernel       --------------------------
	.section	.text.matmul_kernel,"ax",@progbits
	.align	128
        .global         matmul_kernel
        .type           matmul_kernel,@function
        .size           matmul_kernel,(.L_x_3 - matmul_kernel)
        .other          matmul_kernel,@"STO_CUDA_ENTRY STV_DEFAULT"
matmul_kernel:
.text.matmul_kernel:
[----:B------:R-:W1:Y:S08]  /*0000*/  LDC R1, c[0x0][0x28] ;  /* 0x00000a00ff017b82 */ /* 0x000e700000000800 */
[----:B------:R-:W2:Y:S01]  /*0010*/  LDC.64 R188, c[0x0][0x228] ;  /* 0x00008a00ffbc7b82 */ /* 0x000ea20000000a00 */
[----:B------:R-:W3:Y:S01]  /*0020*/  S2R R5, SR_CTAID.X ;  /* 0x0000000000057919 */ /* 0x000ee20000002500 */
[----:B------:R-:W-:Y:S01]  /*0030*/  ULDC.64 UR4, c[0x0][0x218] ;  /* 0x0000860000047ab9 */ /* 0x000fe20000000a00 */
[----:B-1----:R-:W-:Y:S01]  /*0040*/  VIADD R1, R1, 0xfffff168 ;  /* 0xfffff16801017836 */ /* 0x002fe20000000000 */
[----:B------:R-:W-:Y:S01]  /*0050*/  ULDC UR6, c[0x0][0x240] ;  /* 0x0000900000067ab9 */ /* 0x000fe20000000800 */
        /* <DEDUP_REMOVED lines=19> */
[----:B--2---:R-:W-:Y:S01]  /*0190*/  VIADD R0, R189, 0x3f ;  /* 0x0000003fbd007836 */ /* 0x004fe20000000000 */
[----:B------:R-:W-:Y:S01]  /*01a0*/  STL.64 [R1+0xbb8], R188 ;  /* 0x000bb8bc01007387 */ /* 0x000fe20000100a00 */
[----:B------:R-:W-:Y:S01]  /*01b0*/  ULDC UR26, c[0x0][0x240] ;  /* 0x00009000001a7ab9 */ /* 0x000fe20000000800 */
[----:B------:R-:W-:Y:S01]  /*01c0*/  ULDC UR27, c[0x0][0x240] ;  /* 0x00009000001b7ab9 */ /* 0x000fe20000000800 */
[----:B------:R-:W-:Y:S01]  /*01d0*/  ULDC UR28, c[0x0][0x240] ;  /* 0x00009000001c7ab9 */ /* 0x000fe20000000800 */
[----:B------:R-:W-:Y:S01]  /*01e0*/  SHF.R.S32.HI R3, RZ, 0x1f, R0 ;  /* 0x0000001fff037819 */ /* 0x000fe20000011400 */
[----:B------:R-:W-:Y:S01]  /*01f0*/  ULDC UR29, c[0x0][0x240] ;  /* 0x00009000001d7ab9 */ /* 0x000fe20000000800 */
[----:B------:R-:W-:Y:S01]  /*0200*/  ULDC UR30, c[0x0][0x240] ;  /* 0x00009000001e7ab9 */ /* 0x000fe20000000800 */
[----:B------:R-:W-:Y:S01]  /*0210*/  ULDC UR31, c[0x0][0x240] ;  /* 0x00009000001f7ab9 */ /* 0x000fe20000000800 */
[----:B------:R-:W-:Y:S01]  /*0220*/  LEA.HI R3, R3, R0, RZ, 0x6 ;  /* 0x0000000003037211 */ /* 0x000fe200078f30ff */
[----:B------:R-:W-:Y:S01]  /*0230*/  ULDC UR32, c[0x0][0x240] ;  /* 0x0000900000207ab9 */ /* 0x000fe20000000800 */
[----:B---3--:R-:W-:Y:S01]  /*0240*/  IABS R8, R5 ;  /* 0x0000000500087213 */ /* 0x008fe20000000000 */
[----:B------:R-:W-:Y:S01]  /*0250*/  ULDC UR33, c[0x0][0x240] ;  /* 0x0000900000217ab9 */ /* 0x000fe20000000800 */
[----:B------:R-:W-:Y:S01]  /*0260*/  SHF.R.S32.HI R3, RZ, 0x6, R3 ;  /* 0x00000006ff037819 */ /* 0x000fe20000011403 */
[----:B------:R-:W-:Y:S01]  /*0270*/  ULDC UR34, c[0x0][0x240] ;  /* 0x0000900000227ab9 */ /* 0x000fe20000000800 */
[----:B------:R-:W-:Y:S01]  /*0280*/  ULDC UR35, c[0x0][0x240] ;  /* 0x0000900000237ab9 */ /* 0x000fe20000000800 */
[----:B------:R-:W-:Y:S01]  /*0290*/  ULDC UR36, c[0x0][0x240] ;  /* 0x0000900000247ab9 */ /* 0x000fe20000000800 */
[----:B------:R-:W-:Y:S01]  /*02a0*/  ULDC UR37, c[0x0][0x240] ;  /* 0x0000900000257ab9 */ /* 0x000fe20000000800 */
[----:B------:R-:W-:Y:S01]  /*02b0*/  IMAD.SHL.U32 R4, R3, 0x8, RZ ;  /* 0x0000000803047824 */ /* 0x000fe200078e00ff */
[----:B------:R-:W-:Y:S01]  /*02c0*/  ULDC UR38, c[0x0][0x240] ;  /* 0x0000900000267ab9 */ /* 0x000fe20000000800 */
[----:B------:R-:W-:Y:S01]  /*02d0*/  ULDC UR39, c[0x0][0x240] ;  /* 0x0000900000277ab9 */ /* 0x000fe20000000800 */
[----:B------:R-:W-:Y:S01]  /*02e0*/  ULDC UR40, c[0x0][0x240] ;  /* 0x0000900000287ab9 */ /* 0x000fe20000000800 */
[----:B------:R-:W-:Y:S01]  /*02f0*/  ULDC UR41, c[0x0][0x240] ;  /* 0x0000900000297ab9 */ /* 0x000fe20000000800 */
[-C--:B------:R-:W-:Y:S01]  /*0300*/  IABS R7, R4.reuse ;  /* 0x0000000400077213 */ /* 0x080fe20000000000 */
[----:B------:R-:W-:Y:S01]  /*0310*/  ULDC UR42, c[0x0][0x240] ;  /* 0x00009000002a7ab9 */ /* 0x000fe20000000800 */
[----:B------:R-:W-:Y:S01]  /*0320*/  IABS R10, R4 ;  /* 0x00000004000a7213 */ /* 0x000fe20000000000 */
[----:B------:R-:W-:Y:S01]  /*0330*/  ULDC UR43, c[0x0][0x240] ;  /* 0x00009000002b7ab9 */ /* 0x000fe20000000800 */
[----:B------:R-:W1:Y:S01]  /*0340*/  I2F.RP R0, R7 ;  /* 0x0000000700007306 */ /* 0x000e620000209400 */
        /* <DEDUP_REMOVED lines=11> */
[----:B------:R-:W2:Y:S01]  /*0400*/  LDC R238, c[0x0][0x230] ;  /* 0x00008c00ffee7b82 */ /* 0x000ea20000000800 */
[----:B-1----:R-:W1:Y:S07]  /*0410*/  MUFU.RCP R0, R0 ;  /* 0x0000000000007308 */ /* 0x002e6e0000001000 */
[----:B------:R-:W3:Y:S08]  /*0420*/  LDC R239, c[0x0][0x230] ;  /* 0x00008c00ffef7b82 */ /* 0x000ef00000000800 */
[----:B------:R-:W4:Y:S01]  /*0430*/  LDC R240, c[0x0][0x230] ;  /* 0x00008c00fff07b82 */ /* 0x000f220000000800 */
[----:B-1----:R-:W-:-:S02]  /*0440*/  VIADD R2, R0, 0xffffffe ;  /* 0x0ffffffe00027836 */ /* 0x002fc40000000000 */
[----:B------:R-:W-:Y:S02]  /*0450*/  IMAD.MOV R0, RZ, RZ, -R10 ;  /* 0x000000ffff007224 */ /* 0x000fe400078e0a0a */
[----:B------:R1:W1:Y:S03]  /*0460*/  F2I.FTZ.U32.TRUNC.NTZ R3, R2 ;  /* 0x0000000200037305 */ /* 0x000266000021f000 */
[----:B------:R-:W4:Y:S01]  /*0470*/  LDC R241, c[0x0][0x230] ;  /* 0x00008c00fff17b82 */ /* 0x000f220000000800 */
[----:B-1----:R-:W-:Y:S01]  /*0480*/  IMAD.MOV.U32 R2, RZ, RZ, RZ ;  /* 0x000000ffff027224 */ /* 0x002fe200078e00ff */
[----:B------:R-:W-:-:S05]  /*0490*/  IADD3 R6, RZ, -R3, RZ ;  /* 0x80000003ff067210 */ /* 0x000fca0007ffe0ff */
[----:B------:R-:W-:Y:S02]  /*04a0*/  IMAD R9, R6, R7, RZ ;  /* 0x0000000706097224 */ /* 0x000fe400078e02ff */
[----:B------:R-:W-:Y:S01]  /*04b0*/  IMAD.MOV.U32 R6, RZ, RZ, R8 ;  /* 0x000000ffff067224 */ /* 0x000fe200078e0008 */
[----:B------:R-:W-:Y:S01]  /*04c0*/  IABS R8, R189 ;  /* 0x000000bd00087213 */ /* 0x000fe20000000000 */
[----:B------:R-:W-:Y:S01]  /*04d0*/  IMAD.HI.U32 R3, R3, R9, R2 ;  /* 0x0000000903037227 */ /* 0x000fe200078e0002 */
[----:B------:R-:W-:-:S05]  /*04e0*/  IABS R9, R188 ;  /* 0x000000bc00097213 */ /* 0x000fca0000000000 */
[----:B------:R-:W-:-:S04]  /*04f0*/  IMAD.HI.U32 R3, R3, R6, RZ ;  /* 0x0000000603037227 */ /* 0x000fc800078e00ff */
[----:B------:R-:W-:-:S05]  /*0500*/  IMAD R0, R3, R0, R6 ;  /* 0x0000000003007224 */ /* 0x000fca00078e0206 */
[----:B------:R-:W-:-:S13]  /*0510*/  ISETP.GT.U32.AND P1, PT, R7, R0, PT ;  /* 0x000000000700720c */ /* 0x000fda0003f24070 */
[----:B------:R-:W-:Y:S01]  /*0520*/  @!P1 IMAD.IADD R0, R0, 0x1, -R7 ;  /* 0x0000000100009824 */ /* 0x000fe200078e0a07 */
[----:B------:R-:W-:Y:S02]  /*0530*/  @!P1 IADD3 R3, R3, 0x1, RZ ;  /* 0x0000000103039810 */ /* 0x000fe40007ffe0ff */
[----:B------:R-:W-:Y:S02]  /*0540*/  ISETP.NE.AND P1, PT, R4, RZ, PT ;  /* 0x000000ff0400720c */ /* 0x000fe40003f25270 */
[----:B------:R-:W-:Y:S02]  /*0550*/  ISETP.GE.U32.AND P0, PT, R0, R7, PT ;  /* 0x000000070000720c */ /* 0x000fe40003f06070 */
[----:B------:R-:W-:-:S04]  /*0560*/  LOP3.LUT R0, R5, R4, RZ, 0x3c, !PT ;  /* 0x0000000405007212 */ /* 0x000fc800078e3cff */
[----:B------:R-:W-:Y:S01]  /*0570*/  ISETP.GE.AND P2, PT, R0, RZ, PT ;  /* 0x000000ff0000720c */ /* 0x000fe20003f46270 */
[----:B------:R-:W-:-:S06]  /*0580*/  VIADD R0, R188, 0xff ;  /* 0x000000ffbc007836 */ /* 0x000fcc0000000000 */
[----:B------:R-:W-:-:S04]  /*0590*/  @P0 VIADD R3, R3, 0x1 ;  /* 0x0000000103030836 */ /* 0x000fc80000000000 */
[----:B------:R-:W-:Y:S01]  /*05a0*/  IMAD.MOV.U32 R2, RZ, RZ, R3 ;  /* 0x000000ffff027224 */ /* 0x000fe200078e0003 */
[----:B------:R-:W-:-:S03]  /*05b0*/  SHF.R.S32.HI R3, RZ, 0x1f, R0 ;  /* 0x0000001fff037819 */ /* 0x000fc60000011400 */
[----:B------:R-:W-:Y:S01]  /*05c0*/  @!P2 IMAD.MOV R2, RZ, RZ, -R2 ;  /* 0x000000ffff02a224 */ /* 0x000fe200078e0a02 */
[----:B------:R-:W-:Y:S02]  /*05d0*/  @!P1 LOP3.LUT R2, RZ, R4, RZ, 0x33, !PT ;  /* 0x00000004ff029212 */ /* 0x000fe400078e33ff */
[----:B------:R-:W-:Y:S02]  /*05e0*/  LEA.HI R3, R3, R0, RZ, 0x8 ;  /* 0x0000000003037211 */ /* 0x000fe400078f40ff */
[----:B------:R-:W-:Y:S01]  /*05f0*/  SHF.L.U32 R16, R2, 0x3, RZ ;  /* 0x0000000302107819 */ /* 0x000fe200000006ff */
[----:B------:R-:W-:-:S03]  /*0600*/  IMAD.MOV R2, RZ, RZ, -R2 ;  /* 0x000000ffff027224 */ /* 0x000fc600078e0a02 */
[----:B------:R-:W-:Y:S01]  /*0610*/  LEA.HI.SX32 R3, R3, -R16, 0x18 ;  /* 0x8000001003037211 */ /* 0x000fe200078fc2ff */
[----:B------:R-:W-:Y:S02]  /*0620*/  IMAD R18, R4, R2, R5 ;  /* 0x0000000204127224 */ /* 0x000fe400078e0205 */
[----:B------:R-:W-:Y:S01]  /*0630*/  IMAD.MOV.U32 R2, RZ, RZ, RZ ;  /* 0x000000ffff027224 */ /* 0x000fe200078e00ff */
[----:B------:R-:W-:Y:S02]  /*0640*/  VIMNMX R17, R3, 0x8, PT ;  /* 0x0000000803117848 */ /* 0x000fe40003fe0100 */
[----:B------:R-:W-:Y:S02]  /*0650*/  IABS R4, R18 ;  /* 0x0000001200047213 */ /* 0x000fe40000000000 */
[----:B------:R-:W-:-:S04]  /*0660*/  IABS R7, R17 ;  /* 0x0000001100077213 */ /* 0x000fc80000000000 */
[----:B------:R-:W1:Y:S08]  /*0670*/  I2F.RP R0, R7 ;  /* 0x0000000700007306 */ /* 0x000e700000209400 */
[----:B-1----:R-:W1:Y:S02]  /*0680*/  MUFU.RCP R0, R0 ;  /* 0x0000000000007308 */ /* 0x002e640000001000 */
[----:B-1----:R-:W-:-:S06]  /*0690*/  VIADD R3, R0, 0xffffffe ;  /* 0x0ffffffe00037836 */ /* 0x002fcc0000000000 */
[----:B------:R-:W1:Y:S02]  /*06a0*/  F2I.FTZ.U32.TRUNC.NTZ R3, R3 ;  /* 0x0000000300037305 */ /* 0x000e64000021f000 */
[----:B-1----:R-:W-:-:S04]  /*06b0*/  IMAD.MOV R6, RZ, RZ, -R3 ;  /* 0x000000ffff067224 */ /* 0x002fc800078e0a03 */
[----:B------:R-:W-:Y:S01]  /*06c0*/  IMAD R5, R6, R7, RZ ;  /* 0x0000000706057224 */ /* 0x000fe200078e02ff */
[----:B------:R-:W-:-:S03]  /*06d0*/  IABS R6, R17 ;  /* 0x0000001100067213 */ /* 0x000fc60000000000 */
[----:B------:R-:W-:Y:S01]  /*06e0*/  IMAD.HI.U32 R2, R3, R5, R2 ;  /* 0x0000000503027227 */ /* 0x000fe200078e0002 */
[----:B------:R-:W-:Y:S01]  /*06f0*/  MOV R3, R4 ;  /* 0x0000000400037202 */ /* 0x000fe20000000f00 */
[----:B------:R-:W1:Y:S01]  /*0700*/  I2F.RP R5, R9 ;  /* 0x0000000900057306 */ /* 0x000e620000209400 */
[----:B------:R-:W2:Y:S01]  /*0710*/  S2R R4, SR_TID.X ;  /* 0x0000000000047919 */ /* 0x000ea20000002100 */
[----:B------:R-:W-:Y:S02]  /*0720*/  IMAD.MOV R0, RZ, RZ, -R6 ;  /* 0x000000ffff007224 */ /* 0x000fe400078e0a06 */
[----:B------:R-:W-:-:S04]  /*0730*/  IMAD.HI.U32 R2, R2, R3, RZ ;  /* 0x0000000302027227 */ /* 0x000fc800078e00ff */
[----:B------:R-:W3:Y:S01]  /*0740*/  I2F.RP R6, R8 ;  /* 0x0000000800067306 */ /* 0x000ee20000209400 */
[----:B------:R-:W-:-:S05]  /*0750*/  IMAD R0, R2, R0, R3 ;  /* 0x0000000002007224 */ /* 0x000fca00078e0203 */
[----:B------:R-:W-:Y:S02]  /*0760*/  ISETP.GT.U32.AND P1, PT, R7, R0, PT ;  /* 0x000000000700720c */ /* 0x000fe40003f24070 */
[----:B-1----:R-:W-:Y:S08]  /*0770*/  MUFU.RCP R5, R5 ;  /* 0x0000000500057308 */ /* 0x002ff00000001000 */
[----:B---3--:R-:W1:Y:S03]  /*0780*/  MUFU.RCP R6, R6 ;  /* 0x0000000600067308 */ /* 0x008e660000001000 */
[----:B------:R-:W-:-:S02]  /*0790*/  @!P1 IMAD.IADD R0, R0, 0x1, -R7 ;  /* 0x0000000100009824 */ /* 0x000fc400078e0a07 */
[----:B------:R-:W-:Y:S01]  /*07a0*/  @!P1 VIADD R2, R2, 0x1 ;  /* 0x0000000102029836 */ /* 0x000fe20000000000 */
[----:B------:R-:W-:Y:S02]  /*07b0*/  ISETP.NE.AND P1, PT, R17, RZ, PT ;  /* 0x000000ff1100720c */ /* 0x000fe40003f25270 */
[----:B------:R-:W-:Y:S01]  /*07c0*/  ISETP.GE.U32.AND P0, PT, R0, R7, PT ;  /* 0x000000070000720c */ /* 0x000fe20003f06070 */
[----:B--2---:R-:W-:Y:S01]  /*07d0*/  IMAD.SHL.U32 R10, R4, 0x4, RZ ;  /* 0x00000004040a7824 */ /* 0x004fe200078e00ff */
[----:B------:R-:W-:Y:S02]  /*07e0*/  LOP3.LUT R0, R18, R17, RZ, 0x3c, !PT ;  /* 0x0000001112007212 */ /* 0x000fe400078e3cff */
[----:B------:R-:W-:Y:S02]  /*07f0*/  LOP3.LUT R252, R4, 0x7f, RZ, 0xc0, !PT ;  /* 0x0000007f04fc7812 */ /* 0x000fe400078ec0ff */
[----:B------:R-:W-:Y:S02]  /*0800*/  ISETP.GE.AND P2, PT, R0, RZ, PT ;  /* 0x000000ff0000720c */ /* 0x000fe40003f46270 */
[----:B------:R-:W-:Y:S01]  /*0810*/  LOP3.LUT R10, R10, 0x7c, RZ, 0xc0, !PT ;  /* 0x0000007c0a0a7812 */ /* 0x000fe200078ec0ff */
[----:B-1----:R-:W-:Y:S01]  /*0820*/  VIADD R3, R6, 0xffffffe ;  /* 0x0ffffffe06037836 */ /* 0x002fe20000000000 */
[----:B------:R-:W-:-:S03]  /*0830*/  IADD3 R6, R5, 0xffffffe, RZ ;  /* 0x0ffffffe05067810 */ /* 0x000fc60007ffe0ff */
[----:B------:R-:W-:Y:S01]  /*0840*/  @P0 IADD3 R2, R2, 0x1, RZ ;  /* 0x0000000102020810 */ /* 0x000fe20007ffe0ff */
[----:B------:R-:W1:Y:S04]  /*0850*/  F2I.FTZ.U32.TRUNC.NTZ R7, R6 ;  /* 0x0000000600077305 */ /* 0x000e68000021f000 */
[----:B------:R-:W-:-:S04]  /*0860*/  IMAD.MOV.U32 R11, RZ, RZ, R2 ;  /* 0x000000ffff0b7224 */ /* 0x000fc800078e0002 */
[----:B------:R-:W2:Y:S01]  /*0870*/  F2I.FTZ.U32.TRUNC.NTZ R3, R3 ;  /* 0x0000000300037305 */ /* 0x000ea2000021f000 */
[----:B------:R-:W-:Y:S01]  /*0880*/  @!P2 IMAD.MOV R11, RZ, RZ, -R11 ;  /* 0x000000ffff0ba224 */ /* 0x000fe200078e0a0b */
[----:B------:R-:W-:-:S05]  /*0890*/  @!P1 LOP3.LUT R11, RZ, R17, RZ, 0x33, !PT ;  /* 0x00000011ff0b9212 */ /* 0x000fca00078e33ff */
[----:B------:R-:W-:Y:S02]  /*08a0*/  IMAD.SHL.U32 R0, R11, 0x40, RZ ;  /* 0x000000400b007824 */ /* 0x000fe400078e00ff */
[----:B-1----:R-:W-:Y:S02]  /*08b0*/  IMAD.MOV R13, RZ, RZ, -R7 ;  /* 0x000000ffff0d7224 */ /* 0x002fe400078e0a07 */
[C---:B------:R-:W-:Y:S01]  /*08c0*/  VIADD R21, R0.reuse, 0x3f ;  /* 0x0000003f00157836 */ /* 0x040fe20000000000 */
[C---:B------:R-:W-:Y:S01]  /*08d0*/  IADD3 R19, R0.reuse, 0x1, RZ ;  /* 0x0000000100137810 */ /* 0x040fe20007ffe0ff */
[C---:B------:R-:W-:Y:S01]  /*08e0*/  VIADD R20, R0.reuse, 0x2 ;  /* 0x0000000200147836 */ /* 0x040fe20000000000 */
[C---:B------:R-:W-:Y:S01]  /*08f0*/  IADD3 R25, R0.reuse, 0xa, RZ ;  /* 0x0000000a00197810 */ /* 0x040fe20007ffe0ff */
[--C-:B--2---:R-:W-:Y:S01]  /*0900*/  IMAD.MOV R2, RZ, RZ, -R3.reuse ;  /* 0x000000ffff027224 */ /* 0x104fe200078e0a03 */
[----:B------:R-:W-:Y:S01]  /*0910*/  IABS R15, R21 ;  /* 0x00000015000f7213 */ /* 0x000fe20000000000 */
[C---:B------:R-:W-:Y:S01]  /*0920*/  VIADD R27, R0.reuse, 0xc ;  /* 0x0000000c001b7836 */ /* 0x040fe20000000000 */
[----:B------:R-:W-:Y:S01]  /*0930*/  IABS R12, R19 ;  /* 0x00000013000c7213 */ /* 0x000fe20000000000 */
[----:B------:R-:W-:Y:S01]  /*0940*/  IMAD.MOV.U32 R5, RZ, RZ, R2 ;  /* 0x000000ffff057224 */ /* 0x000fe200078e0002 */
[----:B------:R-:W-:Y:S01]  /*0950*/  IABS R14, R20 ;  /* 0x00000014000e7213 */ /* 0x000fe20000000000 */
[----:B------:R-:W-:Y:S01]  /*0960*/  IMAD.MOV.U32 R2, RZ, RZ, RZ ;  /* 0x000000ffff027224 */ /* 0x000fe200078e00ff */
[----:B------:R-:W-:Y:S01]  /*0970*/  ISETP.GE.AND P6, PT, R21, RZ, PT ;  /* 0x000000ff1500720c */ /* 0x000fe20003fc6270 */
[----:B------:R-:W-:Y:S01]  /*0980*/  IMAD R5, R5, R8, RZ ;  /* 0x0000000805057224 */ /* 0x000fe200078e02ff */
[----:B------:R-:W-:Y:S01]  /*0990*/  ISETP.GE.AND P2, PT, R19, RZ, PT ;  /* 0x000000ff1300720c */ /* 0x000fe20003f46270 */
[C---:B------:R-:W-:Y:S01]  /*09a0*/  VIADD R19, R0.reuse, 0x5 ;  /* 0x0000000500137836 */ /* 0x040fe20000000000 */
[----:B------:R-:W-:Y:S01]  /*09b0*/  IADD3 R21, R0, 0x9, RZ ;  /* 0x0000000900157810 */ /* 0x000fe20007ffe0ff */
[----:B------:R-:W-:Y:S01]  /*09c0*/  IMAD.HI.U32 R5, R3, R5, R2 ;  /* 0x0000000503057227 */ /* 0x000fe200078e0002 */
[----:B------:R-:W-:-:S02]  /*09d0*/  LOP3.LUT R3, R4, 0x60, RZ, 0xc0, !PT ;  /* 0x0000006004037812 */ /* 0x000fc400078ec0ff */
[C---:B------:R-:W-:Y:S01]  /*09e0*/  IADD3 R26, R0.reuse, 0xb, RZ ;  /* 0x0000000b001a7810 */ /* 0x040fe20007ffe0ff */
[C---:B------:R-:W-:Y:S01]  /*09f0*/  VIADD R28, R0.reuse, 0xd ;  /* 0x0000000d001c7836 */ /* 0x040fe20000000000 */
[----:B------:R-:W-:Y:S01]  /*0a00*/  IABS R23, R27 ;  /* 0x0000001b00177213 */ /* 0x000fe20000000000 */
[----:B------:R-:W-:Y:S01]  /*0a10*/  IMAD.HI.U32 R2, R5, R15, RZ ;  /* 0x0000000f05027227 */ /* 0x000fe200078e00ff */
[----:B------:R-:W-:Y:S02]  /*0a20*/  IABS R22, R26 ;  /* 0x0000001a00167213 */ /* 0x000fe40000000000 */
[----:B------:R-:W-:Y:S01]  /*0a30*/  IABS R24, R28 ;  /* 0x0000001c00187213 */ /* 0x000fe20000000000 */
[----:B------:R-:W-:Y:S01]  /*0a40*/  IMAD.MOV R6, RZ, RZ, -R2 ;  /* 0x000000ffff067224 */ /* 0x000fe200078e0a02 */
[----:B------:R-:W-:Y:S01]  /*0a50*/  IADD3 R29, R0, 0xf, RZ ;  /* 0x0000000f001d7810 */ /* 0x000fe20007ffe0ff */
[----:B------:R-:W-:Y:S01]  /*0a60*/  IMAD R2, R3, 0x100, R10 ;  /* 0x0000010003027824 */ /* 0x000fe200078e020a */
[----:B------:R-:W-:Y:S01]  /*0a70*/  MOV R10, R13 ;  /* 0x0000000d000a7202 */ /* 0x000fe20000000f00 */
[----:B------:R-:W-:Y:S01]  /*0a80*/  IMAD R15, R8, R6, R15 ;  /* 0x00000006080f7224 */ /* 0x000fe200078e020f */
[C---:B------:R-:W-:Y:S01]  /*0a90*/  IADD3 R36, R0.reuse, 0x13, RZ ;  /* 0x0000001300247810 */ /* 0x040fe20007ffe0ff */
[----:B------:R-:W-:Y:S01]  /*0aa0*/  IMAD.HI.U32 R3, R5, R12, RZ ;  /* 0x0000000c05037227 */ /* 0x000fe200078e00ff */
[----:B------:R-:W-:-:S02]  /*0ab0*/  IADD3 R40, R0, 0x19, RZ ;  /* 0x0000001900287810 */ /* 0x000fc40007ffe0ff */
[----:B------:R-:W-:Y:S01]  /*0ac0*/  ISETP.GT.U32.AND P0, PT, R8, R15, PT ;  /* 0x0000000f0800720c */ /* 0x000fe20003f04070 */
[----:B------:R-:W-:Y:S01]  /*0ad0*/  IMAD.MOV R6, RZ, RZ, -R11 ;  /* 0x000000ffff067224 */ /* 0x000fe200078e0a0b */
[----:B------:R-:W-:Y:S01]  /*0ae0*/  IABS R32, R36 ;  /* 0x0000002400207213 */ /* 0x000fe20000000000 */
[----:B------:R-:W-:Y:S01]  /*0af0*/  IMAD.MOV R13, RZ, RZ, -R3 ;  /* 0x000000ffff0d7224 */ /* 0x000fe200078e0a03 */
[C---:B------:R-:W-:Y:S01]  /*0b00*/  IADD3 R52, R0.reuse, 0x26, RZ ;  /* 0x0000002600347810 */ /* 0x040fe20007ffe0ff */
[----:B------:R-:W-:Y:S01]  /*0b10*/  IMAD R3, R17, R6, R18 ;  /* 0x0000000611037224 */ /* 0x000fe200078e0212 */
[----:B------:R-:W-:Y:S01]  /*0b20*/  IADD3 R17, R0, 0x3, RZ ;  /* 0x0000000300117810 */ /* 0x000fe20007ffe0ff */
[----:B------:R-:W-:Y:S01]  /*0b30*/  IMAD R11, R10, R9, RZ ;  /* 0x000000090a0b7224 */ /* 0x000fe200078e02ff */
[C---:B------:R-:W-:Y:S01]  /*0b40*/  IADD3 R56, R0.reuse, 0x2c, RZ ;  /* 0x0000002c00387810 */ /* 0x040fe20007ffe0ff */
[----:B------:R-:W-:Y:S01]  /*0b50*/  IMAD.MOV.U32 R6, RZ, RZ, RZ ;  /* 0x000000ffff067224 */ /* 0x000fe200078e00ff */
[----:B------:R-:W-:Y:S01]  /*0b60*/  IADD3 R62, R0, 0x33, RZ ;  /* 0x00000033003e7810 */ /* 0x000fe20007ffe0ff */
[----:B------:R-:W-:Y:S01]  /*0b70*/  IMAD.HI.U32 R10, R5, R14, RZ ;  /* 0x0000000e050a7227 */ /* 0x000fe200078e00ff */
[----:B------:R-:W-:-:S02]  /*0b80*/  IABS R63, R56 ;  /* 0x00000038003f7213 */ /* 0x000fc40000000000 */
[----:B------:R-:W-:Y:S01]  /*0b90*/  IABS R77, R62 ;  /* 0x0000003e004d7213 */ /* 0x000fe20000000000 */
[----:B------:R-:W-:Y:S01]  /*0ba0*/  IMAD.HI.U32 R6, R7, R11, R6 ;  /* 0x0000000b07067227 */ /* 0x000fe200078e0006 */
[C---:B------:R-:W-:Y:S02]  /*0bb0*/  IADD3 R68, R0.reuse, 0x39, RZ ;  /* 0x0000003900447810 */ /* 0x040fe40007ffe0ff */
[----:B------:R-:W-:Y:S01]  /*0bc0*/  IADD3 R74, R0, 0x3e, RZ ;  /* 0x0000003e004a7810 */ /* 0x000fe20007ffe0ff */
[----:B------:R-:W-:Y:S01]  /*0bd0*/  IMAD.MOV R7, RZ, RZ, -R10 ;  /* 0x000000ffff077224 */ /* 0x000fe200078e0a0a */
[----:B------:R-:W-:Y:S01]  /*0be0*/  IABS R89, R68 ;  /* 0x0000004400597213 */ /* 0x000fe20000000000 */
[C---:B------:R-:W-:Y:S01]  /*0bf0*/  IMAD R11, R8.reuse, R13, R12 ;  /* 0x0000000d080b7224 */ /* 0x040fe200078e020c */
[----:B------:R-:W-:Y:S01]  /*0c00*/  IABS R13, R17 ;  /* 0x00000011000d7213 */ /* 0x000fe20000000000 */
[C---:B------:R-:W-:Y:S01]  /*0c10*/  IMAD R12, R8.reuse, R7, R14 ;  /* 0x00000007080c7224 */ /* 0x040fe200078e020e */
[----:B------:R-:W-:Y:S01]  /*0c20*/  IABS R99, R74 ;  /* 0x0000004a00637213 */ /* 0x000fe20000000000 */
[----:B------:R-:W-:Y:S01]  /*0c30*/  @!P0 IMAD.IADD R15, R15, 0x1, -R8 ;  /* 0x000000010f0f8824 */ /* 0x000fe200078e0a08 */
[----:B------:R-:W-:Y:S01]  /*0c40*/  ISETP.GT.U32.AND P1, PT, R8, R11, PT ;  /* 0x0000000b0800720c */ /* 0x000fe20003f24070 */
[----:B------:R-:W-:Y:S01]  /*0c50*/  VIADD R18, R0, 0x4 ;  /* 0x0000000400127836 */ /* 0x000fe20000000000 */
[C---:B------:R-:W-:Y:S01]  /*0c60*/  ISETP.GT.U32.AND P3, PT, R8.reuse, R12, PT ;  /* 0x0000000c0800720c */ /* 0x040fe20003f64070 */
[----:B------:R-:W-:Y:S01]  /*0c70*/  IMAD.HI.U32 R7, R5, R13, RZ ;  /* 0x0000000d05077227 */ /* 0x000fe200078e00ff */
[----:B------:R-:W-:-:S02]  /*0c80*/  ISETP.GT.U32.AND P5, PT, R8, R15, PT ;  /* 0x0000000f0800720c */ /* 0x000fc40003fa4070 */
[----:B------:R-:W-:Y:S01]  /*0c90*/  IABS R14, R18 ;  /* 0x00000012000e7213 */ /* 0x000fe20000000000 */
[----:B------:R-:W-:Y:S01]  /*0ca0*/  IMAD.MOV R10, RZ, RZ, -R7 ;  /* 0x000000ffff0a7224 */ /* 0x000fe200078e0a07 */
[----:B------:R-:W-:Y:S01]  /*0cb0*/  ISETP.GE.AND P0, PT, R20, RZ, PT ;  /* 0x000000ff1400720c */ /* 0x000fe20003f06270 */
[----:B------:R-:W-:Y:S01]  /*0cc0*/  IMAD.IADD R3, R16, 0x1, R3 ;  /* 0x0000000110037824 */ /* 0x000fe200078e0203 */
[----:B------:R-:W-:Y:S01]  /*0cd0*/  IABS R16, R19 ;  /* 0x0000001300107213 */ /* 0x000fe20000000000 */
[----:B------:R-:W-:Y:S02]  /*0ce0*/  IMAD.HI.U32 R7, R5, R14, RZ ;  /* 0x0000000e05077227 */ /* 0x000fe400078e00ff */
[----:B------:R-:W-:Y:S02]  /*0cf0*/  @!P1 IADD3 R11, R11, -R8, RZ ;  /* 0x800000080b0b9210 */ /* 0x000fe40007ffe0ff */
[--C-:B------:R-:W-:Y:S02]  /*0d00*/  @!P3 IMAD.IADD R12, R12, 0x1, -R8.reuse ;  /* 0x000000010c0cb824 */ /* 0x100fe400078e0a08 */
[----:B------:R-:W-:Y:S01]  /*0d10*/  @!P5 IMAD.IADD R15, R15, 0x1, -R8 ;  /* 0x000000010f0fd824 */ /* 0x000fe200078e0a08 */
[C---:B------:R-:W-:Y:S01]  /*0d20*/  ISETP.GT.U32.AND P4, PT, R8.reuse, R11, PT ;  /* 0x0000000b0800720c */ /* 0x040fe20003f84070 */
[C---:B------:R-:W-:Y:S01]  /*0d30*/  IMAD R13, R8.reuse, R10, R13 ;  /* 0x0000000a080d7224 */ /* 0x040fe200078e020d */
[C---:B------:R-:W-:Y:S01]  /*0d40*/  ISETP.GT.U32.AND P3, PT, R8.reuse, R12, PT ;  /* 0x0000000c0800720c */ /* 0x040fe20003f64070 */
[----:B------:R-:W-:Y:S01]  /*0d50*/  IMAD.MOV.U32 R10, RZ, RZ, R15 ;  /* 0x000000ffff0a7224 */ /* 0x000fe200078e000f */
[----:B------:R-:W-:Y:S01]  /*0d60*/  IADD3 R15, -R7, RZ, RZ ;  /* 0x000000ff070f7210 */ /* 0x000fe20007ffe1ff */
[----:B------:R-:W-:Y:S01]  /*0d70*/  IMAD.HI.U32 R7, R5, R16, RZ ;  /* 0x0000001005077227 */ /* 0x000fe200078e00ff */
[----:B------:R-:W-:-:S02]  /*0d80*/  ISETP.GT.U32.AND P1, PT, R8, R13, PT ;  /* 0x0000000d0800720c */ /* 0x000fc40003f24070 */
[----:B------:R-:W-:Y:S01]  /*0d90*/  ISETP.GE.AND P5, PT, R17, RZ, PT ;  /* 0x000000ff1100720c */ /* 0x000fe20003fa6270 */
[----:B------:R-:W-:Y:S02]  /*0da0*/  IMAD R14, R8, R15, R14 ;  /* 0x0000000f080e7224 */ /* 0x000fe400078e020e */
[----:B------:R-:W-:Y:S01]  /*0db0*/  @!P6 IMAD.MOV R10, RZ, RZ, -R10 ;  /* 0x000000ffff0ae224 */ /* 0x000fe200078e0a0a */
[----:B------:R-:W-:Y:S01]  /*0dc0*/  ISETP.GE.AND P6, PT, R18, RZ, PT ;  /* 0x000000ff1200720c */ /* 0x000fe20003fc6270 */
[----:B------:R-:W-:Y:S02]  /*0dd0*/  VIADD R18, R0, 0x6 ;  /* 0x0000000600127836 */ /* 0x000fe40000000000 */
[----:B------:R-:W-:Y:S01]  /*0de0*/  @!P3 IADD3 R12, R12, -R8, RZ ;  /* 0x800000080c0cb210 */ /* 0x000fe20007ffe0ff */
[----:B------:R-:W-:Y:S01]  /*0df0*/  IMAD.MOV R7, RZ, RZ, -R7 ;  /* 0x000000ffff077224 */ /* 0x000fe200078e0a07 */
[----:B------:R-:W-:Y:S01]  /*0e00*/  ISETP.GT.U32.AND P3, PT, R8, R14, PT ;  /* 0x0000000e0800720c */ /* 0x000fe20003f64070 */
[--C-:B------:R-:W-:Y:S01]  /*0e10*/  @!P4 IMAD.IADD R11, R11, 0x1, -R8.reuse ;  /* 0x000000010b0bc824 */ /* 0x100fe200078e0a08 */
[----:B------:R-:W-:Y:S01]  /*0e20*/  IABS R17, R18 ;  /* 0x0000001200117213 */ /* 0x000fe20000000000 */
[----:B------:R-:W-:Y:S01]  /*0e30*/  @!P1 IMAD.IADD R13, R13, 0x1, -R8 ;  /* 0x000000010d0d9824 */ /* 0x000fe200078e0a08 */
[----:B------:R-:W-:Y:S01]  /*0e40*/  @!P0 IADD3 R12, -R12, RZ, RZ ;  /* 0x000000ff0c0c8210 */ /* 0x000fe20007ffe1ff */
[C---:B------:R-:W-:Y:S01]  /*0e50*/  IMAD R15, R8.reuse, R7, R16 ;  /* 0x00000007080f7224 */ /* 0x040fe200078e0210 */
[----:B------:R-:W-:Y:S01]  /*0e60*/  ISETP.GE.AND P4, PT, R19, RZ, PT ;  /* 0x000000ff1300720c */ /* 0x000fe20003f86270 */
[----:B------:R-:W-:Y:S01]  /*0e70*/  IMAD.MOV.U32 R16, RZ, RZ, R17 ;  /* 0x000000ffff107224 */ /* 0x000fe200078e0011 */
[----:B------:R-:W-:Y:S01]  /*0e80*/  ISETP.GT.U32.AND P1, PT, R8, R13, PT ;  /* 0x0000000d0800720c */ /* 0x000fe20003f24070 */
[----:B------:R-:W-:Y:S01]  /*0e90*/  @!P2 IMAD.MOV R11, RZ, RZ, -R11 ;  /* 0x000000ffff0ba224 */ /* 0x000fe200078e0a0b */
[----:B------:R-:W-:Y:S01]  /*0ea0*/  ISETP.GE.AND P2, PT, R18, RZ, PT ;  /* 0x000000ff1200720c */ /* 0x000fe20003f46270 */
[----:B------:R-:W-:Y:S01]  /*0eb0*/  VIADD R18, R0, 0x7 ;  /* 0x0000000700127836 */ /* 0x000fe20000000000 */
[----:B------:R-:W-:Y:S01]  /*0ec0*/  ISETP.GT.U32.AND P0, PT, R8, R15, PT ;  /* 0x0000000f0800720c */ /* 0x000fe20003f04070 */
[----:B------:R-:W-:-:S02]  /*0ed0*/  @!P3 IMAD.IADD R14, R14, 0x1, -R8 ;  /* 0x000000010e0eb824 */ /* 0x000fc400078e0a08 */
[----:B------:R-:W-:Y:S01]  /*0ee0*/  IMAD.HI.U32 R7, R5, R16, RZ ;  /* 0x0000001005077227 */ /* 0x000fe200078e00ff */
[----:B------:R-:W-:Y:S02]  /*0ef0*/  IABS R17, R18 ;  /* 0x0000001200117213 */ /* 0x000fe40000000000 */
[----:B------:R-:W-:Y:S01]  /*0f00*/  ISETP.GT.U32.AND P3, PT, R8, R14, PT ;  /* 0x0000000e0800720c */ /* 0x000fe20003f64070 */
[----:B------:R-:W-:Y:S02]  /*0f10*/  IMAD.MOV R7, RZ, RZ, -R7 ;  /* 0x000000ffff077224 */ /* 0x000fe400078e0a07 */
[----:B------:R-:W-:Y:S01]  /*0f20*/  @!P1 IMAD.IADD R13, R13, 0x1, -R8 ;  /* 0x000000010d0d9824 */ /* 0x000fe200078e0a08 */
[----:B------:R-:W-:Y:S01]  /*0f30*/  ISETP.GE.AND P1, PT, R18, RZ, PT ;  /* 0x000000ff1200720c */ /* 0x000fe20003f26270 */
[----:B------:R-:W-:Y:S02]  /*0f40*/  IMAD R16, R8, R7, R16 ;  /* 0x0000000708107224 */ /* 0x000fe400078e0210 */
[----:B------:R-:W-:-:S04]  /*0f50*/  IMAD.HI.U32 R7, R5, R17, RZ ;  /* 0x0000001105077227 */ /* 0x000fc800078e00ff */
[----:B------:R-:W-:Y:S02]  /*0f60*/  IMAD.MOV R18, RZ, RZ, -R7 ;  /* 0x000000ffff127224 */ /* 0x000fe400078e0a07 */
[--C-:B------:R-:W-:Y:S02]  /*0f70*/  @!P0 IMAD.IADD R15, R15, 0x1, -R8.reuse ;  /* 0x000000010f0f8824 */ /* 0x100fe400078e0a08 */
[----:B------:R-:W-:Y:S02]  /*0f80*/  VIADD R20, R0, 0x8 ;  /* 0x0000000800147836 */ /* 0x000fe40000000000 */
[----:B------:R-:W-:Y:S01]  /*0f90*/  @!P5 IMAD.MOV R13, RZ, RZ, -R13 ;  /* 0x000000ffff0dd224 */ /* 0x000fe200078e0a0d */
[----:B------:R-:W-:Y:S01]  /*0fa0*/  ISETP.GT.U32.AND P5, PT, R8, R16, PT ;  /* 0x000000100800720c */ /* 0x000fe20003fa4070 */
[----:B------:R-:W-:Y:S01]  /*0fb0*/  @!P3 IMAD.IADD R14, R14, 0x1, -R8 ;  /* 0x000000010e0eb824 */ /* 0x000fe200078e0a08 */
[C---:B------:R-:W-:Y:S01]  /*0fc0*/  ISETP.GT.U32.AND P0, PT, R8.reuse, R15, PT ;  /* 0x0000000f0800720c */ /* 0x040fe20003f04070 */
[----:B------:R-:W-:Y:S01]  /*0fd0*/  IMAD R17, R8, R18, R17 ;  /* 0x0000001208117224 */ /* 0x000fe200078e0211 */
[----:B------:R-:W-:Y:S01]  /*0fe0*/  IABS R19, R20 ;  /* 0x0000001400137213 */ /* 0x000fe20000000000 */
[----:B------:R-:W-:Y:S01]  /*0ff0*/  @!P6 IMAD.MOV R14, RZ, RZ, -R14 ;  /* 0x000000ffff0ee224 */ /* 0x000fe200078e0a0e */
[----:B------:R-:W-:Y:S01]  /*1000*/  ISETP.GE.AND P3, PT, R20, RZ, PT ;  /* 0x000000ff1400720c */ /* 0x000fe20003f66270 */
[----:B------:R-:W-:Y:S01]  /*1010*/  VIADD R33, R0, 0x10 ;  /* 0x0000001000217836 */ /* 0x000fe20000000000 */
[----:B------:R-:W-:Y:S01]  /*1020*/  ISETP.GT.U32.AND P6, PT, R8, R17, PT ;  /* 0x000000110800720c */ /* 0x000fe20003fc4070 */
[----:B------:R-:W-:Y:S01]  /*1030*/  IMAD.HI.U32 R7, R5, R19, RZ ;  /* 0x0000001305077227 */ /* 0x000fe200078e00ff */
[----:B------:R-:W-:-:S03]  /*1040*/  IABS R20, R21 ;  /* 0x0000001500147213 */ /* 0x000fc60000000000 */
[----:B------:R-:W-:Y:S02]  /*1050*/  IMAD.MOV R7, RZ, RZ, -R7 ;  /* 0x000000ffff077224 */ /* 0x000fe400078e0a07 */
[--C-:B------:R-:W-:Y:S02]  /*1060*/  @!P5 IMAD.IADD R16, R16, 0x1, -R8.reuse ;  /* 0x000000011010d824 */ /* 0x100fe400078e0a08 */
[----:B------:R-:W-:Y:S01]  /*1070*/  @!P0 IMAD.IADD R15, R15, 0x1, -R8 ;  /* 0x000000010f0f8824 */ /* 0x000fe200078e0a08 */
[----:B------:R-:W-:Y:S01]  /*1080*/  ISETP.GE.AND P0, PT, R21, RZ, PT ;  /* 0x000000ff1500720c */ /* 0x000fe20003f06270 */
[C---:B------:R-:W-:Y:S01]  /*1090*/  IMAD R18, R8.reuse, R7, R19 ;  /* 0x0000000708127224 */ /* 0x040fe200078e0213 */
[----:B------:R-:W-:Y:S01]  /*10a0*/  IABS R21, R25 ;  /* 0x0000001900157213 */ /* 0x000fe20000000000 */
[----:B------:R-:W-:Y:S01]  /*10b0*/  IMAD.HI.U32 R7, R5, R20, RZ ;  /* 0x0000001405077227 */ /* 0x000fe200078e00ff */
[----:B------:R-:W-:-:S03]  /*10c0*/  ISETP.GT.U32.AND P5, PT, R8, R16, PT ;  /* 0x000000100800720c */ /* 0x000fc60003fa4070 */
[----:B------:R-:W-:Y:S02]  /*10d0*/  @!P6 IMAD.IADD R17, R17, 0x1, -R8 ;  /* 0x000000011111e824 */ /* 0x000fe400078e0a08 */
[----:B------:R-:W-:Y:S02]  /*10e0*/  IMAD.MOV R19, RZ, RZ, -R7 ;  /* 0x000000ffff137224 */ /* 0x000fe400078e0a07 */
[----:B------:R-:W-:Y:S01]  /*10f0*/  IMAD.HI.U32 R7, R5, R21, RZ ;  /* 0x0000001505077227 */ /* 0x000fe200078e00ff */
[----:B------:R-:W-:-:S03]  /*1100*/  ISETP.GT.U32.AND P6, PT, R8, R17, PT ;  /* 0x000000110800720c */ /* 0x000fc60003fc4070 */
[----:B------:R-:W-:Y:S01]  /*1110*/  @!P4 IMAD.MOV R15, RZ, RZ, -R15 ;  /* 0x000000ffff0fc224 */ /* 0x000fe200078e0a0f */
[----:B------:R-:W-:Y:S01]  /*1120*/  IADD3 R7, -R7, RZ, RZ ;  /* 0x000000ff07077210 */ /* 0x000fe20007ffe1ff */
[C---:B------:R-:W-:Y:S01]  /*1130*/  IMAD R19, R8.reuse, R19, R20 ;  /* 0x0000001308137224 */ /* 0x040fe200078e0214 */
[----:B------:R-:W-:Y:S01]  /*1140*/  ISETP.GT.U32.AND P4, PT, R8, R18, PT ;  /* 0x000000120800720c */ /* 0x000fe20003f84070 */
[----:B------:R-:W-:Y:S02]  /*1150*/  @!P5 IMAD.IADD R16, R16, 0x1, -R8 ;  /* 0x000000011010d824 */ /* 0x000fe400078e0a08 */
[C---:B------:R-:W-:Y:S01]  /*1160*/  IMAD R20, R8.reuse, R7, R21 ;  /* 0x0000000708147224 */ /* 0x040fe200078e0215 */
[----:B------:R-:W-:Y:S01]  /*1170*/  ISETP.GT.U32.AND P5, PT, R8, R19, PT ;  /* 0x000000130800720c */ /* 0x000fe20003fa4070 */
[----:B------:R-:W-:-:S04]  /*1180*/  IMAD.HI.U32 R7, R5, R22, RZ ;  /* 0x0000001605077227 */ /* 0x000fc800078e00ff */
[----:B------:R-:W-:Y:S01]  /*1190*/  @!P6 IMAD.IADD R17, R17, 0x1, -R8 ;  /* 0x000000011111e824 */ /* 0x000fe200078e0a08 */
[----:B------:R-:W-:Y:S01]  /*11a0*/  ISETP.GT.U32.AND P6, PT, R8, R20, PT ;  /* 0x000000140800720c */ /* 0x000fe20003fc4070 */
[----:B------:R-:W-:Y:S01]  /*11b0*/  @!P2 IMAD.MOV R16, RZ, RZ, -R16 ;  /* 0x000000ffff10a224 */ /* 0x000fe200078e0a10 */
[----:B------:R-:W-:Y:S01]  /*11c0*/  IADD3 R7, -R7, RZ, RZ ;  /* 0x000000ff07077210 */ /* 0x000fe20007ffe1ff */
[--C-:B------:R-:W-:Y:S01]  /*11d0*/  @!P4 IMAD.IADD R18, R18, 0x1, -R8.reuse ;  /* 0x000000011212c824 */ /* 0x100fe200078e0a08 */
[----:B------:R-:W-:Y:S01]  /*11e0*/  ISETP.GE.AND P2, PT, R25, RZ, PT ;  /* 0x000000ff1900720c */ /* 0x000fe20003f46270 */
[----:B------:R-:W-:Y:S01]  /*11f0*/  VIADD R34, R0, 0x11 ;  /* 0x0000001100227836 */ /* 0x000fe20000000000 */
[----:B------:R-:W-:Y:S01]  /*1200*/  @!P1 IADD3 R17, -R17, RZ, RZ ;  /* 0x000000ff11119210 */ /* 0x000fe20007ffe1ff */
[----:B------:R-:W-:Y:S01]  /*1210*/  @!P5 IMAD.IADD R19, R19, 0x1, -R8 ;  /* 0x000000011313d824 */ /* 0x000fe200078e0a08 */
[C---:B------:R-:W-:Y:S01]  /*1220*/  ISETP.GT.U32.AND P4, PT, R8.reuse, R18, PT ;  /* 0x000000120800720c */ /* 0x040fe20003f84070 */
[----:B------:R-:W-:Y:S01]  /*1230*/  IMAD R21, R8, R7, R22 ;  /* 0x0000000708157224 */ /* 0x000fe200078e0216 */
[----:B------:R-:W-:Y:S01]  /*1240*/  ISETP.GE.AND P1, PT, R26, RZ, PT ;  /* 0x000000ff1a00720c */ /* 0x000fe20003f26270 */
[----:B------:R-:W-:Y:S01]  /*1250*/  IMAD.HI.U32 R7, R5, R23, RZ ;  /* 0x0000001705077227 */ /* 0x000fe200078e00ff */
[----:B------:R-:W-:-:S02]  /*1260*/  ISETP.GT.U32.AND P5, PT, R8, R19, PT ;  /* 0x000000130800720c */ /* 0x000fc40003fa4070 */
[----:B------:R-:W-:Y:S01]  /*1270*/  IABS R26, R29 ;  /* 0x0000001d001a7213 */ /* 0x000fe20000000000 */
[----:B------:R-:W-:Y:S02]  /*1280*/  @!P6 IMAD.IADD R20, R20, 0x1, -R8 ;  /* 0x000000011414e824 */ /* 0x000fe400078e0a08 */
[----:B------:R-:W-:-:S03]  /*1290*/  IMAD.HI.U32 R22, R5, R24, RZ ;  /* 0x0000001805167227 */ /* 0x000fc600078e00ff */
[C---:B------:R-:W-:Y:S01]  /*12a0*/  ISETP.GT.U32.AND P6, PT, R8.reuse, R20, PT ;  /* 0x000000140800720c */ /* 0x040fe20003fc4070 */
[----:B------:R-:W-:Y:S02]  /*12b0*/  IMAD.MOV R7, RZ, RZ, -R7 ;  /* 0x000000ffff077224 */ /* 0x000fe400078e0a07 */
[----:B------:R-:W-:Y:S02]  /*12c0*/  IMAD.MOV R25, RZ, RZ, -R22 ;  /* 0x000000ffff197224 */ /* 0x000fe400078e0a16 */
[----:B------:R-:W-:Y:S02]  /*12d0*/  IMAD R22, R8, R7, R23 ;  /* 0x0000000708167224 */ /* 0x000fe400078e0217 */
[----:B------:R-:W-:Y:S01]  /*12e0*/  @!P4 IMAD.IADD R18, R18, 0x1, -R8 ;  /* 0x000000011212c824 */ /* 0x000fe200078e0a08 */
[C---:B------:R-:W-:Y:S01]  /*12f0*/  ISETP.GT.U32.AND P4, PT, R8.reuse, R21, PT ;  /* 0x000000150800720c */ /* 0x040fe20003f84070 */
[----:B------:R-:W-:Y:S02]  /*1300*/  IMAD R23, R8, R25, R24 ;  /* 0x0000001908177224 */ /* 0x000fe400078e0218 */
[----:B------:R-:W-:-:S02]  /*1310*/  @!P3 IMAD.MOV R18, RZ, RZ, -R18 ;  /* 0x000000ffff12b224 */ /* 0x000fc400078e0a12 */
[--C-:B------:R-:W-:Y:S01]  /*1320*/  @!P5 IMAD.IADD R19, R19, 0x1, -R8.reuse ;  /* 0x000000011313d824 */ /* 0x100fe200078e0a08 */
[----:B------:R-:W-:Y:S01]  /*1330*/  ISETP.GT.U32.AND P3, PT, R8, R23, PT ;  /* 0x000000170800720c */ /* 0x000fe20003f64070 */
[--C-:B------:R-:W-:Y:S01]  /*1340*/  @!P6 IMAD.IADD R20, R20, 0x1, -R8.reuse ;  /* 0x000000011414e824 */ /* 0x100fe200078e0a08 */
[----:B------:R-:W-:Y:S01]  /*1350*/  ISETP.GE.AND P5, PT, R27, RZ, PT ;  /* 0x000000ff1b00720c */ /* 0x000fe20003fa6270 */
[----:B------:R-:W-:Y:S01]  /*1360*/  VIADD R27, R0, 0xe ;  /* 0x0000000e001b7836 */ /* 0x000fe20000000000 */
[----:B------:R-:W-:Y:S01]  /*1370*/  ISETP.GT.U32.AND P6, PT, R8, R22, PT ;  /* 0x000000160800720c */ /* 0x000fe20003fc4070 */
[----:B------:R-:W-:Y:S01]  /*1380*/  IMAD.HI.U32 R24, R5, R26, RZ ;  /* 0x0000001a05187227 */ /* 0x000fe200078e00ff */
[----:B------:R-:W-:Y:S02]  /*1390*/  @!P0 IADD3 R19, -R19, RZ, RZ ;  /* 0x000000ff13138210 */ /* 0x000fe40007ffe1ff */
[----:B------:R-:W-:Y:S01]  /*13a0*/  IABS R7, R27 ;  /* 0x0000001b00077213 */ /* 0x000fe20000000000 */
[----:B------:R-:W-:Y:S01]  /*13b0*/  @!P4 IMAD.IADD R21, R21, 0x1, -R8 ;  /* 0x000000011515c824 */ /* 0x000fe200078e0a08 */
[----:B------:R-:W-:Y:S01]  /*13c0*/  ISETP.GE.AND P0, PT, R28, RZ, PT ;  /* 0x000000ff1c00720c */ /* 0x000fe20003f06270 */
[----:B------:R-:W-:Y:S01]  /*13d0*/  @!P2 IMAD.MOV R20, RZ, RZ, -R20 ;  /* 0x000000ffff14a224 */ /* 0x000fe200078e0a14 */
[----:B------:R-:W-:Y:S01]  /*13e0*/  ISETP.GE.AND P2, PT, R27, RZ, PT ;  /* 0x000000ff1b00720c */ /* 0x000fe20003f46270 */
[----:B------:R-:W-:Y:S01]  /*13f0*/  IMAD.MOV.U32 R25, RZ, RZ, R7 ;  /* 0x000000ffff197224 */ /* 0x000fe200078e0007 */
[----:B------:R-:W-:Y:S01]  /*1400*/  ISETP.GT.U32.AND P4, PT, R8, R21, PT ;  /* 0x000000150800720c */ /* 0x000fe20003f84070 */
[----:B------:R-:W-:Y:S01]  /*1410*/  @!P3 IMAD.IADD R23, R23, 0x1, -R8 ;  /* 0x000000011717b824 */ /* 0x000fe200078e0a08 */
[----:B------:R-:W-:Y:S01]  /*1420*/  IABS R28, R33 ;  /* 0x00000021001c7213 */ /* 0x000fe20000000000 */
[----:B------:R-:W-:-:S03]  /*1430*/  IMAD.HI.U32 R7, R5, R25, RZ ;  /* 0x0000001905077227 */ /* 0x000fc600078e00ff */
[----:B------:R-:W-:Y:S01]  /*1440*/  ISETP.GT.U32.AND P3, PT, R8, R23, PT ;  /* 0x000000170800720c */ /* 0x000fe20003f64070 */
[----:B------:R-:W-:Y:S01]  /*1450*/  @!P6 IMAD.IADD R22, R22, 0x1, -R8 ;  /* 0x000000011616e824 */ /* 0x000fe200078e0a08 */
[----:B------:R-:W-:Y:S01]  /*1460*/  IADD3 R7, -R7, RZ, RZ ;  /* 0x000000ff07077210 */ /* 0x000fe20007ffe1ff */
[----:B------:R-:W-:Y:S02]  /*1470*/  IMAD.MOV R27, RZ, RZ, -R24 ;  /* 0x000000ffff1b7224 */ /* 0x000fe400078e0a18 */
[----:B------:R-:W-:Y:S01]  /*1480*/  VIADD R35, R0, 0x12 ;  /* 0x0000001200237836 */ /* 0x000fe20000000000 */
[C---:B------:R-:W-:Y:S01]  /*1490*/  ISETP.GT.U32.AND P6, PT, R8.reuse, R22, PT ;  /* 0x000000160800720c */ /* 0x040fe20003fc4070 */
[C---:B------:R-:W-:Y:S02]  /*14a0*/  IMAD R24, R8.reuse, R7, R25 ;  /* 0x0000000708187224 */ /* 0x040fe400078e0219 */
[----:B------:R-:W-:Y:S01]  /*14b0*/  IMAD R25, R8, R27, R26 ;  /* 0x0000001b08197224 */ /* 0x000fe200078e021a */
[----:B------:R-:W-:Y:S01]  /*14c0*/  IABS R30, R35 ;  /* 0x00000023001e7213 */ /* 0x000fe20000000000 */
[----:B------:R-:W-:-:S04]  /*14d0*/  IMAD.HI.U32 R7, R5, R28, RZ ;  /* 0x0000001c05077227 */ /* 0x000fc800078e00ff */
[--C-:B------:R-:W-:Y:S01]  /*14e0*/  @!P3 IMAD.IADD R23, R23, 0x1, -R8.reuse ;  /* 0x000000011717b824 */ /* 0x100fe200078e0a08 */
[----:B------:R-:W-:Y:S01]  /*14f0*/  ISETP.GT.U32.AND P3, PT, R8, R25, PT ;  /* 0x000000190800720c */ /* 0x000fe20003f64070 */
[--C-:B------:R-:W-:Y:S01]  /*1500*/  @!P4 IMAD.IADD R21, R21, 0x1, -R8.reuse ;  /* 0x000000011515c824 */ /* 0x100fe200078e0a08 */
[----:B------:R-:W-:Y:S01]  /*1510*/  ISETP.GE.AND P4, PT, R29, RZ, PT ;  /* 0x000000ff1d00720c */ /* 0x000fe20003f86270 */
[----:B------:R-:W-:Y:S01]  /*1520*/  @!P6 IMAD.IADD R22, R22, 0x1, -R8 ;  /* 0x000000011616e824 */ /* 0x000fe200078e0a08 */
[----:B------:R-:W-:Y:S01]  /*1530*/  IABS R29, R34 ;  /* 0x00000022001d7213 */ /* 0x000fe20000000000 */
[----:B------:R-:W-:Y:S01]  /*1540*/  IMAD.MOV R7, RZ, RZ, -R7 ;  /* 0x000000ffff077224 */ /* 0x000fe200078e0a07 */
[----:B------:R-:W-:Y:S01]  /*1550*/  ISETP.GT.U32.AND P6, PT, R8, R24, PT ;  /* 0x000000180800720c */ /* 0x000fe20003fc4070 */
[----:B------:R-:W-:Y:S01]  /*1560*/  IMAD.HI.U32 R27, R5, R30, RZ ;  /* 0x0000001e051b7227 */ /* 0x000fe200078e00ff */
[----:B------:R-:W-:-:S03]  /*1570*/  @!P0 IADD3 R23, -R23, RZ, RZ ;  /* 0x000000ff17178210 */ /* 0x000fc60007ffe1ff */
[----:B------:R-:W-:Y:S02]  /*1580*/  IMAD R26, R8, R7, R28 ;  /* 0x00000007081a7224 */ /* 0x000fe400078e021c */
[----:B------:R-:W-:-:S04]  /*1590*/  IMAD.HI.U32 R7, R5, R29, RZ ;  /* 0x0000001d05077227 */ /* 0x000fc800078e00ff */
[----:B------:R-:W-:Y:S01]  /*15a0*/  @!P3 IMAD.IADD R25, R25, 0x1, -R8 ;  /* 0x000000011919b824 */ /* 0x000fe200078e0a08 */
[----:B------:R-:W-:Y:S01]  /*15b0*/  ISETP.GE.AND P3, PT, R33, RZ, PT ;  /* 0x000000ff2100720c */ /* 0x000fe20003f66270 */
[----:B------:R-:W-:Y:S01]  /*15c0*/  IMAD.MOV R7, RZ, RZ, -R7 ;  /* 0x000000ffff077224 */ /* 0x000fe200078e0a07 */
[----:B------:R-:W-:Y:S01]  /*15d0*/  @!P6 IADD3 R24, R24, -R8, RZ ;  /* 0x800000081818e210 */ /* 0x000fe20007ffe0ff */
[----:B------:R-:W-:Y:S01]  /*15e0*/  VIADD R37, R0, 0x14 ;  /* 0x0000001400257836 */ /* 0x000fe20000000000 */
[C---:B------:R-:W-:Y:S01]  /*15f0*/  ISETP.GT.U32.AND P6, PT, R8.reuse, R26, PT ;  /* 0x0000001a0800720c */ /* 0x040fe20003fc4070 */
[----:B------:R-:W-:Y:S02]  /*1600*/  IMAD.MOV R31, RZ, RZ, -R27 ;  /* 0x000000ffff1f7224 */ /* 0x000fe400078e0a1b */
[----:B------:R-:W-:Y:S01]  /*1610*/  @!P5 IMAD.MOV R22, RZ, RZ, -R22 ;  /* 0x000000ffff16d224 */ /* 0x000fe200078e0a16 */
[C---:B------:R-:W-:Y:S01]  /*1620*/  ISETP.GT.U32.AND P5, PT, R8.reuse, R25, PT ;  /* 0x000000190800720c */ /* 0x040fe20003fa4070 */
[----:B------:R-:W-:Y:S01]  /*1630*/  IMAD R27, R8, R7, R29 ;  /* 0x00000007081b7224 */ /* 0x000fe200078e021d */
[----:B------:R-:W-:Y:S01]  /*1640*/  IABS R29, R37 ;  /* 0x00000025001d7213 */ /* 0x000fe20000000000 */
[----:B------:R-:W-:-:S04]  /*1650*/  IMAD.HI.U32 R7, R5, R32, RZ ;  /* 0x0000002005077227 */ /* 0x000fc800078e00ff */
[----:B------:R-:W-:Y:S01]  /*1660*/  @!P1 IMAD.MOV R21, RZ, RZ, -R21 ;  /* 0x000000ffff159224 */ /* 0x000fe200078e0a15 */
[C---:B------:R-:W-:Y:S01]  /*1670*/  ISETP.GT.U32.AND P1, PT, R8.reuse, R24, PT ;  /* 0x000000180800720c */ /* 0x040fe20003f24070 */
[----:B------:R-:W-:Y:S02]  /*1680*/  IMAD.MOV R7, RZ, RZ, -R7 ;  /* 0x000000ffff077224 */ /* 0x000fe400078e0a07 */
[C---:B------:R-:W-:Y:S01]  /*1690*/  IMAD R28, R8.reuse, R31, R30 ;  /* 0x0000001f081c7224 */ /* 0x040fe200078e021e */
[----:B------:R-:W-:Y:S01]  /*16a0*/  MOV R30, R29 ;  /* 0x0000001d001e7202 */ /* 0x000fe20000000f00 */
[C---:B------:R-:W-:Y:S02]  /*16b0*/  IMAD R29, R8.reuse, R7, R32 ;  /* 0x00000007081d7224 */ /* 0x040fe400078e0220 */
[--C-:B------:R-:W-:Y:S01]  /*16c0*/  @!P5 IMAD.IADD R25, R25, 0x1, -R8.reuse ;  /* 0x000000011919d824 */ /* 0x100fe200078e0a08 */
[----:B------:R-:W-:Y:S01]  /*16d0*/  ISETP.GT.U32.AND P0, PT, R8, R28, PT ;  /* 0x0000001c0800720c */ /* 0x000fe20003f04070 */
[----:B------:R-:W-:Y:S01]  /*16e0*/  @!P6 IMAD.IADD R26, R26, 0x1, -R8 ;  /* 0x000000011a1ae824 */ /* 0x000fe200078e0a08 */
[----:B------:R-:W-:Y:S01]  /*16f0*/  ISETP.GT.U32.AND P5, PT, R8, R29, PT ;  /* 0x0000001d0800720c */ /* 0x000fe20003fa4070 */
[----:B------:R-:W-:Y:S01]  /*1700*/  IMAD.HI.U32 R7, R5, R30, RZ ;  /* 0x0000001e05077227 */ /* 0x000fe200078e00ff */
[----:B------:R-:W-:-:S02]  /*1710*/  @!P4 IADD3 R25, -R25, RZ, RZ ;  /* 0x000000ff1919c210 */ /* 0x000fc40007ffe1ff */
[----:B------:R-:W-:Y:S01]  /*1720*/  ISETP.GT.U32.AND P6, PT, R8, R26, PT ;  /* 0x0000001a0800720c */ /* 0x000fe20003fc4070 */
[----:B------:R-:W-:Y:S01]  /*1730*/  @!P1 IMAD.IADD R24, R24, 0x1, -R8 ;  /* 0x0000000118189824 */ /* 0x000fe200078e0a08 */
[----:B------:R-:W-:Y:S01]  /*1740*/  ISETP.GT.U32.AND P1, PT, R8, R27, PT ;  /* 0x0000001b0800720c */ /* 0x000fe20003f24070 */
[----:B------:R-:W-:Y:S02]  /*1750*/  IMAD.MOV R7, RZ, RZ, -R7 ;  /* 0x000000ffff077224 */ /* 0x000fe400078e0a07 */
[----:B------:R-:W-:Y:S01]  /*1760*/  @!P2 IMAD.MOV R24, RZ, RZ, -R24 ;  /* 0x000000ffff18a224 */ /* 0x000fe200078e0a18 */
[----:B------:R-:W-:Y:S01]  /*1770*/  ISETP.GE.AND P2, PT, R34, RZ, PT ;  /* 0x000000ff2200720c */ /* 0x000fe20003f46270 */
[----:B------:R-:W-:Y:S01]  /*1780*/  IMAD R30, R8, R7, R30 ;  /* 0x00000007081e7224 */ /* 0x000fe200078e021e */
[----:B------:R-:W-:Y:S01]  /*1790*/  IADD3 R34, R0, 0x15, RZ ;  /* 0x0000001500227810 */ /* 0x000fe20007ffe0ff */
[--C-:B------:R-:W-:Y:S02]  /*17a0*/  @!P5 IMAD.IADD R29, R29, 0x1, -R8.reuse ;  /* 0x000000011d1dd824 */ /* 0x100fe400078e0a08 */
[--C-:B------:R-:W-:Y:S01]  /*17b0*/  @!P0 IMAD.IADD R28, R28, 0x1, -R8.reuse ;  /* 0x000000011c1c8824 */ /* 0x100fe200078e0a08 */
[----:B------:R-:W-:Y:S01]  /*17c0*/  IABS R31, R34 ;  /* 0x00000022001f7213 */ /* 0x000fe20000000000 */
[--C-:B------:R-:W-:Y:S01]  /*17d0*/  @!P6 IMAD.IADD R26, R26, 0x1, -R8.reuse ;  /* 0x000000011a1ae824 */ /* 0x100fe200078e0a08 */
[C---:B------:R-:W-:Y:S01]  /*17e0*/  ISETP.GT.U32.AND P5, PT, R8.reuse, R29, PT ;  /* 0x0000001d0800720c */ /* 0x040fe20003fa4070 */
[----:B------:R-:W-:Y:S01]  /*17f0*/  @!P1 IMAD.IADD R27, R27, 0x1, -R8 ;  /* 0x000000011b1b9824 */ /* 0x000fe200078e0a08 */
[----:B------:R-:W-:Y:S01]  /*1800*/  ISETP.GE.AND P6, PT, R35, RZ, PT ;  /* 0x000000ff2300720c */ /* 0x000fe20003fc6270 */
[----:B------:R-:W-:Y:S01]  /*1810*/  IMAD.HI.U32 R7, R5, R31, RZ ;  /* 0x0000001f05077227 */ /* 0x000fe200078e00ff */
[----:B------:R-:W-:-:S02]  /*1820*/  ISETP.GT.U32.AND P4, PT, R8, R28, PT ;  /* 0x0000001c0800720c */ /* 0x000fc40003f84070 */
[----:B------:R-:W-:Y:S01]  /*1830*/  ISETP.GT.U32.AND P0, PT, R8, R27, PT ;  /* 0x0000001b0800720c */ /* 0x000fe20003f04070 */
[----:B------:R-:W-:Y:S01]  /*1840*/  VIADD R35, R0, 0x16 ;  /* 0x0000001600237836 */ /* 0x000fe20000000000 */
[----:B------:R-:W-:Y:S01]  /*1850*/  ISETP.GE.AND P1, PT, R36, RZ, PT ;  /* 0x000000ff2400720c */ /* 0x000fe20003f26270 */
[----:B------:R-:W-:Y:S02]  /*1860*/  IMAD.MOV R32, RZ, RZ, -R7 ;  /* 0x000000ffff207224 */ /* 0x000fe400078e0a07 */
[----:B------:R-:W-:Y:S01]  /*1870*/  @!P3 IMAD.MOV R26, RZ, RZ, -R26 ;  /* 0x000000ffff1ab224 */ /* 0x000fe200078e0a1a */
[----:B------:R-:W-:Y:S01]  /*1880*/  IABS R33, R35 ;  /* 0x0000002300217213 */ /* 0x000fe20000000000 */
[C---:B------:R-:W-:Y:S01]  /*1890*/  IMAD R31, R8.reuse, R32, R31 ;  /* 0x00000020081f7224 */ /* 0x040fe200078e021f */
[C---:B------:R-:W-:Y:S01]  /*18a0*/  ISETP.GT.U32.AND P3, PT, R8.reuse, R30, PT ;  /* 0x0000001e0800720c */ /* 0x040fe20003f64070 */
[----:B------:R-:W-:Y:S02]  /*18b0*/  @!P5 IMAD.IADD R29, R29, 0x1, -R8 ;  /* 0x000000011d1dd824 */ /* 0x000fe400078e0a08 */
[----:B------:R-:W-:Y:S01]  /*18c0*/  IMAD.HI.U32 R7, R5, R33, RZ ;  /* 0x0000002105077227 */ /* 0x000fe200078e00ff */
[----:B------:R-:W-:-:S02]  /*18d0*/  ISETP.GT.U32.AND P5, PT, R8, R31, PT ;  /* 0x0000001f0800720c */ /* 0x000fc40003fa4070 */
[----:B------:R-:W-:Y:S01]  /*18e0*/  @!P4 IADD3 R28, R28, -R8, RZ ;  /* 0x800000081c1cc210 */ /* 0x000fe20007ffe0ff */
[----:B------:R-:W-:Y:S01]  /*18f0*/  IMAD.MOV R7, RZ, RZ, -R7 ;  /* 0x000000ffff077224 */ /* 0x000fe200078e0a07 */
[----:B------:R-:W-:Y:S01]  /*1900*/  ISETP.GE.AND P4, PT, R34, RZ, PT ;  /* 0x000000ff2200720c */ /* 0x000fe20003f86270 */
[----:B------:R-:W-:Y:S01]  /*1910*/  VIADD R36, R0, 0x17 ;  /* 0x0000001700247836 */ /* 0x000fe20000000000 */
[----:B------:R-:W-:Y:S01]  /*1920*/  @!P6 IADD3 R28, -R28, RZ, RZ ;  /* 0x000000ff1c1ce210 */ /* 0x000fe20007ffe1ff */
[----:B------:R-:W-:Y:S02]  /*1930*/  IMAD R32, R8, R7, R33 ;  /* 0x0000000708207224 */ /* 0x000fe400078e0221 */
[--C-:B------:R-:W-:Y:S01]  /*1940*/  @!P0 IMAD.IADD R27, R27, 0x1, -R8.reuse ;  /* 0x000000011b1b8824 */ /* 0x100fe200078e0a08 */
[----:B------:R-:W-:Y:S01]  /*1950*/  IABS R34, R36 ;  /* 0x0000002400227213 */ /* 0x000fe20000000000 */
[--C-:B------:R-:W-:Y:S01]  /*1960*/  @!P3 IMAD.IADD R30, R30, 0x1, -R8.reuse ;  /* 0x000000011e1eb824 */ /* 0x100fe200078e0a08 */
[----:B------:R-:W-:Y:S01]  /*1970*/  ISETP.GT.U32.AND P6, PT, R8, R32, PT ;  /* 0x000000200800720c */ /* 0x000fe20003fc4070 */
[----:B------:R-:W-:Y:S01]  /*1980*/  @!P5 IMAD.IADD R31, R31, 0x1, -R8 ;  /* 0x000000011f1fd824 */ /* 0x000fe200078e0a08 */
[----:B------:R-:W-:Y:S01]  /*1990*/  ISETP.GE.AND P3, PT, R35, RZ, PT ;  /* 0x000000ff2300720c */ /* 0x000fe20003f66270 */
[----:B------:R-:W-:Y:S01]  /*19a0*/  VIADD R38, R0, 0x18 ;  /* 0x0000001800267836 */ /* 0x000fe20000000000 */
[----:B------:R-:W-:Y:S01]  /*19b0*/  ISETP.GT.U32.AND P5, PT, R8, R30, PT ;  /* 0x0000001e0800720c */ /* 0x000fe20003fa4070 */
[----:B------:R-:W-:Y:S01]  /*19c0*/  IMAD.HI.U32 R7, R5, R34, RZ ;  /* 0x0000002205077227 */ /* 0x000fe200078e00ff */
[----:B------:R-:W-:-:S02]  /*19d0*/  ISETP.GE.AND P0, PT, R37, RZ, PT ;  /* 0x000000ff2500720c */ /* 0x000fc40003f06270 */
[----:B------:R-:W-:Y:S01]  /*19e0*/  IABS R35, R38 ;  /* 0x0000002600237213 */ /* 0x000fe20000000000 */
[----:B------:R-:W-:Y:S01]  /*19f0*/  @!P2 IMAD.MOV R27, RZ, RZ, -R27 ;  /* 0x000000ffff1ba224 */ /* 0x000fe200078e0a1b */
[----:B------:R-:W-:Y:S01]  /*1a00*/  ISETP.GT.U32.AND P2, PT, R8, R31, PT ;  /* 0x0000001f0800720c */ /* 0x000fe20003f44070 */
[----:B------:R-:W-:Y:S01]  /*1a10*/  IMAD.MOV R7, RZ, RZ, -R7 ;  /* 0x000000ffff077224 */ /* 0x000fe200078e0a07 */
[----:B------:R-:W-:Y:S01]  /*1a20*/  IABS R37, R40 ;  /* 0x0000002800257213 */ /* 0x000fe20000000000 */
[----:B------:R-:W-:Y:S02]  /*1a30*/  @!P6 IMAD.IADD R32, R32, 0x1, -R8 ;  /* 0x000000012020e824 */ /* 0x000fe400078e0a08 */
[C---:B------:R-:W-:Y:S02]  /*1a40*/  IMAD R33, R8.reuse, R7, R34 ;  /* 0x0000000708217224 */ /* 0x040fe400078e0222 */
[----:B------:R-:W-:Y:S01]  /*1a50*/  IMAD.HI.U32 R7, R5, R35, RZ ;  /* 0x0000002305077227 */ /* 0x000fe200078e00ff */
[----:B------:R-:W-:-:S03]  /*1a60*/  ISETP.GT.U32.AND P6, PT, R8, R32, PT ;  /* 0x000000200800720c */ /* 0x000fc60003fc4070 */
[----:B------:R-:W-:Y:S01]  /*1a70*/  @!P1 IMAD.MOV R29, RZ, RZ, -R29 ;  /* 0x000000ffff1d9224 */ /* 0x000fe200078e0a1d */
[----:B------:R-:W-:Y:S01]  /*1a80*/  ISETP.GE.AND P1, PT, R36, RZ, PT ;  /* 0x000000ff2400720c */ /* 0x000fe20003f26270 */
[----:B------:R-:W-:Y:S01]  /*1a90*/  VIADD R41, R0, 0x1a ;  /* 0x0000001a00297836 */ /* 0x000fe20000000000 */
[----:B------:R-:W-:Y:S01]  /*1aa0*/  IADD3 R36, -R7, RZ, RZ ;  /* 0x000000ff07247210 */ /* 0x000fe20007ffe1ff */
[----:B------:R-:W-:-:S03]  /*1ab0*/  IMAD.HI.U32 R34, R5, R37, RZ ;  /* 0x0000002505227227 */ /* 0x000fc600078e00ff */
[----:B------:R-:W-:Y:S01]  /*1ac0*/  IABS R39, R41 ;  /* 0x0000002900277213 */ /* 0x000fe20000000000 */
[--C-:B------:R-:W-:Y:S01]  /*1ad0*/  @!P2 IMAD.IADD R31, R31, 0x1, -R8.reuse ;  /* 0x000000011f1fa824 */ /* 0x100fe200078e0a08 */
[----:B------:R-:W-:Y:S01]  /*1ae0*/  ISETP.GE.AND P2, PT, R38, RZ, PT ;  /* 0x000000ff2600720c */ /* 0x000fe20003f46270 */
[----:B------:R-:W-:Y:S01]  /*1af0*/  @!P5 IMAD.IADD R30, R30, 0x1, -R8 ;  /* 0x000000011e1ed824 */ /* 0x000fe200078e0a08 */
[C---:B------:R-:W-:Y:S01]  /*1b00*/  ISETP.GT.U32.AND P5, PT, R8.reuse, R33, PT ;  /* 0x000000210800720c */ /* 0x040fe20003fa4070 */
[----:B------:R-:W-:Y:S02]  /*1b10*/  IMAD.MOV R38, RZ, RZ, -R34 ;  /* 0x000000ffff267224 */ /* 0x000fe400078e0a22 */
[----:B------:R-:W-:Y:S01]  /*1b20*/  IMAD R34, R8, R36, R35 ;  /* 0x0000002408227224 */ /* 0x000fe200078e0223 */
[----:B------:R-:W-:Y:S01]  /*1b30*/  @!P0 IADD3 R30, -R30, RZ, RZ ;  /* 0x000000ff1e1e8210 */ /* 0x000fe20007ffe1ff */
[C---:B------:R-:W-:Y:S02]  /*1b40*/  IMAD R35, R8.reuse, R38, R37 ;  /* 0x0000002608237224 */ /* 0x040fe400078e0225 */
[----:B------:R-:W-:Y:S01]  /*1b50*/  IMAD.HI.U32 R7, R5, R39, RZ ;  /* 0x0000002705077227 */ /* 0x000fe200078e00ff */
[----:B------:R-:W-:-:S03]  /*1b60*/  ISETP.GT.U32.AND P0, PT, R8, R34, PT ;  /* 0x000000220800720c */ /* 0x000fc60003f04070 */
[--C-:B------:R-:W-:Y:S01]  /*1b70*/  @!P6 IMAD.IADD R32, R32, 0x1, -R8.reuse ;  /* 0x000000012020e824 */ /* 0x100fe200078e0a08 */
[----:B------:R-:W-:Y:S01]  /*1b80*/  ISETP.GT.U32.AND P6, PT, R8, R35, PT ;  /* 0x000000230800720c */ /* 0x000fe20003fc4070 */
[----:B------:R-:W-:Y:S02]  /*1b90*/  IMAD.MOV R7, RZ, RZ, -R7 ;  /* 0x000000ffff077224 */ /* 0x000fe400078e0a07 */
[--C-:B------:R-:W-:Y:S01]  /*1ba0*/  @!P5 IMAD.IADD R33, R33, 0x1, -R8.reuse ;  /* 0x000000012121d824 */ /* 0x100fe200078e0a08 */
[----:B------:R-:W-:Y:S01]  /*1bb0*/  @!P3 IADD3 R32, -R32, RZ, RZ ;  /* 0x000000ff2020b210 */ /* 0x000fe20007ffe1ff */
[----:B------:R-:W-:Y:S02]  /*1bc0*/  IMAD R36, R8, R7, R39 ;  /* 0x0000000708247224 */ /* 0x000fe400078e0227 */
[----:B------:R-:W-:Y:S01]  /*1bd0*/  VIADD R42, R0, 0x1b ;  /* 0x0000001b002a7836 */ /* 0x000fe20000000000 */
[----:B------:R-:W-:Y:S01]  /*1be0*/  ISETP.GT.U32.AND P5, PT, R8, R33, PT ;  /* 0x000000210800720c */ /* 0x000fe20003fa4070 */
[--C-:B------:R-:W-:Y:S01]  /*1bf0*/  @!P0 IMAD.IADD R34, R34, 0x1, -R8.reuse ;  /* 0x0000000122228824 */ /* 0x100fe200078e0a08 */
[C---:B------:R-:W-:Y:S01]  /*1c00*/  ISETP.GT.U32.AND P3, PT, R8.reuse, R36, PT ;  /* 0x000000240800720c */ /* 0x040fe20003f64070 */
[----:B------:R-:W-:Y:S01]  /*1c10*/  @!P4 IMAD.MOV R31, RZ, RZ, -R31 ;  /* 0x000000ffff1fc224 */ /* 0x000fe200078e0a1f */
[----:B------:R-:W-:Y:S01]  /*1c20*/  IABS R38, R42 ;  /* 0x0000002a00267213 */ /* 0x000fe20000000000 */
[----:B------:R-:W-:Y:S01]  /*1c30*/  @!P6 IMAD.IADD R35, R35, 0x1, -R8 ;  /* 0x000000012323e824 */ /* 0x000fe200078e0a08 */
[----:B------:R-:W-:Y:S01]  /*1c40*/  ISETP.GT.U32.AND P6, PT, R8, R34, PT ;  /* 0x000000220800720c */ /* 0x000fe20003fc4070 */
[----:B------:R-:W-:Y:S01]  /*1c50*/  VIADD R43, R0, 0x1d ;  /* 0x0000001d002b7836 */ /* 0x000fe20000000000 */
[----:B------:R-:W-:Y:S01]  /*1c60*/  ISETP.GE.AND P4, PT, R40, RZ, PT ;  /* 0x000000ff2800720c */ /* 0x000fe20003f86270 */
[----:B------:R-:W-:Y:S01]  /*1c70*/  IMAD.HI.U32 R7, R5, R38, RZ ;  /* 0x0000002605077227 */ /* 0x000fe200078e00ff */
[----:B------:R-:W-:-:S02]  /*1c80*/  ISETP.GE.AND P0, PT, R42, RZ, PT ;  /* 0x000000ff2a00720c */ /* 0x000fc40003f06270 */
[----:B------:R-:W-:Y:S01]  /*1c90*/  IABS R39, R43 ;  /* 0x0000002b00277213 */ /* 0x000fe20000000000 */
[----:B------:R-:W-:Y:S02]  /*1ca0*/  VIADD R40, R0, 0x1c ;  /* 0x0000001c00287836 */ /* 0x000fe40000000000 */
[----:B------:R-:W-:Y:S01]  /*1cb0*/  IMAD.MOV R7, RZ, RZ, -R7 ;  /* 0x000000ffff077224 */ /* 0x000fe200078e0a07 */
[----:B------:R-:W-:Y:S01]  /*1cc0*/  @!P3 IADD3 R36, R36, -R8, RZ ;  /* 0x800000082424b210 */ /* 0x000fe20007ffe0ff */
[----:B------:R-:W-:Y:S01]  /*1cd0*/  @!P5 IMAD.IADD R33, R33, 0x1, -R8 ;  /* 0x000000012121d824 */ /* 0x000fe200078e0a08 */
[----:B------:R-:W-:Y:S01]  /*1ce0*/  IABS R37, R40 ;  /* 0x0000002800257213 */ /* 0x000fe20000000000 */
[C---:B------:R-:W-:Y:S01]  /*1cf0*/  IMAD R38, R8.reuse, R7, R38 ;  /* 0x0000000708267224 */ /* 0x040fe200078e0226 */
[C---:B------:R-:W-:Y:S01]  /*1d00*/  ISETP.GT.U32.AND P3, PT, R8.reuse, R36, PT ;  /* 0x000000240800720c */ /* 0x040fe20003f64070 */
[----:B------:R-:W-:Y:S01]  /*1d10*/  @!P1 IMAD.MOV R33, RZ, RZ, -R33 ;  /* 0x000000ffff219224 */ /* 0x000fe200078e0a21 */
[----:B------:R-:W-:Y:S01]  /*1d20*/  ISETP.GT.U32.AND P1, PT, R8, R35, PT ;  /* 0x000000230800720c */ /* 0x000fe20003f24070 */
[----:B------:R-:W-:Y:S01]  /*1d30*/  IMAD.HI.U32 R7, R5, R37, RZ ;  /* 0x0000002505077227 */ /* 0x000fe200078e00ff */
[----:B------:R-:W-:-:S02]  /*1d40*/  @!P6 IADD3 R34, R34, -R8, RZ ;  /* 0x800000082222e210 */ /* 0x000fc40007ffe0ff */
[----:B------:R-:W-:Y:S01]  /*1d50*/  ISETP.GT.U32.AND P6, PT, R8, R38, PT ;  /* 0x000000260800720c */ /* 0x000fe20003fc4070 */
[----:B------:R-:W-:Y:S01]  /*1d60*/  IMAD.MOV R7, RZ, RZ, -R7 ;  /* 0x000000ffff077224 */ /* 0x000fe200078e0a07 */
[----:B------:R-:W-:Y:S01]  /*1d70*/  @!P2 IADD3 R34, -R34, RZ, RZ ;  /* 0x000000ff2222a210 */ /* 0x000fe20007ffe1ff */
[----:B------:R-:W-:Y:S01]  /*1d80*/  VIADD R45, R0, 0x1f ;  /* 0x0000001f002d7836 */ /* 0x000fe20000000000 */
[----:B------:R-:W-:Y:S01]  /*1d90*/  ISETP.GE.AND P5, PT, R41, RZ, PT ;  /* 0x000000ff2900720c */ /* 0x000fe20003fa6270 */
[----:B------:R-:W-:Y:S02]  /*1da0*/  IMAD R37, R8, R7, R37 ;  /* 0x0000000708257224 */ /* 0x000fe400078e0225 */
[----:B------:R-:W-:Y:S01]  /*1db0*/  IMAD.HI.U32 R7, R5, R39, RZ ;  /* 0x0000002705077227 */ /* 0x000fe200078e00ff */
[----:B------:R-:W-:-:S03]  /*1dc0*/  IABS R42, R45 ;  /* 0x0000002d002a7213 */ /* 0x000fc60000000000 */
[--C-:B------:R-:W-:Y:S01]  /*1dd0*/  @!P1 IMAD.IADD R35, R35, 0x1, -R8.reuse ;  /* 0x0000000123239824 */ /* 0x100fe200078e0a08 */
[----:B------:R-:W-:Y:S01]  /*1de0*/  ISETP.GT.U32.AND P1, PT, R8, R37, PT ;  /* 0x000000250800720c */ /* 0x000fe20003f24070 */
[--C-:B------:R-:W-:Y:S01]  /*1df0*/  @!P3 IMAD.IADD R36, R36, 0x1, -R8.reuse ;  /* 0x000000012424b824 */ /* 0x100fe200078e0a08 */
[----:B------:R-:W-:Y:S01]  /*1e00*/  ISETP.GE.AND P3, PT, R40, RZ, PT ;  /* 0x000000ff2800720c */ /* 0x000fe20003f66270 */
[----:B------:R-:W-:Y:S02]  /*1e10*/  IMAD.MOV R40, RZ, RZ, -R7 ;  /* 0x000000ffff287224 */ /* 0x000fe400078e0a07 */
[--C-:B------:R-:W-:Y:S01]  /*1e20*/  @!P6 IMAD.IADD R38, R38, 0x1, -R8.reuse ;  /* 0x000000012626e824 */ /* 0x100fe200078e0a08 */
[----:B------:R-:W-:Y:S01]  /*1e30*/  ISETP.GE.AND P6, PT, R43, RZ, PT ;  /* 0x000000ff2b00720c */ /* 0x000fe20003fc6270 */
[----:B------:R-:W-:Y:S02]  /*1e40*/  IMAD R39, R8, R40, R39 ;  /* 0x0000002808277224 */ /* 0x000fe400078e0227 */
[----:B------:R-:W-:Y:S01]  /*1e50*/  VIADD R44, R0, 0x1e ;  /* 0x0000001e002c7836 */ /* 0x000fe20000000000 */
[C---:B------:R-:W-:Y:S01]  /*1e60*/  ISETP.GT.U32.AND P2, PT, R8.reuse, R38, PT ;  /* 0x000000260800720c */ /* 0x040fe20003f44070 */
[----:B------:R-:W-:Y:S01]  /*1e70*/  @!P4 IMAD.MOV R35, RZ, RZ, -R35 ;  /* 0x000000ffff23c224 */ /* 0x000fe200078e0a23 */
[----:B------:R-:W-:Y:S01]  /*1e80*/  ISETP.GT.U32.AND P4, PT, R8, R39, PT ;  /* 0x000000270800720c */ /* 0x000fe20003f84070 */
[----:B------:R-:W-:Y:S01]  /*1e90*/  @!P1 IMAD.IADD R37, R37, 0x1, -R8 ;  /* 0x0000000125259824 */ /* 0x000fe200078e0a08 */
[----:B------:R-:W-:Y:S01]  /*1ea0*/  IABS R41, R44 ;  /* 0x0000002c00297213 */ /* 0x000fe20000000000 */
[----:B------:R-:W-:-:S03]  /*1eb0*/  IMAD.HI.U32 R40, R5, R42, RZ ;  /* 0x0000002a05287227 */ /* 0x000fc600078e00ff */
[----:B------:R-:W-:Y:S01]  /*1ec0*/  ISETP.GT.U32.AND P1, PT, R8, R37, PT ;  /* 0x000000250800720c */ /* 0x000fe20003f24070 */
[----:B------:R-:W-:Y:S01]  /*1ed0*/  IMAD.HI.U32 R7, R5, R41, RZ ;  /* 0x0000002905077227 */ /* 0x000fe200078e00ff */
[----:B------:R-:W-:-:S03]  /*1ee0*/  IADD3 R43, -R40, RZ, RZ ;  /* 0x000000ff282b7210 */ /* 0x000fc60007ffe1ff */
[--C-:B------:R-:W-:Y:S01]  /*1ef0*/  @!P2 IMAD.IADD R38, R38, 0x1, -R8.reuse ;  /* 0x000000012626a824 */ /* 0x100fe200078e0a08 */
[----:B------:R-:W-:Y:S01]  /*1f00*/  ISETP.GE.AND P2, PT, R45, RZ, PT ;  /* 0x000000ff2d00720c */ /* 0x000fe20003f46270 */
[----:B------:R-:W-:Y:S02]  /*1f10*/  IMAD.MOV R7, RZ, RZ, -R7 ;  /* 0x000000ffff077224 */ /* 0x000fe400078e0a07 */
[----:B------:R-:W-:Y:S02]  /*1f20*/  VIADD R45, R0, 0x20 ;  /* 0x00000020002d7836 */ /* 0x000fe40000000000 */
[----:B------:R-:W-:Y:S02]  /*1f30*/  @!P4 IMAD.IADD R39, R39, 0x1, -R8 ;  /* 0x000000012727c824 */ /* 0x000fe400078e0a08 */
[C---:B------:R-:W-:Y:S01]  /*1f40*/  IMAD R40, R8.reuse, R7, R41 ;  /* 0x0000000708287224 */ /* 0x040fe200078e0229 */
[----:B------:R-:W-:Y:S01]  /*1f50*/  @!P1 IADD3 R37, R37, -R8, RZ ;  /* 0x8000000825259210 */ /* 0x000fe20007ffe0ff */
[----:B------:R-:W-:Y:S01]  /*1f60*/  IMAD R41, R8, R43, R42 ;  /* 0x0000002b08297224 */ /* 0x000fe200078e022a */
[----:B------:R-:W-:Y:S01]  /*1f70*/  IABS R42, R45 ;  /* 0x0000002d002a7213 */ /* 0x000fe20000000000 */
[----:B------:R-:W-:Y:S01]  /*1f80*/  VIADD R47, R0, 0x22 ;  /* 0x00000022002f7836 */ /* 0x000fe20000000000 */
[----:B------:R-:W-:Y:S01]  /*1f90*/  ISETP.GT.U32.AND P4, PT, R8, R39, PT ;  /* 0x000000270800720c */ /* 0x000fe20003f84070 */
[----:B------:R-:W-:Y:S01]  /*1fa0*/  VIADD R43, R0, 0x21 ;  /* 0x00000021002b7836 */ /* 0x000fe20000000000 */
[----:B------:R-:W-:Y:S01]  /*1fb0*/  ISETP.GT.U32.AND P1, PT, R8, R40, PT ;  /* 0x000000280800720c */ /* 0x000fe20003f24070 */
[----:B------:R-:W-:-:S04]  /*1fc0*/  IMAD.HI.U32 R7, R5, R42, RZ ;  /* 0x0000002a05077227 */ /* 0x000fc800078e00ff */
[----:B------:R-:W-:Y:S01]  /*1fd0*/  @!P3 IMAD.MOV R37, RZ, RZ, -R37 ;  /* 0x000000ffff25b224 */ /* 0x000fe200078e0a25 */
[----:B------:R-:W-:Y:S01]  /*1fe0*/  IADD3 R7, -R7, RZ, RZ ;  /* 0x000000ff07077210 */ /* 0x000fe20007ffe1ff */
[----:B------:R-:W-:Y:S01]  /*1ff0*/  @!P5 IMAD.MOV R36, RZ, RZ, -R36 ;  /* 0x000000ffff24d224 */ /* 0x000fe200078e0a24 */
[----:B------:R-:W-:Y:S01]  /*2000*/  ISETP.GE.AND P3, PT, R45, RZ, PT ;  /* 0x000000ff2d00720c */ /* 0x000fe20003f66270 */
[----:B------:R-:W-:Y:S01]  /*2010*/  @!P0 IMAD.MOV R38, RZ, RZ, -R38 ;  /* 0x000000ffff268224 */ /* 0x000fe200078e0a26 */
[----:B------:R-:W-:Y:S01]  /*2020*/  ISETP.GE.AND P5, PT, R44, RZ, PT ;  /* 0x000000ff2c00720c */ /* 0x000fe20003fa6270 */
[----:B------:R-:W-:Y:S01]  /*2030*/  @!P4 IMAD.IADD R39, R39, 0x1, -R8 ;  /* 0x000000012727c824 */ /* 0x000fe200078e0a08 */
[----:B------:R-:W-:Y:S01]  /*2040*/  IABS R45, R47 ;  /* 0x0000002f002d7213 */ /* 0x000fe20000000000 */
[----:B------:R-:W-:Y:S01]  /*2050*/  IMAD R42, R8, R7, R42 ;  /* 0x00000007082a7224 */ /* 0x000fe200078e022a */
[----:B------:R-:W-:Y:S01]  /*2060*/  IABS R44, R43 ;  /* 0x0000002b002c7213 */ /* 0x000fe20000000000 */
[----:B------:R-:W-:Y:S01]  /*2070*/  @!P1 IMAD.IADD R40, R40, 0x1, -R8 ;  /* 0x0000000128289824 */ /* 0x000fe200078e0a08 */
[----:B------:R-:W-:Y:S01]  /*2080*/  ISETP.GE.AND P4, PT, R43, RZ, PT ;  /* 0x000000ff2b00720c */ /* 0x000fe20003f86270 */
[----:B------:R-:W-:Y:S01]  /*2090*/  IMAD.HI.U32 R43, R5, R45, RZ ;  /* 0x0000002d052b7227 */ /* 0x000fe200078e00ff */
[----:B------:R-:W-:-:S02]  /*20a0*/  ISETP.GT.U32.AND P0, PT, R8, R41, PT ;  /* 0x000000290800720c */ /* 0x000fc40003f04070 */
[C---:B------:R-:W-:Y:S01]  /*20b0*/  ISETP.GT.U32.AND P1, PT, R8.reuse, R40, PT ;  /* 0x000000280800720c */ /* 0x040fe20003f24070 */
[----:B------:R-:W-:Y:S01]  /*20c0*/  @!P6 IMAD.MOV R39, RZ, RZ, -R39 ;  /* 0x000000ffff27e224 */ /* 0x000fe200078e0a27 */
[----:B------:R-:W-:Y:S01]  /*20d0*/  ISETP.GT.U32.AND P6, PT, R8, R42, PT ;  /* 0x0000002a0800720c */ /* 0x000fe20003fc4070 */
[----:B------:R-:W-:Y:S01]  /*20e0*/  IMAD.HI.U32 R7, R5, R44, RZ ;  /* 0x0000002c05077227 */ /* 0x000fe200078e00ff */
[----:B------:R-:W-:-:S03]  /*20f0*/  IADD3 R46, -R43, RZ, RZ ;  /* 0x000000ff2b2e7210 */ /* 0x000fc60007ffe1ff */
[----:B------:R-:W-:Y:S02]  /*2100*/  IMAD.MOV R7, RZ, RZ, -R7 ;  /* 0x000000ffff077224 */ /* 0x000fe400078e0a07 */
[----:B------:R-:W-:Y:S02]  /*2110*/  VIADD R49, R0, 0x23 ;  /* 0x0000002300317836 */ /* 0x000fe40000000000 */
[C---:B------:R-:W-:Y:S02]  /*2120*/  IMAD R43, R8.reuse, R7, R44 ;  /* 0x00000007082b7224 */ /* 0x040fe400078e022c */
[----:B------:R-:W-:Y:S01]  /*2130*/  IMAD R44, R8, R46, R45 ;  /* 0x0000002e082c7224 */ /* 0x000fe200078e022d */
[----:B------:R-:W-:Y:S01]  /*2140*/  IABS R7, R49 ;  /* 0x0000003100077213 */ /* 0x000fe20000000000 */
[--C-:B------:R-:W-:Y:S02]  /*2150*/  @!P0 IMAD.IADD R41, R41, 0x1, -R8.reuse ;  /* 0x0000000129298824 */ /* 0x100fe400078e0a08 */
[--C-:B------:R-:W-:Y:S01]  /*2160*/  @!P6 IMAD.IADD R42, R42, 0x1, -R8.reuse ;  /* 0x000000012a2ae824 */ /* 0x100fe200078e0a08 */
[----:B------:R-:W-:Y:S01]  /*2170*/  MOV R45, R7 ;  /* 0x00000007002d7202 */ /* 0x000fe20000000f00 */
[----:B------:R-:W-:Y:S01]  /*2180*/  VIADD R50, R0, 0x24 ;  /* 0x0000002400327836 */ /* 0x000fe20000000000 */
[----:B------:R-:W-:Y:S01]  /*2190*/  ISETP.GT.U32.AND P6, PT, R8, R44, PT ;  /* 0x0000002c0800720c */ /* 0x000fe20003fc4070 */
[----:B------:R-:W-:Y:S01]  /*21a0*/  @!P1 IMAD.IADD R40, R40, 0x1, -R8 ;  /* 0x0000000128289824 */ /* 0x000fe200078e0a08 */
[----:B------:R-:W-:Y:S01]  /*21b0*/  ISETP.GT.U32.AND P0, PT, R8, R41, PT ;  /* 0x000000290800720c */ /* 0x000fe20003f04070 */
[----:B------:R-:W-:Y:S01]  /*21c0*/  IMAD.HI.U32 R7, R5, R45, RZ ;  /* 0x0000002d05077227 */ /* 0x000fe200078e00ff */
[----:B------:R-:W-:-:S02]  /*21d0*/  ISETP.GE.AND P1, PT, R47, RZ, PT ;  /* 0x000000ff2f00720c */ /* 0x000fc40003f26270 */
[----:B------:R-:W-:Y:S01]  /*21e0*/  IABS R47, R50 ;  /* 0x00000032002f7213 */ /* 0x000fe20000000000 */
[----:B------:R-:W-:Y:S02]  /*21f0*/  VIADD R51, R0, 0x25 ;  /* 0x0000002500337836 */ /* 0x000fe40000000000 */
[----:B------:R-:W-:Y:S02]  /*2200*/  IMAD.MOV R46, RZ, RZ, -R7 ;  /* 0x000000ffff2e7224 */ /* 0x000fe400078e0a07 */
[----:B------:R-:W-:Y:S01]  /*2210*/  IMAD.HI.U32 R7, R5, R47, RZ ;  /* 0x0000002f05077227 */ /* 0x000fe200078e00ff */
[----:B------:R-:W-:-:S03]  /*2220*/  IABS R48, R51 ;  /* 0x0000003300307213 */ /* 0x000fc60000000000 */
[----:B------:R-:W-:Y:S01]  /*2230*/  @!P5 IMAD.MOV R40, RZ, RZ, -R40 ;  /* 0x000000ffff28d224 */ /* 0x000fe200078e0a28 */
[----:B------:R-:W-:Y:S01]  /*2240*/  ISETP.GT.U32.AND P5, PT, R8, R42, PT ;  /* 0x0000002a0800720c */ /* 0x000fe20003fa4070 */
[--C-:B------:R-:W-:Y:S02]  /*2250*/  @!P6 IMAD.IADD R44, R44, 0x1, -R8.reuse ;  /* 0x000000012c2ce824 */ /* 0x100fe400078e0a08 */
[----:B------:R-:W-:Y:S02]  /*2260*/  IMAD.MOV R7, RZ, RZ, -R7 ;  /* 0x000000ffff077224 */ /* 0x000fe400078e0a07 */
[----:B------:R-:W-:Y:S01]  /*2270*/  @!P0 IMAD.IADD R41, R41, 0x1, -R8 ;  /* 0x0000000129298824 */ /* 0x000fe200078e0a08 */
[C---:B------:R-:W-:Y:S01]  /*2280*/  ISETP.GT.U32.AND P0, PT, R8.reuse, R43, PT ;  /* 0x0000002b0800720c */ /* 0x040fe20003f04070 */
[C---:B------:R-:W-:Y:S01]  /*2290*/  IMAD R45, R8.reuse, R46, R45 ;  /* 0x0000002e082d7224 */ /* 0x040fe200078e022d */
[C---:B------:R-:W-:Y:S01]  /*22a0*/  ISETP.GT.U32.AND P6, PT, R8.reuse, R44, PT ;  /* 0x0000002c0800720c */ /* 0x040fe20003fc4070 */
[----:B------:R-:W-:Y:S01]  /*22b0*/  IMAD R46, R8, R7, R47 ;  /* 0x00000007082e7224 */ /* 0x000fe200078e022f */
[----:B------:R-:W-:Y:S01]  /*22c0*/  @!P2 IADD3 R41, -R41, RZ, RZ ;  /* 0x000000ff2929a210 */ /* 0x000fe20007ffe1ff */
[----:B------:R-:W-:Y:S01]  /*22d0*/  IMAD.HI.U32 R7, R5, R48, RZ ;  /* 0x0000003005077227 */ /* 0x000fe200078e00ff */
[----:B------:R-:W-:-:S02]  /*22e0*/  ISETP.GE.AND P2, PT, R49, RZ, PT ;  /* 0x000000ff3100720c */ /* 0x000fc40003f46270 */
[----:B------:R-:W-:Y:S01]  /*22f0*/  IABS R49, R52 ;  /* 0x0000003400317213 */ /* 0x000fe20000000000 */
[----:B------:R-:W-:Y:S02]  /*2300*/  IMAD.MOV R7, RZ, RZ, -R7 ;  /* 0x000000ffff077224 */ /* 0x000fe400078e0a07 */
[----:B------:R-:W-:Y:S01]  /*2310*/  @!P5 IMAD.IADD R42, R42, 0x1, -R8 ;  /* 0x000000012a2ad824 */ /* 0x000fe200078e0a08 */
[C---:B------:R-:W-:Y:S01]  /*2320*/  ISETP.GT.U32.AND P5, PT, R8.reuse, R45, PT ;  /* 0x0000002d0800720c */ /* 0x040fe20003fa4070 */
[----:B------:R-:W-:Y:S01]  /*2330*/  IMAD R47, R8, R7, R48 ;  /* 0x00000007082f7224 */ /* 0x000fe200078e0230 */
[----:B------:R-:W-:Y:S01]  /*2340*/  MOV R48, R49 ;  /* 0x0000003100307202 */ /* 0x000fe20000000f00 */
[--C-:B------:R-:W-:Y:S02]  /*2350*/  @!P0 IMAD.IADD R43, R43, 0x1, -R8.reuse ;  /* 0x000000012b2b8824 */ /* 0x100fe400078e0a08 */
[----:B------:R-:W-:Y:S01]  /*2360*/  @!P6 IMAD.IADD R44, R44, 0x1, -R8 ;  /* 0x000000012c2ce824 */ /* 0x000fe200078e0a08 */
[C---:B------:R-:W-:Y:S01]  /*2370*/  ISETP.GT.U32.AND P6, PT, R8.reuse, R47, PT ;  /* 0x0000002f0800720c */ /* 0x040fe20003fc4070 */
[----:B------:R-:W-:Y:S01]  /*2380*/  @!P3 IMAD.MOV R42, RZ, RZ, -R42 ;  /* 0x000000ffff2ab224 */ /* 0x000fe200078e0a2a */
[----:B------:R-:W-:Y:S01]  /*2390*/  ISETP.GT.U32.AND P0, PT, R8, R43, PT ;  /* 0x0000002b0800720c */ /* 0x000fe20003f04070 */
[----:B------:R-:W-:Y:S01]  /*23a0*/  IMAD.HI.U32 R7, R5, R48, RZ ;  /* 0x0000003005077227 */ /* 0x000fe200078e00ff */
[----:B------:R-:W-:-:S02]  /*23b0*/  ISETP.GE.AND P3, PT, R50, RZ, PT ;  /* 0x000000ff3200720c */ /* 0x000fc40003f66270 */
[----:B------:R-:W-:Y:S01]  /*23c0*/  @!P1 IADD3 R44, -R44, RZ, RZ ;  /* 0x000000ff2c2c9210 */ /* 0x000fe20007ffe1ff */
[--C-:B------:R-:W-:Y:S02]  /*23d0*/  @!P5 IMAD.IADD R45, R45, 0x1, -R8.reuse ;  /* 0x000000012d2dd824 */ /* 0x100fe400078e0a08 */
[----:B------:R-:W-:Y:S02]  /*23e0*/  VIADD R50, R0, 0x27 ;  /* 0x0000002700327836 */ /* 0x000fe40000000000 */
[----:B------:R-:W-:Y:S01]  /*23f0*/  IMAD.MOV R7, RZ, RZ, -R7 ;  /* 0x000000ffff077224 */ /* 0x000fe200078e0a07 */
[C---:B------:R-:W-:Y:S01]  /*2400*/  ISETP.GT.U32.AND P5, PT, R8.reuse, R45, PT ;  /* 0x0000002d0800720c */ /* 0x040fe20003fa4070 */
[--C-:B------:R-:W-:Y:S01]  /*2410*/  @!P6 IMAD.IADD R47, R47, 0x1, -R8.reuse ;  /* 0x000000012f2fe824 */ /* 0x100fe200078e0a08 */
[----:B------:R-:W-:Y:S01]  /*2420*/  IABS R49, R50 ;  /* 0x0000003200317213 */ /* 0x000fe20000000000 */
[----:B------:R-:W-:Y:S01]  /*2430*/  @!P0 IMAD.IADD R43, R43, 0x1, -R8 ;  /* 0x000000012b2b8824 */ /* 0x000fe200078e0a08 */
[C---:B------:R-:W-:Y:S01]  /*2440*/  ISETP.GT.U32.AND P0, PT, R8.reuse, R46, PT ;  /* 0x0000002e0800720c */ /* 0x040fe20003f04070 */
[C---:B------:R-:W-:Y:S01]  /*2450*/  IMAD R48, R8.reuse, R7, R48 ;  /* 0x0000000708307224 */ /* 0x040fe200078e0230 */
[----:B------:R-:W-:Y:S01]  /*2460*/  ISETP.GT.U32.AND P6, PT, R8, R47, PT ;  /* 0x0000002f0800720c */ /* 0x000fe20003fc4070 */
[----:B------:R-:W-:-:S04]  /*2470*/  IMAD.HI.U32 R7, R5, R49, RZ ;  /* 0x0000003105077227 */ /* 0x000fc800078e00ff */
[----:B------:R-:W-:Y:S02]  /*2480*/  IMAD.MOV R7, RZ, RZ, -R7 ;  /* 0x000000ffff077224 */ /* 0x000fe400078e0a07 */
[--C-:B------:R-:W-:Y:S01]  /*2490*/  @!P5 IMAD.IADD R45, R45, 0x1, -R8.reuse ;  /* 0x000000012d2dd824 */ /* 0x100fe200078e0a08 */
[----:B------:R-:W-:Y:S01]  /*24a0*/  ISETP.GE.AND P5, PT, R50, RZ, PT ;  /* 0x000000ff3200720c */ /* 0x000fe20003fa6270 */
[----:B------:R-:W-:Y:S02]  /*24b0*/  IMAD R49, R8, R7, R49 ;  /* 0x0000000708317224 */ /* 0x000fe400078e0231 */
[--C-:B------:R-:W-:Y:S01]  /*24c0*/  @!P0 IMAD.IADD R46, R46, 0x1, -R8.reuse ;  /* 0x000000012e2e8824 */ /* 0x100fe200078e0a08 */
[----:B------:R-:W-:Y:S01]  /*24d0*/  ISETP.GE.AND P0, PT, R52, RZ, PT ;  /* 0x000000ff3400720c */ /* 0x000fe20003f06270 */
[----:B------:R-:W-:Y:S01]  /*24e0*/  @!P2 IMAD.MOV R45, RZ, RZ, -R45 ;  /* 0x000000ffff2da224 */ /* 0x000fe200078e0a2d */
[----:B------:R-:W-:Y:S01]  /*24f0*/  @!P6 IADD3 R47, R47, -R8, RZ ;  /* 0x800000082f2fe210 */ /* 0x000fe20007ffe0ff */
[----:B------:R-:W-:Y:S01]  /*2500*/  VIADD R50, R0, 0x28 ;  /* 0x0000002800327836 */ /* 0x000fe20000000000 */
[C---:B------:R-:W-:Y:S01]  /*2510*/  ISETP.GT.U32.AND P2, PT, R8.reuse, R48, PT ;  /* 0x000000300800720c */ /* 0x040fe20003f44070 */
[----:B------:R-:W-:Y:S01]  /*2520*/  @!P4 IMAD.MOV R43, RZ, RZ, -R43 ;  /* 0x000000ffff2bc224 */ /* 0x000fe200078e0a2b */
[----:B------:R-:W-:Y:S01]  /*2530*/  ISETP.GT.U32.AND P6, PT, R8, R49, PT ;  /* 0x000000310800720c */ /* 0x000fe20003fc4070 */
[----:B------:R-:W-:Y:S01]  /*2540*/  VIADD R55, R0, 0x2a ;  /* 0x0000002a00377836 */ /* 0x000fe20000000000 */
[----:B------:R-:W-:Y:S01]  /*2550*/  ISETP.GT.U32.AND P1, PT, R8, R46, PT ;  /* 0x0000002e0800720c */ /* 0x000fe20003f24070 */
[C---:B------:R-:W-:Y:S01]  /*2560*/  VIADD R58, R0.reuse, 0x2d ;  /* 0x0000002d003a7836 */ /* 0x040fe20000000000 */
[----:B------:R-:W-:Y:S01]  /*2570*/  ISETP.GE.AND P4, PT, R51, RZ, PT ;  /* 0x000000ff3300720c */ /* 0x000fe20003f86270 */
[C---:B------:R-:W-:Y:S01]  /*2580*/  VIADD R59, R0.reuse, 0x2e ;  /* 0x0000002e003b7836 */ /* 0x040fe20000000000 */
[C---:B------:R-:W-:Y:S01]  /*2590*/  IADD3 R51, R0.reuse, 0x29, RZ ;  /* 0x0000002900337810 */ /* 0x040fe20007ffe0ff */
[C---:B------:R-:W-:Y:S01]  /*25a0*/  VIADD R60, R0.reuse, 0x31 ;  /* 0x00000031003c7836 */ /* 0x040fe20000000000 */
[----:B------:R-:W-:Y:S01]  /*25b0*/  IABS R52, R50 ;  /* 0x0000003200347213 */ /* 0x000fe20000000000 */
[----:B------:R-:W-:Y:S01]  /*25c0*/  VIADD R64, R0, 0x37 ;  /* 0x0000003700407836 */ /* 0x000fe20000000000 */
[----:B------:R-:W-:Y:S01]  /*25d0*/  IABS R53, R51 ;  /* 0x0000003300357213 */ /* 0x000fe20000000000 */
[----:B------:R-:W-:Y:S01]  /*25e0*/  @!P2 IMAD.IADD R48, R48, 0x1, -R8 ;  /* 0x000000013030a824 */ /* 0x000fe200078e0a08 */
[----:B------:R-:W-:Y:S01]  /*25f0*/  IABS R54, R55 ;  /* 0x0000003700367213 */ /* 0x000fe20000000000 */
[----:B------:R-:W-:Y:S01]  /*2600*/  IMAD.HI.U32 R7, R5, R52, RZ ;  /* 0x0000003405077227 */ /* 0x000fe200078e00ff */
[----:B------:R-:W-:-:S02]  /*2610*/  @!P6 IADD3 R49, R49, -R8, RZ ;  /* 0x800000083131e210 */ /* 0x000fc40007ffe0ff */
[----:B------:R-:W-:Y:S01]  /*2620*/  ISETP.GT.U32.AND P2, PT, R8, R48, PT ;  /* 0x000000300800720c */ /* 0x000fe20003f44070 */
[----:B------:R-:W-:Y:S01]  /*2630*/  @!P1 IMAD.IADD R46, R46, 0x1, -R8 ;  /* 0x000000012e2e9824 */ /* 0x000fe200078e0a08 */
[----:B------:R-:W-:Y:S01]  /*2640*/  ISETP.GT.U32.AND P6, PT, R8, R49, PT ;  /* 0x000000310800720c */ /* 0x000fe20003fc4070 */
[----:B------:R-:W-:Y:S01]  /*2650*/  IMAD.MOV R7, RZ, RZ, -R7 ;  /* 0x000000ffff077224 */ /* 0x000fe200078e0a07 */
[----:B------:R-:W-:Y:S01]  /*2660*/  ISETP.GE.AND P1, PT, R50, RZ, PT ;  /* 0x000000ff3200720c */ /* 0x000fe20003f26270 */
[----:B------:R-:W-:Y:S01]  /*2670*/  @!P3 IMAD.MOV R46, RZ, RZ, -R46 ;  /* 0x000000ffff2eb224 */ /* 0x000fe200078e0a2e */
[----:B------:R-:W-:Y:S01]  /*2680*/  ISETP.GE.AND P3, PT, R51, RZ, PT ;  /* 0x000000ff3300720c */ /* 0x000fe20003f66270 */
[C---:B------:R-:W-:Y:S01]  /*2690*/  IMAD.HI.U32 R50, R5.reuse, R53, RZ ;  /* 0x0000003505327227 */ /* 0x040fe200078e00ff */
[----:B------:R-:W-:Y:S02]  /*26a0*/  IABS R65, R58 ;  /* 0x0000003a00417213 */ /* 0x000fe40000000000 */
[----:B------:R-:W-:Y:S01]  /*26b0*/  IABS R67, R59 ;  /* 0x0000003b00437213 */ /* 0x000fe20000000000 */
[----:B------:R-:W-:Y:S01]  /*26c0*/  IMAD.HI.U32 R51, R5, R54, RZ ;  /* 0x0000003605337227 */ /* 0x000fe200078e00ff */
[----:B------:R-:W-:-:S02]  /*26d0*/  IABS R73, R60 ;  /* 0x0000003c00497213 */ /* 0x000fc40000000000 */
[----:B------:R-:W-:Y:S01]  /*26e0*/  IABS R85, R64 ;  /* 0x0000004000557213 */ /* 0x000fe20000000000 */
[----:B------:R-:W-:Y:S01]  /*26f0*/  @!P4 IMAD.MOV R47, RZ, RZ, -R47 ;  /* 0x000000ffff2fc224 */ /* 0x000fe200078e0a2f */
[----:B------:R-:W-:Y:S01]  /*2700*/  ISETP.GE.AND P4, PT, R55, RZ, PT ;  /* 0x000000ff3700720c */ /* 0x000fe20003f86270 */
[----:B------:R-:W-:Y:S02]  /*2710*/  IMAD.MOV R50, RZ, RZ, -R50 ;  /* 0x000000ffff327224 */ /* 0x000fe400078e0a32 */
[----:B------:R-:W-:Y:S02]  /*2720*/  IMAD.MOV R55, RZ, RZ, -R51 ;  /* 0x000000ffff377224 */ /* 0x000fe400078e0a33 */
[C---:B------:R-:W-:Y:S02]  /*2730*/  IMAD R7, R8.reuse, R7, R52 ;  /* 0x0000000708077224 */ /* 0x040fe400078e0234 */
[C---:B------:R-:W-:Y:S02]  /*2740*/  IMAD R51, R8.reuse, R50, R53 ;  /* 0x0000003208337224 */ /* 0x040fe400078e0235 */
[----:B------:R-:W-:-:S02]  /*2750*/  IMAD R53, R8, R55, R54 ;  /* 0x0000003708357224 */ /* 0x000fc400078e0236 */
[--C-:B------:R-:W-:Y:S02]  /*2760*/  @!P6 IMAD.IADD R49, R49, 0x1, -R8.reuse ;  /* 0x000000013131e824 */ /* 0x100fe400078e0a08 */
[----:B------:R-:W-:Y:S01]  /*2770*/  @!P2 IMAD.IADD R48, R48, 0x1, -R8 ;  /* 0x000000013030a824 */ /* 0x000fe200078e0a08 */
[C---:B------:R-:W-:Y:S01]  /*2780*/  ISETP.GT.U32.AND P2, PT, R8.reuse, R7, PT ;  /* 0x000000070800720c */ /* 0x040fe20003f44070 */
[----:B------:R-:W-:Y:S01]  /*2790*/  @!P5 IMAD.MOV R49, RZ, RZ, -R49 ;  /* 0x000000ffff31d224 */ /* 0x000fe200078e0a31 */
[C---:B------:R-:W-:Y:S01]  /*27a0*/  ISETP.GT.U32.AND P5, PT, R8.reuse, R53, PT ;  /* 0x000000350800720c */ /* 0x040fe20003fa4070 */
[----:B------:R-:W-:Y:S01]  /*27b0*/  @!P0 IMAD.MOV R48, RZ, RZ, -R48 ;  /* 0x000000ffff308224 */ /* 0x000fe200078e0a30 */
[----:B------:R-:W-:Y:S01]  /*27c0*/  ISETP.GT.U32.AND P0, PT, R8, R51, PT ;  /* 0x000000330800720c */ /* 0x000fe20003f04070 */
[----:B------:R-:W-:-:S04]  /*27d0*/  IMAD.HI.U32 R52, R5, R63, RZ ;  /* 0x0000003f05347227 */ /* 0x000fc800078e00ff */
[----:B------:R-:W-:Y:S02]  /*27e0*/  IMAD.MOV R52, RZ, RZ, -R52 ;  /* 0x000000ffff347224 */ /* 0x000fe400078e0a34 */
[----:B------:R-:W-:Y:S02]  /*27f0*/  VIADD R50, R0, 0x2b ;  /* 0x0000002b00327836 */ /* 0x000fe40000000000 */
[C---:B------:R-:W-:Y:S01]  /*2800*/  IMAD R63, R8.reuse, R52, R63 ;  /* 0x00000034083f7224 */ /* 0x040fe200078e023f */
[----:B------:R-:W-:Y:S01]  /*2810*/  @!P2 IADD3 R7, R7, -R8, RZ ;  /* 0x800000080707a210 */ /* 0x000fe20007ffe0ff */
[--C-:B------:R-:W-:Y:S01]  /*2820*/  @!P5 IMAD.IADD R53, R53, 0x1, -R8.reuse ;  /* 0x000000013535d824 */ /* 0x100fe200078e0a08 */
[----:B------:R-:W-:Y:S01]  /*2830*/  IABS R61, R50 ;  /* 0x00000032003d7213 */ /* 0x000fe20000000000 */
[----:B------:R-:W-:Y:S01]  /*2840*/  @!P0 IMAD.IADD R51, R51, 0x1, -R8 ;  /* 0x0000000133338824 */ /* 0x000fe200078e0a08 */
[C---:B------:R-:W-:Y:S01]  /*2850*/  ISETP.GT.U32.AND P2, PT, R8.reuse, R7, PT ;  /* 0x000000070800720c */ /* 0x040fe20003f44070 */
[----:B------:R-:W-:Y:S01]  /*2860*/  IMAD.HI.U32 R54, R5, R65, RZ ;  /* 0x0000004105367227 */ /* 0x000fe200078e00ff */
[----:B------:R-:W-:-:S02]  /*2870*/  ISETP.GT.U32.AND P5, PT, R8, R63, PT ;  /* 0x0000003f0800720c */ /* 0x000fc40003fa4070 */
[----:B------:R-:W-:Y:S01]  /*2880*/  ISETP.GE.AND P6, PT, R50, RZ, PT ;  /* 0x000000ff3200720c */ /* 0x000fe20003fc6270 */
[----:B------:R-:W-:Y:S01]  /*2890*/  IMAD.MOV R54, RZ, RZ, -R54 ;  /* 0x000000ffff367224 */ /* 0x000fe200078e0a36 */
[----:B------:R-:W-:Y:S01]  /*28a0*/  ISETP.GT.U32.AND P0, PT, R8, R51, PT ;  /* 0x000000330800720c */ /* 0x000fe20003f04070 */
[----:B------:R-:W-:-:S04]  /*28b0*/  IMAD.HI.U32 R50, R5, R61, RZ ;  /* 0x0000003d05327227 */ /* 0x000fc800078e00ff */
[----:B------:R-:W-:Y:S02]  /*28c0*/  IMAD R65, R8, R54, R65 ;  /* 0x0000003608417224 */ /* 0x000fe400078e0241 */
[----:B------:R-:W-:Y:S01]  /*28d0*/  IMAD.HI.U32 R55, R5, R67, RZ ;  /* 0x0000004305377227 */ /* 0x000fe200078e00ff */
[----:B------:R-:W-:Y:S02]  /*28e0*/  @!P2 IADD3 R7, R7, -R8, RZ ;  /* 0x800000080707a210 */ /* 0x000fe40007ffe0ff */
[----:B------:R-:W-:Y:S01]  /*28f0*/  ISETP.GE.AND P2, PT, R56, RZ, PT ;  /* 0x000000ff3800720c */ /* 0x000fe20003f46270 */
[C---:B------:R-:W-:Y:S01]  /*2900*/  VIADD R54, R0.reuse, 0x2f ;  /* 0x0000002f00367836 */ /* 0x040fe20000000000 */
[----:B------:R-:W-:Y:S01]  /*2910*/  IADD3 R56, R0, 0x30, RZ ;  /* 0x0000003000387810 */ /* 0x000fe20007ffe0ff */
[----:B------:R-:W-:Y:S02]  /*2920*/  IMAD.MOV R50, RZ, RZ, -R50 ;  /* 0x000000ffff327224 */ /* 0x000fe400078e0a32 */
[----:B------:R-:W-:Y:S01]  /*2930*/  IMAD.MOV R55, RZ, RZ, -R55 ;  /* 0x000000ffff377224 */ /* 0x000fe200078e0a37 */
[----:B------:R-:W-:Y:S01]  /*2940*/  IABS R52, R54 ;  /* 0x0000003600347213 */ /* 0x000fe20000000000 */
[----:B------:R-:W-:Y:S01]  /*2950*/  @!P5 IMAD.IADD R63, R63, 0x1, -R8 ;  /* 0x000000013f3fd824 */ /* 0x000fe200078e0a08 */
[----:B------:R-:W-:Y:S01]  /*2960*/  IABS R71, R56 ;  /* 0x0000003800477213 */ /* 0x000fe20000000000 */
[----:B------:R-:W-:-:S02]  /*2970*/  IMAD R61, R8, R50, R61 ;  /* 0x00000032083d7224 */ /* 0x000fc400078e023d */
[C---:B------:R-:W-:Y:S01]  /*2980*/  IMAD R67, R8.reuse, R55, R67 ;  /* 0x0000003708437224 */ /* 0x040fe200078e0243 */
[C---:B------:R-:W-:Y:S01]  /*2990*/  ISETP.GT.U32.AND P5, PT, R8.reuse, R63, PT ;  /* 0x0000003f0800720c */ /* 0x040fe20003fa4070 */
[----:B------:R-:W-:Y:S01]  /*29a0*/  @!P0 IMAD.IADD R51, R51, 0x1, -R8 ;  /* 0x0000000133338824 */ /* 0x000fe200078e0a08 */
[----:B------:R-:W-:Y:S01]  /*29b0*/  ISETP.GT.U32.AND P0, PT, R8, R61, PT ;  /* 0x0000003d0800720c */ /* 0x000fe20003f04070 */
[----:B------:R-:W-:Y:S02]  /*29c0*/  IMAD.MOV.U32 R55, RZ, RZ, R7 ;  /* 0x000000ffff377224 */ /* 0x000fe400078e0007 */
[----:B------:R-:W-:-:S03]  /*29d0*/  IMAD.HI.U32 R7, R5, R52, RZ ;  /* 0x0000003405077227 */ /* 0x000fc600078e00ff */
[----:B------:R-:W-:Y:S01]  /*29e0*/  @!P1 IADD3 R55, -R55, RZ, RZ ;  /* 0x000000ff37379210 */ /* 0x000fe20007ffe1ff */
[----:B------:R-:W-:Y:S02]  /*29f0*/  IMAD.MOV.U32 R57, RZ, RZ, R51 ;  /* 0x000000ffff397224 */ /* 0x000fe400078e0033 */
[----:B------:R-:W-:Y:S02]  /*2a00*/  IMAD.MOV R7, RZ, RZ, -R7 ;  /* 0x000000ffff077224 */ /* 0x000fe400078e0a07 */
[----:B------:R-:W-:Y:S01]  /*2a10*/  @!P5 IMAD.IADD R63, R63, 0x1, -R8 ;  /* 0x000000013f3fd824 */ /* 0x000fe200078e0a08 */
[----:B------:R-:W-:Y:S01]  /*2a20*/  @!P3 IADD3 R57, -R57, RZ, RZ ;  /* 0x000000ff3939b210 */ /* 0x000fe20007ffe1ff */
[C---:B------:R-:W-:Y:S01]  /*2a30*/  IMAD R7, R8.reuse, R7, R52 ;  /* 0x0000000708077224 */ /* 0x040fe200078e0234 */
[C---:B------:R-:W-:Y:S01]  /*2a40*/  ISETP.GT.U32.AND P3, PT, R8.reuse, R65, PT ;  /* 0x000000410800720c */ /* 0x040fe20003f64070 */
[----:B------:R-:W-:Y:S01]  /*2a50*/  @!P0 IMAD.IADD R61, R61, 0x1, -R8 ;  /* 0x000000013d3d8824 */ /* 0x000fe200078e0a08 */
[C---:B------:R-:W-:Y:S01]  /*2a60*/  ISETP.GT.U32.AND P0, PT, R8.reuse, R53, PT ;  /* 0x000000350800720c */ /* 0x040fe20003f04070 */
[----:B------:R-:W-:Y:S01]  /*2a70*/  IMAD.HI.U32 R50, R5, R71, RZ ;  /* 0x0000004705327227 */ /* 0x000fe200078e00ff */
[----:B------:R-:W-:-:S02]  /*2a80*/  ISETP.GT.U32.AND P5, PT, R8, R7, PT ;  /* 0x000000070800720c */ /* 0x000fc40003fa4070 */
[----:B------:R-:W-:Y:S01]  /*2a90*/  ISETP.GT.U32.AND P1, PT, R8, R61, PT ;  /* 0x0000003d0800720c */ /* 0x000fe20003f24070 */
[----:B------:R-:W-:Y:S01]  /*2aa0*/  IMAD.MOV R50, RZ, RZ, -R50 ;  /* 0x000000ffff327224 */ /* 0x000fe200078e0a32 */
[----:B------:R-:W-:Y:S01]  /*2ab0*/  @!P2 IADD3 R63, -R63, RZ, RZ ;  /* 0x000000ff3f3fa210 */ /* 0x000fe20007ffe1ff */
[----:B------:R-:W-:Y:S01]  /*2ac0*/  VIADD R66, R0, 0x38 ;  /* 0x0000003800427836 */ /* 0x000fe20000000000 */
[----:B------:R-:W-:Y:S01]  /*2ad0*/  ISETP.GE.AND P2, PT, R54, RZ, PT ;  /* 0x000000ff3600720c */ /* 0x000fe20003f46270 */
[C---:B------:R-:W-:Y:S02]  /*2ae0*/  IMAD R71, R8.reuse, R50, R71 ;  /* 0x0000003208477224 */ /* 0x040fe400078e0247 */
[--C-:B------:R-:W-:Y:S01]  /*2af0*/  @!P3 IMAD.IADD R65, R65, 0x1, -R8.reuse ;  /* 0x000000014141b824 */ /* 0x100fe200078e0a08 */
[----:B------:R-:W-:Y:S01]  /*2b00*/  IABS R87, R66 ;  /* 0x0000004200577213 */ /* 0x000fe20000000000 */
[--C-:B------:R-:W-:Y:S01]  /*2b10*/  @!P0 IMAD.IADD R53, R53, 0x1, -R8.reuse ;  /* 0x0000000135358824 */ /* 0x100fe200078e0a08 */
[C---:B------:R-:W-:Y:S01]  /*2b20*/  ISETP.GT.U32.AND P0, PT, R8.reuse, R67, PT ;  /* 0x000000430800720c */ /* 0x040fe20003f04070 */
[----:B------:R-:W-:Y:S01]  /*2b30*/  @!P5 IMAD.IADD R7, R7, 0x1, -R8 ;  /* 0x000000010707d824 */ /* 0x000fe200078e0a08 */
[C---:B------:R-:W-:Y:S01]  /*2b40*/  ISETP.GT.U32.AND P5, PT, R8.reuse, R65, PT ;  /* 0x000000410800720c */ /* 0x040fe20003fa4070 */
[----:B------:R-:W-:Y:S01]  /*2b50*/  IMAD.HI.U32 R50, R5, R73, RZ ;  /* 0x0000004905327227 */ /* 0x000fe200078e00ff */
[----:B------:R-:W-:-:S03]  /*2b60*/  ISETP.GT.U32.AND P3, PT, R8, R71, PT ;  /* 0x000000470800720c */ /* 0x000fc60003f64070 */
[----:B------:R-:W-:Y:S02]  /*2b70*/  IMAD.MOV R50, RZ, RZ, -R50 ;  /* 0x000000ffff327224 */ /* 0x000fe400078e0a32 */
[--C-:B------:R-:W-:Y:S01]  /*2b80*/  @!P1 IMAD.IADD R61, R61, 0x1, -R8.reuse ;  /* 0x000000013d3d9824 */ /* 0x100fe200078e0a08 */
[----:B------:R-:W-:Y:S01]  /*2b90*/  ISETP.GE.AND P1, PT, R58, RZ, PT ;  /* 0x000000ff3a00720c */ /* 0x000fe20003f26270 */
[----:B------:R-:W-:Y:S02]  /*2ba0*/  VIADD R58, R0, 0x32 ;  /* 0x00000032003a7836 */ /* 0x000fe40000000000 */
[C---:B------:R-:W-:Y:S02]  /*2bb0*/  IMAD R73, R8.reuse, R50, R73 ;  /* 0x0000003208497224 */ /* 0x040fe400078e0249 */
[--C-:B------:R-:W-:Y:S01]  /*2bc0*/  @!P5 IMAD.IADD R65, R65, 0x1, -R8.reuse ;  /* 0x000000014141d824 */ /* 0x100fe200078e0a08 */
[----:B------:R-:W-:Y:S01]  /*2bd0*/  IABS R51, R58 ;  /* 0x0000003a00337213 */ /* 0x000fe20000000000 */
[--C-:B------:R-:W-:Y:S01]  /*2be0*/  @!P0 IMAD.IADD R67, R67, 0x1, -R8.reuse ;  /* 0x0000000143438824 */ /* 0x100fe200078e0a08 */
[C---:B------:R-:W-:Y:S01]  /*2bf0*/  ISETP.GT.U32.AND P5, PT, R8.reuse, R73, PT ;  /* 0x000000490800720c */ /* 0x040fe20003fa4070 */
[----:B------:R-:W-:Y:S01]  /*2c00*/  @!P3 IMAD.IADD R71, R71, 0x1, -R8 ;  /* 0x000000014747b824 */ /* 0x000fe200078e0a08 */
[----:B------:R-:W-:Y:S01]  /*2c10*/  ISETP.GE.AND P0, PT, R59, RZ, PT ;  /* 0x000000ff3b00720c */ /* 0x000fe20003f06270 */
[----:B------:R-:W-:Y:S01]  /*2c20*/  IMAD.MOV.U32 R59, RZ, RZ, R53 ;  /* 0x000000ffff3b7224 */ /* 0x000fe200078e0035 */
[----:B------:R-:W-:Y:S01]  /*2c30*/  MOV R53, R51 ;  /* 0x0000003300357202 */ /* 0x000fe20000000f00 */
[----:B------:R-:W-:Y:S01]  /*2c40*/  IMAD.HI.U32 R51, R5, R77, RZ ;  /* 0x0000004d05337227 */ /* 0x000fe200078e00ff */
[----:B------:R-:W-:-:S03]  /*2c50*/  ISETP.GT.U32.AND P3, PT, R8, R71, PT ;  /* 0x000000470800720c */ /* 0x000fc60003f64070 */
[----:B------:R-:W-:Y:S01]  /*2c60*/  @!P4 IMAD.MOV R59, RZ, RZ, -R59 ;  /* 0x000000ffff3bc224 */ /* 0x000fe200078e0a3b */
[C---:B------:R-:W-:Y:S01]  /*2c70*/  ISETP.GT.U32.AND P4, PT, R8.reuse, R67, PT ;  /* 0x000000430800720c */ /* 0x040fe20003f84070 */
[----:B------:R-:W-:Y:S02]  /*2c80*/  IMAD.HI.U32 R50, R5, R53, RZ ;  /* 0x0000003505327227 */ /* 0x000fe400078e00ff */
[----:B------:R-:W-:Y:S02]  /*2c90*/  @!P5 IADD3 R73, R73, -R8, RZ ;  /* 0x800000084949d210 */ /* 0x000fe40007ffe0ff */
[----:B------:R-:W-:Y:S02]  /*2ca0*/  IMAD.MOV R50, RZ, RZ, -R50 ;  /* 0x000000ffff327224 */ /* 0x000fe400078e0a32 */
[C---:B------:R-:W-:Y:S01]  /*2cb0*/  ISETP.GT.U32.AND P5, PT, R8.reuse, R73, PT ;  /* 0x000000490800720c */ /* 0x040fe20003fa4070 */
[----:B------:R-:W-:Y:S02]  /*2cc0*/  IMAD.MOV R51, RZ, RZ, -R51 ;  /* 0x000000ffff337224 */ /* 0x000fe400078e0a33 */
[----:B------:R-:W-:-:S02]  /*2cd0*/  IMAD R53, R8, R50, R53 ;  /* 0x0000003208357224 */ /* 0x000fc400078e0235 */
[--C-:B------:R-:W-:Y:S02]  /*2ce0*/  @!P3 IMAD.IADD R71, R71, 0x1, -R8.reuse ;  /* 0x000000014747b824 */ /* 0x100fe400078e0a08 */
[----:B------:R-:W-:Y:S01]  /*2cf0*/  @!P4 IMAD.IADD R67, R67, 0x1, -R8 ;  /* 0x000000014343c824 */ /* 0x000fe200078e0a08 */
[----:B------:R-:W-:Y:S01]  /*2d00*/  ISETP.GE.AND P4, PT, R56, RZ, PT ;  /* 0x000000ff3800720c */ /* 0x000fe20003f86270 */
[----:B------:R-:W-:Y:S01]  /*2d10*/  VIADD R56, R0, 0x35 ;  /* 0x0000003500387836 */ /* 0x000fe20000000000 */
[C---:B------:R-:W-:Y:S01]  /*2d20*/  ISETP.GT.U32.AND P3, PT, R8.reuse, R53, PT ;  /* 0x000000350800720c */ /* 0x040fe20003f64070 */
[----:B------:R-:W-:Y:S02]  /*2d30*/  IMAD R77, R8, R51, R77 ;  /* 0x00000033084d7224 */ /* 0x000fe400078e024d */
[----:B------:R-:W-:Y:S01]  /*2d40*/  @!P6 IMAD.MOV R61, RZ, RZ, -R61 ;  /* 0x000000ffff3de224 */ /* 0x000fe200078e0a3d */
[----:B------:R-:W-:Y:S01]  /*2d50*/  IABS R81, R56 ;  /* 0x0000003800517213 */ /* 0x000fe20000000000 */
[----:B------:R-:W-:Y:S01]  /*2d60*/  VIADD R54, R0, 0x34 ;  /* 0x0000003400367836 */ /* 0x000fe20000000000 */
[C---:B------:R-:W-:Y:S01]  /*2d70*/  ISETP.GT.U32.AND P6, PT, R8.reuse, R7, PT ;  /* 0x000000070800720c */ /* 0x040fe20003fc4070 */
[----:B------:R-:W-:Y:S01]  /*2d80*/  @!P1 IMAD.MOV R65, RZ, RZ, -R65 ;  /* 0x000000ffff419224 */ /* 0x000fe200078e0a41 */
[----:B------:R-:W-:Y:S01]  /*2d90*/  @!P5 IADD3 R73, R73, -R8, RZ ;  /* 0x800000084949d210 */ /* 0x000fe20007ffe0ff */
[----:B------:R-:W-:Y:S01]  /*2da0*/  IMAD.HI.U32 R51, R5, R81, RZ ;  /* 0x0000005105337227 */ /* 0x000fe200078e00ff */
[----:B------:R-:W-:-:S02]  /*2db0*/  ISETP.GT.U32.AND P5, PT, R8, R77, PT ;  /* 0x0000004d0800720c */ /* 0x000fc40003fa4070 */
[----:B------:R-:W-:Y:S01]  /*2dc0*/  IABS R79, R54 ;  /* 0x00000036004f7213 */ /* 0x000fe20000000000 */
[----:B------:R-:W-:Y:S02]  /*2dd0*/  @!P3 IMAD.IADD R53, R53, 0x1, -R8 ;  /* 0x000000013535b824 */ /* 0x000fe400078e0a08 */
[----:B------:R-:W-:Y:S02]  /*2de0*/  IMAD.MOV R51, RZ, RZ, -R51 ;  /* 0x000000ffff337224 */ /* 0x000fe400078e0a33 */
[----:B------:R-:W-:Y:S01]  /*2df0*/  IMAD.HI.U32 R50, R5, R79, RZ ;  /* 0x0000004f05327227 */ /* 0x000fe200078e00ff */
[C---:B------:R-:W-:Y:S02]  /*2e00*/  ISETP.GT.U32.AND P3, PT, R8.reuse, R53, PT ;  /* 0x000000350800720c */ /* 0x040fe40003f64070 */
[----:B------:R-:W-:Y:S01]  /*2e10*/  @!P6 IADD3 R7, R7, -R8, RZ ;  /* 0x800000080707e210 */ /* 0x000fe20007ffe0ff */
[----:B------:R-:W-:Y:S01]  /*2e20*/  IMAD R81, R8, R51, R81 ;  /* 0x0000003308517224 */ /* 0x000fe200078e0251 */
[----:B------:R-:W-:Y:S01]  /*2e30*/  ISETP.GE.AND P6, PT, R60, RZ, PT ;  /* 0x000000ff3c00720c */ /* 0x000fe20003fc6270 */
[----:B------:R-:W-:Y:S01]  /*2e40*/  VIADD R60, R0, 0x36 ;  /* 0x00000036003c7836 */ /* 0x000fe20000000000 */
[----:B------:R-:W-:Y:S01]  /*2e50*/  MOV R69, R7 ;  /* 0x0000000700457202 */ /* 0x000fe20000000f00 */
[----:B------:R-:W-:-:S02]  /*2e60*/  IMAD.MOV R50, RZ, RZ, -R50 ;  /* 0x000000ffff327224 */ /* 0x000fc400078e0a32 */
[----:B------:R-:W-:Y:S01]  /*2e70*/  @!P5 IMAD.IADD R77, R77, 0x1, -R8 ;  /* 0x000000014d4dd824 */ /* 0x000fe200078e0a08 */
[C---:B------:R-:W-:Y:S01]  /*2e80*/  ISETP.GT.U32.AND P5, PT, R8.reuse, R81, PT ;  /* 0x000000510800720c */ /* 0x040fe20003fa4070 */
[C---:B------:R-:W-:Y:S01]  /*2e90*/  IMAD R79, R8.reuse, R50, R79 ;  /* 0x00000032084f7224 */ /* 0x040fe200078e024f */
[----:B------:R-:W-:Y:S01]  /*2ea0*/  IABS R83, R60 ;  /* 0x0000003c00537213 */ /* 0x000fe20000000000 */
[----:B------:R-:W-:Y:S01]  /*2eb0*/  IMAD.HI.U32 R50, R5, R85, RZ ;  /* 0x0000005505327227 */ /* 0x000fe200078e00ff */
[----:B------:R-:W-:-:S03]  /*2ec0*/  ISETP.GT.U32.AND P1, PT, R8, R77, PT ;  /* 0x0000004d0800720c */ /* 0x000fc60003f24070 */
[----:B------:R-:W-:Y:S01]  /*2ed0*/  @!P3 IMAD.IADD R53, R53, 0x1, -R8 ;  /* 0x000000013535b824 */ /* 0x000fe200078e0a08 */
[----:B------:R-:W-:Y:S01]  /*2ee0*/  ISETP.GT.U32.AND P3, PT, R8, R79, PT ;  /* 0x0000004f0800720c */ /* 0x000fe20003f64070 */
[----:B------:R-:W-:Y:S02]  /*2ef0*/  IMAD.MOV R50, RZ, RZ, -R50 ;  /* 0x000000ffff327224 */ /* 0x000fe400078e0a32 */
[----:B------:R-:W-:-:S04]  /*2f00*/  IMAD.HI.U32 R52, R5, R83, RZ ;  /* 0x0000005305347227 */ /* 0x000fc800078e00ff */
[----:B------:R-:W-:Y:S02]  /*2f10*/  IMAD R85, R8, R50, R85 ;  /* 0x0000003208557224 */ /* 0x000fe400078e0255 */
[----:B------:R-:W-:Y:S02]  /*2f20*/  IMAD.MOV R52, RZ, RZ, -R52 ;  /* 0x000000ffff347224 */ /* 0x000fe400078e0a34 */
[----:B------:R-:W-:-:S04]  /*2f30*/  IMAD.HI.U32 R50, R5, R87, RZ ;  /* 0x0000005705327227 */ /* 0x000fc800078e00ff */
[----:B------:R-:W-:Y:S01]  /*2f40*/  @!P5 IMAD.IADD R81, R81, 0x1, -R8 ;  /* 0x000000015151d824 */ /* 0x000fe200078e0a08 */
[----:B------:R-:W-:Y:S01]  /*2f50*/  IADD3 R51, -R50, RZ, RZ ;  /* 0x000000ff32337210 */ /* 0x000fe20007ffe1ff */
[C---:B------:R-:W-:Y:S01]  /*2f60*/  IMAD R83, R8.reuse, R52, R83 ;  /* 0x0000003408537224 */ /* 0x040fe200078e0253 */
[C---:B------:R-:W-:Y:S01]  /*2f70*/  ISETP.GT.U32.AND P5, PT, R8.reuse, R85, PT ;  /* 0x000000550800720c */ /* 0x040fe20003fa4070 */
[----:B------:R-:W-:Y:S01]  /*2f80*/  @!P0 IMAD.MOV R67, RZ, RZ, -R67 ;  /* 0x000000ffff438224 */ /* 0x000fe200078e0a43 */
[----:B------:R-:W-:Y:S01]  /*2f90*/  ISETP.GT.U32.AND P0, PT, R8, R81, PT ;  /* 0x000000510800720c */ /* 0x000fe20003f04070 */
[----:B------:R-:W-:-:S04]  /*2fa0*/  IMAD.HI.U32 R50, R5, R89, RZ ;  /* 0x0000005905327227 */ /* 0x000fc800078e00ff */
[----:B------:R-:W-:Y:S01]  /*2fb0*/  @!P3 IMAD.IADD R79, R79, 0x1, -R8 ;  /* 0x000000014f4fb824 */ /* 0x000fe200078e0a08 */
[C---:B------:R-:W-:Y:S01]  /*2fc0*/  ISETP.GT.U32.AND P3, PT, R8.reuse, R83, PT ;  /* 0x000000530800720c */ /* 0x040fe20003f64070 */
[C---:B------:R-:W-:Y:S02]  /*2fd0*/  IMAD R87, R8.reuse, R51, R87 ;  /* 0x0000003308577224 */ /* 0x040fe400078e0257 */
[----:B------:R-:W-:Y:S02]  /*2fe0*/  IMAD.MOV R50, RZ, RZ, -R50 ;  /* 0x000000ffff327224 */ /* 0x000fe400078e0a32 */
[--C-:B------:R-:W-:Y:S01]  /*2ff0*/  @!P1 IMAD.IADD R77, R77, 0x1, -R8.reuse ;  /* 0x000000014d4d9824 */ /* 0x100fe200078e0a08 */
[C---:B------:R-:W-:Y:S01]  /*3000*/  ISETP.GT.U32.AND P1, PT, R8.reuse, R87, PT ;  /* 0x000000570800720c */ /* 0x040fe20003f24070 */
[----:B------:R-:W-:Y:S02]  /*3010*/  IMAD R89, R8, R50, R89 ;  /* 0x0000003208597224 */ /* 0x000fe400078e0259 */
[----:B------:R-:W-:-:S02]  /*3020*/  @!P0 IMAD.IADD R81, R81, 0x1, -R8 ;  /* 0x0000000151518824 */ /* 0x000fc400078e0a08 */
[----:B------:R-:W-:Y:S01]  /*3030*/  VIADD R70, R0, 0x3a ;  /* 0x0000003a00467836 */ /* 0x000fe20000000000 */
[C---:B------:R-:W-:Y:S01]  /*3040*/  ISETP.GT.U32.AND P0, PT, R8.reuse, R89, PT ;  /* 0x000000590800720c */ /* 0x040fe20003f04070 */
[--C-:B------:R-:W-:Y:S01]  /*3050*/  @!P3 IMAD.IADD R83, R83, 0x1, -R8.reuse ;  /* 0x000000015353b824 */ /* 0x100fe200078e0a08 */
[----:B------:R-:W-:Y:S01]  /*3060*/  ISETP.GT.U32.AND P3, PT, R8, R79, PT ;  /* 0x0000004f0800720c */ /* 0x000fe20003f64070 */
[--C-:B------:R-:W-:Y:S01]  /*3070*/  @!P5 IMAD.IADD R85, R85, 0x1, -R8.reuse ;  /* 0x000000015555d824 */ /* 0x100fe200078e0a08 */
[----:B------:R-:W-:Y:S01]  /*3080*/  IABS R91, R70 ;  /* 0x00000046005b7213 */ /* 0x000fe20000000000 */
[----:B------:R-:W-:Y:S01]  /*3090*/  VIADD R72, R0, 0x3b ;  /* 0x0000003b00487836 */ /* 0x000fe20000000000 */
[----:B------:R-:W-:Y:S01]  /*30a0*/  ISETP.GT.U32.AND P5, PT, R8, R83, PT ;  /* 0x000000530800720c */ /* 0x000fe20003fa4070 */
[----:B------:R-:W-:Y:S02]  /*30b0*/  @!P1 IMAD.IADD R87, R87, 0x1, -R8 ;  /* 0x0000000157579824 */ /* 0x000fe400078e0a08 */
[----:B------:R-:W-:Y:S01]  /*30c0*/  IMAD.HI.U32 R7, R5, R91, RZ ;  /* 0x0000005b05077227 */ /* 0x000fe200078e00ff */
[----:B------:R-:W-:-:S02]  /*30d0*/  IABS R93, R72 ;  /* 0x00000048005d7213 */ /* 0x000fc40000000000 */
[----:B------:R-:W-:Y:S01]  /*30e0*/  ISETP.GT.U32.AND P1, PT, R8, R87, PT ;  /* 0x000000570800720c */ /* 0x000fe20003f24070 */
[----:B------:R-:W-:Y:S02]  /*30f0*/  @!P0 IMAD.IADD R89, R89, 0x1, -R8 ;  /* 0x0000000159598824 */ /* 0x000fe400078e0a08 */
[----:B------:R-:W-:Y:S01]  /*3100*/  @!P3 IADD3 R79, R79, -R8, RZ ;  /* 0x800000084f4fb210 */ /* 0x000fe20007ffe0ff */
[----:B------:R-:W-:Y:S01]  /*3110*/  IMAD.HI.U32 R50, R5, R93, RZ ;  /* 0x0000005d05327227 */ /* 0x000fe200078e00ff */
[----:B------:R-:W-:Y:S02]  /*3120*/  ISETP.GE.AND P3, PT, R58, RZ, PT ;  /* 0x000000ff3a00720c */ /* 0x000fe40003f66270 */
[----:B------:R-:W-:Y:S01]  /*3130*/  ISETP.GT.U32.AND P0, PT, R8, R89, PT ;  /* 0x000000590800720c */ /* 0x000fe20003f04070 */
[----:B------:R-:W-:Y:S02]  /*3140*/  IMAD.MOV R7, RZ, RZ, -R7 ;  /* 0x000000ffff077224 */ /* 0x000fe400078e0a07 */
[----:B------:R-:W-:-:S02]  /*3150*/  VIADD R58, R0, 0x3c ;  /* 0x0000003c003a7836 */ /* 0x000fc40000000000 */
[----:B------:R-:W-:Y:S01]  /*3160*/  @!P5 IMAD.IADD R83, R83, 0x1, -R8 ;  /* 0x000000015353d824 */ /* 0x000fe200078e0a08 */
[----:B------:R-:W-:Y:S01]  /*3170*/  ISETP.GE.AND P5, PT, R62, RZ, PT ;  /* 0x000000ff3e00720c */ /* 0x000fe20003fa6270 */
[----:B------:R-:W-:Y:S01]  /*3180*/  IMAD.MOV R50, RZ, RZ, -R50 ;  /* 0x000000ffff327224 */ /* 0x000fe200078e0a32 */
[----:B------:R-:W-:Y:S01]  /*3190*/  IABS R95, R58 ;  /* 0x0000003a005f7213 */ /* 0x000fe20000000000 */
[----:B------:R-:W-:Y:S02]  /*31a0*/  IMAD R91, R8, R7, R91 ;  /* 0x00000007085b7224 */ /* 0x000fe400078e025b */
[----:B------:R-:W-:Y:S02]  /*31b0*/  VIADD R62, R0, 0x3d ;  /* 0x0000003d003e7836 */ /* 0x000fe40000000000 */
[C---:B------:R-:W-:Y:S01]  /*31c0*/  IMAD R93, R8.reuse, R50, R93 ;  /* 0x00000032085d7224 */ /* 0x040fe200078e025d */
[----:B------:R-:W-:Y:S01]  /*31d0*/  @!P0 IADD3 R89, R89, -R8, RZ ;  /* 0x8000000859598210 */ /* 0x000fe20007ffe0ff */
[----:B------:R-:W-:Y:S01]  /*31e0*/  @!P1 IMAD.IADD R87, R87, 0x1, -R8 ;  /* 0x0000000157579824 */ /* 0x000fe200078e0a08 */
[----:B------:R-:W-:Y:S01]  /*31f0*/  IABS R97, R62 ;  /* 0x0000003e00617213 */ /* 0x000fe20000000000 */
[----:B------:R-:W-:Y:S01]  /*3200*/  @!P2 IMAD.MOV R69, RZ, RZ, -R69 ;  /* 0x000000ffff45a224 */ /* 0x000fe200078e0a45 */
[C---:B------:R-:W-:Y:S01]  /*3210*/  ISETP.GT.U32.AND P1, PT, R8.reuse, R91, PT ;  /* 0x0000005b0800720c */ /* 0x040fe20003f24070 */
[----:B------:R-:W-:Y:S01]  /*3220*/  IMAD.HI.U32 R50, R5, R95, RZ ;  /* 0x0000005f05327227 */ /* 0x000fe200078e00ff */
[----:B------:R-:W-:-:S02]  /*3230*/  ISETP.GT.U32.AND P2, PT, R8, R85, PT ;  /* 0x000000550800720c */ /* 0x000fc40003f44070 */
[----:B------:R-:W-:Y:S01]  /*3240*/  ISETP.GT.U32.AND P0, PT, R8, R93, PT ;  /* 0x0000005d0800720c */ /* 0x000fe20003f04070 */
[----:B------:R-:W-:-:S04]  /*3250*/  IMAD.HI.U32 R51, R5, R97, RZ ;  /* 0x0000006105337227 */ /* 0x000fc800078e00ff */
[----:B------:R-:W-:Y:S02]  /*3260*/  IMAD.MOV R50, RZ, RZ, -R50 ;  /* 0x000000ffff327224 */ /* 0x000fe400078e0a32 */
[----:B------:R-:W-:Y:S02]  /*3270*/  IMAD.MOV R51, RZ, RZ, -R51 ;  /* 0x000000ffff337224 */ /* 0x000fe400078e0a33 */
[C---:B------:R-:W-:Y:S02]  /*3280*/  IMAD R95, R8.reuse, R50, R95 ;  /* 0x00000032085f7224 */ /* 0x040fe400078e025f */
[C---:B------:R-:W-:Y:S01]  /*3290*/  IMAD R97, R8.reuse, R51, R97 ;  /* 0x0000003308617224 */ /* 0x040fe200078e0261 */
[----:B------:R-:W-:Y:S01]  /*32a0*/  @!P2 IADD3 R85, R85, -R8, RZ ;  /* 0x800000085555a210 */ /* 0x000fe20007ffe0ff */
[----:B------:R-:W-:Y:S01]  /*32b0*/  @!P1 IMAD.IADD R91, R91, 0x1, -R8 ;  /* 0x000000015b5b9824 */ /* 0x000fe200078e0a08 */
[----:B------:R-:W-:Y:S01]  /*32c0*/  ISETP.GT.U32.AND P1, PT, R8, R95, PT ;  /* 0x0000005f0800720c */ /* 0x000fe20003f24070 */
[----:B------:R-:W-:Y:S01]  /*32d0*/  IMAD R3, R3, 0x100, R252 ;  /* 0x0000010003037824 */ /* 0x000fe200078e02fc */
[----:B------:R-:W-:Y:S01]  /*32e0*/  ISETP.GE.AND P2, PT, R54, RZ, PT ;  /* 0x000000ff3600720c */ /* 0x000fe20003f46270 */
[----:B------:R-:W-:Y:S01]  /*32f0*/  IMAD.HI.U32 R50, R5, R99, RZ ;  /* 0x0000006305327227 */ /* 0x000fe200078e00ff */
[----:B------:R-:W-:-:S02]  /*3300*/  IABS R54, R0 ;  /* 0x0000000000367213 */ /* 0x000fc40000000000 */
[----:B------:R-:W-:Y:S01]  /*3310*/  @!P0 IADD3 R93, R93, -R8, RZ ;  /* 0x800000085d5d8210 */ /* 0x000fe20007ffe0ff */
[----:B------:R-:W-:Y:S01]  /*3320*/  IMAD.MOV R50, RZ, RZ, -R50 ;  /* 0x000000ffff327224 */ /* 0x000fe200078e0a32 */
[----:B------:R-:W-:Y:S01]  /*3330*/  ISETP.GT.U32.AND P0, PT, R8, R97, PT ;  /* 0x000000610800720c */ /* 0x000fe20003f04070 */
[----:B------:R-:W-:Y:S01]  /*3340*/  IMAD.HI.U32 R7, R5, R54, RZ ;  /* 0x0000003605077227 */ /* 0x000fe200078e00ff */
[----:B------:R-:W-:-:S03]  /*3350*/  IABS R52, R3 ;  /* 0x0000000300347213 */ /* 0x000fc60000000000 */
[----:B------:R-:W-:Y:S02]  /*3360*/  IMAD.MOV R51, RZ, RZ, -R7 ;  /* 0x000000ffff337224 */ /* 0x000fe400078e0a07 */
[----:B------:R-:W-:Y:S01]  /*3370*/  @!P1 IMAD.IADD R95, R95, 0x1, -R8 ;  /* 0x000000015f5f9824 */ /* 0x000fe200078e0a08 */
[C---:B------:R-:W-:Y:S01]  /*3380*/  ISETP.GT.U32.AND P1, PT, R8.reuse, R91, PT ;  /* 0x0000005b0800720c */ /* 0x040fe20003f24070 */
[----:B------:R-:W-:Y:S02]  /*3390*/  IMAD R51, R8, R51, R54 ;  /* 0x0000003308337224 */ /* 0x000fe400078e0236 */
[----:B------:R-:W-:Y:S02]  /*33a0*/  VIADD R5, R3, 0x80 ;  /* 0x0000008003057836 */ /* 0x000fe40000000000 */
[----:B------:R-:W-:Y:S01]  /*33b0*/  IMAD.HI.U32 R7, R6, R52, RZ ;  /* 0x0000003406077227 */ /* 0x000fe200078e00ff */
[----:B------:R-:W-:Y:S02]  /*33c0*/  @!P0 IADD3 R97, R97, -R8, RZ ;  /* 0x8000000861618210 */ /* 0x000fe40007ffe0ff */
[C---:B------:R-:W-:Y:S01]  /*33d0*/  ISETP.GT.U32.AND P0, PT, R8.reuse, R93, PT ;  /* 0x0000005d0800720c */ /* 0x040fe20003f04070 */
[----:B------:R-:W-:Y:S01]  /*33e0*/  @!P4 IMAD.MOV R71, RZ, RZ, -R71 ;  /* 0x000000ffff47c224 */ /* 0x000fe200078e0a47 */
[C---:B------:R-:W-:Y:S01]  /*33f0*/  ISETP.GT.U32.AND P4, PT, R8.reuse, R51, PT ;  /* 0x000000330800720c */ /* 0x040fe20003f84070 */
[----:B------:R-:W-:Y:S01]  /*3400*/  IMAD.MOV R7, RZ, RZ, -R7 ;  /* 0x000000ffff077224 */ /* 0x000fe200078e0a07 */
[----:B------:R-:W-:Y:S01]  /*3410*/  IABS R54, R5 ;  /* 0x0000000500367213 */ /* 0x000fe20000000000 */
[----:B------:R-:W-:Y:S01]  /*3420*/  IMAD R99, R8, R50, R99 ;  /* 0x0000003208637224 */ /* 0x000fe200078e0263 */
[----:B------:R-:W-:Y:S01]  /*3430*/  @!P1 IADD3 R91, R91, -R8, RZ ;  /* 0x800000085b5b9210 */ /* 0x000fe20007ffe0ff */
[----:B------:R-:W-:-:S02]  /*3440*/  IMAD R50, R9, R7, R52 ;  /* 0x0000000709327224 */ /* 0x000fc400078e0234 */
[----:B------:R-:W-:Y:S01]  /*3450*/  IMAD.MOV.U32 R52, RZ, RZ, R54 ;  /* 0x000000ffff347224 */ /* 0x000fe200078e0036 */
[----:B------:R-:W-:Y:S01]  /*3460*/  ISETP.GT.U32.AND P1, PT, R8, R99, PT ;  /* 0x000000630800720c */ /* 0x000fe20003f24070 */
[----:B------:R-:W-:Y:S02]  /*3470*/  IMAD.MOV.U32 R75, RZ, RZ, R53 ;  /* 0x000000ffff4b7224 */ /* 0x000fe400078e0035 */
[----:B------:R-:W-:-:S04]  /*3480*/  IMAD.HI.U32 R6, R6, R52, RZ ;  /* 0x0000003406067227 */ /* 0x000fc800078e00ff */
[----:B------:R-:W-:Y:S01]  /*3490*/  @!P3 IMAD.MOV R75, RZ, RZ, -R75 ;  /* 0x000000ffff4bb224 */ /* 0x000fe200078e0a4b */
[----:B------:R-:W-:Y:S01]  /*34a0*/  ISETP.GT.U32.AND P3, PT, R8, R95, PT ;  /* 0x0000005f0800720c */ /* 0x000fe20003f64070 */
[--C-:B------:R-:W-:Y:S01]  /*34b0*/  @!P0 IMAD.IADD R93, R93, 0x1, -R8.reuse ;  /* 0x000000015d5d8824 */ /* 0x100fe200078e0a08 */
[----:B------:R-:W-:Y:S01]  /*34c0*/  ISETP.GT.U32.AND P0, PT, R9, R50, PT ;  /* 0x000000320900720c */ /* 0x000fe20003f04070 */
[----:B------:R-:W-:Y:S01]  /*34d0*/  @!P4 IMAD.IADD R51, R51, 0x1, -R8 ;  /* 0x000000013333c824 */ /* 0x000fe200078e0a08 */
[----:B------:R-:W-:Y:S01]  /*34e0*/  ISETP.GE.AND P4, PT, R56, RZ, PT ;  /* 0x000000ff3800720c */ /* 0x000fe20003f86270 */
[----:B------:R-:W-:Y:S02]  /*34f0*/  IMAD.MOV R6, RZ, RZ, -R6 ;  /* 0x000000ffff067224 */ /* 0x000fe400078e0a06 */
[----:B------:R-:W-:Y:S01]  /*3500*/  @!P5 IMAD.MOV R77, RZ, RZ, -R77 ;  /* 0x000000ffff4dd224 */ /* 0x000fe200078e0a4d */
[----:B------:R-:W-:Y:S01]  /*3510*/  ISETP.GT.U32.AND P5, PT, R8, R51, PT ;  /* 0x000000330800720c */ /* 0x000fe20003fa4070 */
[----:B------:R-:W-:-:S02]  /*3520*/  IMAD R52, R9, R6, R52 ;  /* 0x0000000609347224 */ /* 0x000fc400078e0234 */
[--C-:B------:R-:W-:Y:S01]  /*3530*/  @!P1 IMAD.IADD R99, R99, 0x1, -R8.reuse ;  /* 0x0000000163639824 */ /* 0x100fe200078e0a08 */
[----:B------:R-:W1:Y:S01]  /*3540*/  LDC.64 R6, c[0x0][0x238] ;  /* 0x00008e00ff067b82 */ /* 0x000e620000000a00 */
[----:B------:R-:W-:Y:S01]  /*3550*/  @!P2 IMAD.MOV R79, RZ, RZ, -R79 ;  /* 0x000000ffff4fa224 */ /* 0x000fe200078e0a4f */
[----:B------:R-:W-:Y:S01]  /*3560*/  ISETP.GT.U32.AND P2, PT, R9, R52, PT ;  /* 0x000000340900720c */ /* 0x000fe20003f44070 */
[--C-:B------:R-:W-:Y:S01]  /*3570*/  @!P3 IMAD.IADD R95, R95, 0x1, -R8.reuse ;  /* 0x000000015f5fb824 */ /* 0x100fe200078e0a08 */
[----:B------:R-:W-:Y:S01]  /*3580*/  ISETP.GE.AND P3, PT, R60, RZ, PT ;  /* 0x000000ff3c00720c */ /* 0x000fe20003f66270 */
[----:B------:R-:W-:Y:S01]  /*3590*/  @!P0 IMAD.IADD R50, R50, 0x1, -R9 ;  /* 0x0000000132328824 */ /* 0x000fe200078e0a09 */
[C---:B------:R-:W-:Y:S01]  /*35a0*/  ISETP.GT.U32.AND P0, PT, R8.reuse, R99, PT ;  /* 0x000000630800720c */ /* 0x040fe20003f04070 */
[----:B------:R-:W-:Y:S01]  /*35b0*/  @!P6 IMAD.MOV R73, RZ, RZ, -R73 ;  /* 0x000000ffff49e224 */ /* 0x000fe200078e0a49 */
[----:B------:R-:W-:Y:S01]  /*35c0*/  ISETP.GT.U32.AND P6, PT, R8, R97, PT ;  /* 0x000000610800720c */ /* 0x000fe20003fc4070 */
[----:B------:R-:W-:Y:S01]  /*35d0*/  @!P5 IMAD.IADD R51, R51, 0x1, -R8 ;  /* 0x000000013333d824 */ /* 0x000fe200078e0a08 */
[----:B------:R-:W-:Y:S01]  /*35e0*/  ISETP.GE.AND P1, PT, R66, RZ, PT ;  /* 0x000000ff4200720c */ /* 0x000fe20003f26270 */
[----:B------:R-:W-:Y:S01]  /*35f0*/  @!P4 IMAD.MOV R81, RZ, RZ, -R81 ;  /* 0x000000ffff51c224 */ /* 0x000fe200078e0a51 */
[----:B------:R-:W-:Y:S01]  /*3600*/  ISETP.GE.AND P5, PT, R0, RZ, PT ;  /* 0x000000ff0000720c */ /* 0x000fe20003fa6270 */
[----:B------:R-:W-:Y:S01]  /*3610*/  IMAD.SHL.U32 R4, R4, 0x10, RZ ;  /* 0x0000001004047824 */ /* 0x000fe200078e00ff */
[----:B------:R-:W-:-:S02]  /*3620*/  MOV R53, R51 ;  /* 0x0000003300357202 */ /* 0x000fc40000000f00 */
[----:B------:R-:W-:Y:S01]  /*3630*/  @!P2 IADD3 R52, R52, -R9, RZ ;  /* 0x800000093434a210 */ /* 0x000fe20007ffe0ff */
[----:B------:R-:W-:Y:S01]  /*3640*/  @!P3 IMAD.MOV R83, RZ, RZ, -R83 ;  /* 0x000000ffff53b224 */ /* 0x000fe200078e0a53 */
[----:B------:R-:W-:Y:S01]  /*3650*/  ISETP.GT.U32.AND P2, PT, R9, R50, PT ;  /* 0x000000320900720c */ /* 0x000fe20003f44070 */
[----:B------:R-:W-:Y:S01]  /*3660*/  @!P0 IMAD.IADD R99, R99, 0x1, -R8 ;  /* 0x0000000163638824 */ /* 0x000fe200078e0a08 */
[----:B------:R-:W-:Y:S02]  /*3670*/  ISETP.GT.U32.AND P3, PT, R9, R52, PT ;  /* 0x000000340900720c */ /* 0x000fe40003f64070 */
[----:B------:R-:W-:Y:S01]  /*3680*/  ISETP.GE.AND P0, PT, R58, RZ, PT ;  /* 0x000000ff3a00720c */ /* 0x000fe20003f06270 */
[----:B------:R-:W-:Y:S01]  /*3690*/  @!P1 IMAD.MOV R87, RZ, RZ, -R87 ;  /* 0x000000ffff579224 */ /* 0x000fe200078e0a57 */
[----:B------:R-:W-:Y:S01]  /*36a0*/  @!P6 IADD3 R97, R97, -R8, RZ ;  /* 0x800000086161e210 */ /* 0x000fe20007ffe0ff */
[----:B------:R-:W-:Y:S01]  /*36b0*/  @!P5 IMAD.MOV R53, RZ, RZ, -R53 ;  /* 0x000000ffff35d224 */ /* 0x000fe200078e0a35 */
[----:B------:R-:W-:Y:S01]  /*36c0*/  ISETP.GE.AND P6, PT, R64, RZ, PT ;  /* 0x000000ff4000720c */ /* 0x000fe20003fc6270 */
[----:B-1----:R-:W-:Y:S01]  /*36d0*/  IMAD R54, R252, R7, RZ ;  /* 0x00000007fc367224 */ /* 0x002fe200078e02ff */
[----:B------:R-:W-:Y:S01]  /*36e0*/  ISETP.GE.AND P1, PT, R72, RZ, PT ;  /* 0x000000ff4800720c */ /* 0x000fe20003f26270 */
[----:B------:R-:W-:Y:S01]  /*36f0*/  IMAD R249, R6, 0x5, RZ ;  /* 0x0000000506f97824 */ /* 0x000fe200078e02ff */
[----:B------:R-:W-:Y:S01]  /*3700*/  ISETP.GE.AND P5, PT, R62, RZ, PT ;  /* 0x000000ff3e00720c */ /* 0x000fe20003fa6270 */
[--C-:B------:R-:W-:Y:S01]  /*3710*/  @!P2 IMAD.IADD R50, R50, 0x1, -R9.reuse ;  /* 0x000000013232a824 */ /* 0x100fe200078e0a09 */
[----:B------:R-:W-:Y:S01]  /*3720*/  LOP3.LUT R8, RZ, R189, RZ, 0x33, !PT ;  /* 0x000000bdff087212 */ /* 0x000fe200078e33ff */
[----:B------:R-:W-:Y:S01]  /*3730*/  @!P3 IMAD.IADD R52, R52, 0x1, -R9 ;  /* 0x000000013434b824 */ /* 0x000fe200078e0a09 */
[----:B------:R-:W-:Y:S01]  /*3740*/  ISETP.NE.AND P3, PT, R189, RZ, PT ;  /* 0x000000ffbd00720c */ /* 0x000fe20003f65270 */
[----:B------:R-:W-:Y:S01]  /*3750*/  @!P0 IMAD.MOV R95, RZ, RZ, -R95 ;  /* 0x000000ffff5f8224 */ /* 0x000fe200078e0a5f */
[----:B------:R-:W-:Y:S01]  /*3760*/  ISETP.GE.AND P0, PT, R3, RZ, PT ;  /* 0x000000ff0300720c */ /* 0x000fe20003f06270 */
[----:B------:R-:W-:Y:S01]  /*3770*/  IMAD R120, R6, 0x67, RZ ;  /* 0x0000006706787824 */ /* 0x000fe200078e02ff */
[----:B------:R-:W-:Y:S01]  /*3780*/  ISETP.GE.AND P4, PT, R68, RZ, PT ;  /* 0x000000ff4400720c */ /* 0x000fe20003f86270 */
[----:B------:R-:W-:Y:S01]  /*3790*/  @!P6 IMAD.MOV R85, RZ, RZ, -R85 ;  /* 0x000000ffff55e224 */ /* 0x000fe200078e0a55 */
[----:B------:R-:W-:Y:S01]  /*37a0*/  ISETP.GE.AND P6, PT, R70, RZ, PT ;  /* 0x000000ff4600720c */ /* 0x000fe20003fc6270 */
[----:B------:R-:W-:Y:S01]  /*37b0*/  @!P1 IMAD.MOV R93, RZ, RZ, -R93 ;  /* 0x000000ffff5d9224 */ /* 0x000fe200078e0a5d */
[----:B------:R-:W-:Y:S01]  /*37c0*/  ISETP.GE.AND P2, PT, R74, RZ, PT ;  /* 0x000000ff4a00720c */ /* 0x000fe20003f46270 */
[----:B------:R-:W-:Y:S01]  /*37d0*/  @!P5 IMAD.MOV R97, RZ, RZ, -R97 ;  /* 0x000000ffff61d224 */ /* 0x000fe200078e0a61 */
[----:B------:R-:W-:Y:S01]  /*37e0*/  SEL R53, R8, R53, !P3 ;  /* 0x0000003508357207 */ /* 0x000fe20005800000 */
[----:B------:R-:W-:Y:S01]  /*37f0*/  IMAD.SHL.U32 R124, R6, 0x8, RZ ;  /* 0x00000008067c7824 */ /* 0x000fe200078e00ff */
[----:B------:R-:W-:Y:S01]  /*3800*/  LEA R7, P1, R54, UR4, 0x2 ;  /* 0x0000000436077c11 */ /* 0x000fe2000f8210ff */
[----:B------:R-:W-:Y:S01]  /*3810*/  ULDC UR4, c[0x0][0x240] ;  /* 0x0000900000047ab9 */ /* 0x000fe20000000800 */
[----:B------:R-:W-:Y:S01]  /*3820*/  ISETP.GE.AND P5, PT, R5, RZ, PT ;  /* 0x000000ff0500720c */ /* 0x000fe20003fa6270 */
[----:B------:R-:W-:Y:S01]  /*3830*/  @!P0 IMAD.MOV R50, RZ, RZ, -R50 ;  /* 0x000000ffff328224 */ /* 0x000fe200078e0a32 */
[----:B------:R-:W-:Y:S01]  /*3840*/  SEL R58, R8, R12, !P3 ;  /* 0x0000000c083a7207 */ /* 0x000fe20005800000 */
[----:B------:R-:W-:Y:S01]  /*3850*/  IMAD R128, R6, 0x9, RZ ;  /* 0x0000000906807824 */ /* 0x000fe200078e02ff */
[C---:B------:R-:W-:Y:S01]  /*3860*/  SEL R68, R8.reuse, R17, !P3 ;  /* 0x0000001108447207 */ /* 0x040fe20005800000 */
[----:B------:R-:W-:Y:S01]  /*3870*/  IMAD R17, R53, UR4, RZ ;  /* 0x0000000435117c24 */ /* 0x000fe2000f8e02ff */
[C---:B------:R-:W-:Y:S01]  /*3880*/  SEL R56, R8.reuse, R11, !P3 ;  /* 0x0000000b08387207 */ /* 0x040fe20005800000 */
[----:B------:R-:W-:Y:S01]  /*3890*/  @!P6 IMAD.MOV R91, RZ, RZ, -R91 ;  /* 0x000000ffff5be224 */ /* 0x000fe200078e0a5b */
[C---:B------:R-:W-:Y:S01]  /*38a0*/  SEL R60, R8.reuse, R13, !P3 ;  /* 0x0000000d083c7207 */ /* 0x040fe20005800000 */
[----:B------:R-:W1:Y:S01]  /*38b0*/  LDC R11, c[0x0][0x230] ;  /* 0x00008c00ff0b7b82 */ /* 0x000e620000000800 */
[----:B------:R-:W-:Y:S01]  /*38c0*/  SEL R62, R8, R14, !P3 ;  /* 0x0000000e083e7207 */ /* 0x000fe20005800000 */
[----:B------:R-:W-:Y:S01]  /*38d0*/  IMAD R132, R6, 0xa, RZ ;  /* 0x0000000a06847824 */ /* 0x000fe200078e02ff */
[----:B------:R-:W-:Y:S01]  /*38e0*/  SEL R72, R8, R19, !P3 ;  /* 0x0000001308487207 */ /* 0x000fe20005800000 */
[----:B------:R-:W-:Y:S01]  /*38f0*/  IMAD R19, R58, UR4, RZ ;  /* 0x000000043a137c24 */ /* 0x000fe2000f8e02ff */
[----:B------:R-:W-:Y:S01]  /*3900*/  SEL R70, R8, R18, !P3 ;  /* 0x0000001208467207 */ /* 0x000fe20005800000 */
[----:B------:R-:W-:Y:S01]  /*3910*/  IMAD R18, R56, UR4, RZ ;  /* 0x0000000438127c24 */ /* 0x000fe2000f8e02ff */
[----:B------:R-:W-:Y:S01]  /*3920*/  SEL R74, R8, R20, !P3 ;  /* 0x00000014084a7207 */ /* 0x000fe20005800000 */
[----:B------:R-:W-:Y:S01]  /*3930*/  IMAD R20, R60, UR4, RZ ;  /* 0x000000043c147c24 */ /* 0x000fe2000f8e02ff */
[----:B------:R-:W-:Y:S01]  /*3940*/  LEA.HI.X.SX32 R14, R54, UR5, 0x2, P1 ;  /* 0x00000005360e7c11 */ /* 0x000fe200088f16ff */
[----:B------:R-:W-:Y:S01]  /*3950*/  @!P5 IMAD.MOV R52, RZ, RZ, -R52 ;  /* 0x000000ffff34d224 */ /* 0x000fe200078e0a34 */
[----:B------:R-:W-:Y:S01]  /*3960*/  LEA R244, P0, R17, R7, 0x2 ;  /* 0x0000000711f47211 */ /* 0x000fe200078010ff */
[----:B------:R-:W-:Y:S01]  /*3970*/  ULDC UR5, c[0x0][0x240] ;  /* 0x0000900000057ab9 */ /* 0x000fe20000000800 */
[C---:B------:R-:W-:Y:S01]  /*3980*/  SEL R64, R8.reuse, R15, !P3 ;  /* 0x0000000f08407207 */ /* 0x040fe20005800000 */
[----:B------:R-:W2:Y:S01]  /*3990*/  LDC R13, c[0x0][0x230] ;  /* 0x00008c00ff0d7b82 */ /* 0x000ea20000000800 */
[----:B------:R-:W-:Y:S01]  /*39a0*/  SEL R66, R8, R16, !P3 ;  /* 0x0000001008427207 */ /* 0x000fe20005800000 */
[----:B------:R-:W-:Y:S01]  /*39b0*/  IMAD R136, R6, 0xb, RZ ;  /* 0x0000000b06887824 */ /* 0x000fe200078e02ff */
[----:B------:R-:W-:Y:S01]  /*39c0*/  SEL R76, R8, R21, !P3 ;  /* 0x00000015084c7207 */ /* 0x000fe20005800000 */
[----:B------:R-:W-:Y:S01]  /*39d0*/  IMAD R21, R62, UR4, RZ ;  /* 0x000000043e157c24 */ /* 0x000fe2000f8e02ff */
[----:B------:R-:W-:Y:S01]  /*39e0*/  @!P4 IADD3 R89, -R89, RZ, RZ ;  /* 0x000000ff5959c210 */ /* 0x000fe20007ffe1ff */
[C---:B------:R-:W-:Y:S01]  /*39f0*/  IMAD R140, R6.reuse, 0x28, RZ ;  /* 0x00000028068c7824 */ /* 0x040fe200078e02ff */
[----:B------:R-:W-:Y:S01]  /*3a00*/  @!P2 IADD3 R99, -R99, RZ, RZ ;  /* 0x000000ff6363a210 */ /* 0x000fe20007ffe1ff */
[----:B------:R-:W3:Y:S01]  /*3a10*/  LDC R15, c[0x0][0x230] ;  /* 0x00008c00ff0f7b82 */ /* 0x000ee20000000800 */
[----:B------:R-:W-:Y:S01]  /*3a20*/  LEA.HI.X.SX32 R245, R17, R14, 0x2, P0 ;  /* 0x0000000e11f57211 */ /* 0x000fe200000f16ff */
[----:B-1----:R-:W-:Y:S01]  /*3a30*/  VIADD R11, R11, 0xfffffffc ;  /* 0xfffffffc0b0b7836 */ /* 0x002fe20000000000 */
[-C--:B------:R-:W-:Y:S01]  /*3a40*/  LEA R154, P1, R19, R7.reuse, 0x2 ;  /* 0x00000007139a7211 */ /* 0x080fe200078210ff */
[----:B------:R-:W-:Y:S01]  /*3a50*/  IMAD R144, R6, 0x29, RZ ;  /* 0x0000002906907824 */ /* 0x000fe200078e02ff */
[----:B------:R-:W-:Y:S01]  /*3a60*/  SEL R78, R8, R22, !P3 ;  /* 0x00000016084e7207 */ /* 0x000fe20005800000 */
[----:B------:R-:W-:Y:S01]  /*3a70*/  IMAD R22, R64, UR4, RZ ;  /* 0x0000000440167c24 */ /* 0x000fe2000f8e02ff */
[----:B------:R-:W-:Y:S01]  /*3a80*/  LEA R164, P0, R18, R7, 0x2 ;  /* 0x0000000712a47211 */ /* 0x000fe200078010ff */
[----:B------:R-:W-:Y:S01]  /*3a90*/  STL.64 [R1+0x440], R244 ;  /* 0x000440f401007387 */ /* 0x000fe20000100a00 */
[----:B------:R-:W-:Y:S01]  /*3aa0*/  ISETP.NE.AND P4, PT, R188, RZ, PT ;  /* 0x000000ffbc00720c */ /* 0x000fe20003f85270 */
[----:B------:R-:W1:Y:S01]  /*3ab0*/  LDC R12, c[0x0][0x230] ;  /* 0x00008c00ff0c7b82 */ /* 0x000e620000000800 */
[----:B------:R-:W-:Y:S01]  /*3ac0*/  LOP3.LUT R51, RZ, R188, RZ, 0x33, !PT ;  /* 0x000000bcff337212 */ /* 0x000fe200078e33ff */
[----:B------:R-:W-:Y:S01]  /*3ad0*/  IMAD R148, R6, 0x2a, RZ ;  /* 0x0000002a06947824 */ /* 0x000fe200078e02ff */
[----:B------:R-:W-:Y:S01]  /*3ae0*/  SEL R80, R8, R23, !P3 ;  /* 0x0000001708507207 */ /* 0x000fe20005800000 */
[----:B------:R-:W-:Y:S01]  /*3af0*/  IMAD R23, R66, UR4, RZ ;  /* 0x0000000442177c24 */ /* 0x000fe2000f8e02ff */
[----:B------:R-:W-:Y:S01]  /*3b00*/  LEA R152, P2, R20, R7, 0x2 ;  /* 0x0000000714987211 */ /* 0x000fe200078410ff */
[----:B--2---:R-:W-:Y:S01]  /*3b10*/  VIADD R13, R13, 0xfffffffe ;  /* 0xfffffffe0d0d7836 */ /* 0x004fe20000000000 */
[----:B------:R-:W-:Y:S01]  /*3b20*/  SEL R82, R8, R24, !P3 ;  /* 0x0000001808527207 */ /* 0x000fe20005800000 */
[----:B------:R-:W-:Y:S01]  /*3b30*/  IMAD R24, R68, UR4, RZ ;  /* 0x0000000444187c24 */ /* 0x000fe2000f8e02ff */
        /* <DEDUP_REMOVED lines=32> */
[C---:B------:R-:W-:Y:S01]  /*3d40*/  SEL R108, R8.reuse, R41, !P3 ;  /* 0x00000029086c7207 */ /* 0x040fe20005800000 */
        /* <DEDUP_REMOVED lines=63> */
[----:B------:R-:W-:Y:S01]  /*4140*/  SEL R16, R8, R10, !P3 ;  /* 0x0000000a08107207 */ /* 0x000fe20005800000 */
[----:B------:R-:W-:Y:S01]  /*4150*/  IMAD R76, R93, UR50, RZ ;  /* 0x000000325d4c7c24 */ /* 0x000fe2000f8e02ff */
[-C--:B------:R-:W-:Y:S01]  /*4160*/  LEA R160, P3, R21, R7.reuse, 0x2 ;  /* 0x0000000715a07211 */ /* 0x080fe200078610ff */
[----:B------:R-:W2:Y:S01]  /*4170*/  LDC R10, c[0x0][0x230] ;  /* 0x00008c00ff0a7b82 */ /* 0x000ea20000000800 */
[-C--:B------:R-:W-:Y:S01]  /*4180*/  LEA.HI.X.SX32 R155, R19, R14.reuse, 0x2, P1 ;  /* 0x0000000e139b7211 */ /* 0x080fe200008f16ff */
[----:B------:R-:W-:Y:S01]  /*4190*/  IMAD R77, R95, UR51, RZ ;  /* 0x000000335f4d7c24 */ /* 0x000fe2000f8e02ff */
[----:B------:R-:W-:Y:S01]  /*41a0*/  LEA.HI.X.SX32 R165, R18, R14, 0x2, P0 ;  /* 0x0000000e12a57211 */ /* 0x000fe200000f16ff */
[----:B------:R-:W-:Y:S01]  /*41b0*/  IMAD R78, R97, UR52, RZ ;  /* 0x00000034614e7c24 */ /* 0x000fe2000f8e02ff */
[C---:B------:R-:W-:Y:S01]  /*41c0*/  SEL R9, R51.reuse, R50, !P4 ;  /* 0x0000003233097207 */ /* 0x040fe20006000000 */
[----:B------:R4:W-:Y:S01]  /*41d0*/  STL.64 [R1+0x470], R154 ;  /* 0x0004709a01007387 */ /* 0x0009e20000100a00 */
[----:B------:R-:W-:Y:S01]  /*41e0*/  SEL R8, R51, R52, !P4 ;  /* 0x0000003433087207 */ /* 0x000fe20006000000 */
[----:B------:R-:W-:Y:S01]  /*41f0*/  IMAD R50, R110, UR24, RZ ;  /* 0x000000186e327c24 */ /* 0x000fe2000f8e02ff */
[-C--:B------:R-:W-:Y:S01]  /*4200*/  LEA.HI.X.SX32 R153, R20, R14.reuse, 0x2, P2 ;  /* 0x0000000e14997211 */ /* 0x080fe200010f16ff */
[----:B------:R-:W-:Y:S01]  /*4210*/  STL.64 [R1+0x458], R164 ;  /* 0x000458a401007387 */ /* 0x000fe20000100a00 */
[-C--:B------:R-:W-:Y:S01]  /*4220*/  LEA R162, P4, R22, R7.reuse, 0x2 ;  /* 0x0000000716a27211 */ /* 0x080fe200078810ff */
[----:B------:R-:W-:Y:S01]  /*4230*/  IMAD R51, R111, UR25, RZ ;  /* 0x000000196f337c24 */ /* 0x000fe2000f8e02ff */
[-C--:B------:R-:W-:Y:S01]  /*4240*/  LEA R158, P5, R23, R7.reuse, 0x2 ;  /* 0x00000007179e7211 */ /* 0x080fe200078a10ff */
[----:B------:R3:W-:Y:S01]  /*4250*/  STL.64 [R1+0x488], R152 ;  /* 0x0004889801007387 */ /* 0x0007e20000100a00 */
[-C--:B------:R-:W-:Y:S01]  /*4260*/  LEA.HI.X.SX32 R161, R21, R14.reuse, 0x2, P3 ;  /* 0x0000000e15a17211 */ /* 0x080fe200018f16ff */
[----:B------:R-:W-:Y:S01]  /*4270*/  IMAD R52, R112, UR26, RZ ;  /* 0x0000001a70347c24 */ /* 0x000fe2000f8e02ff */
[-C--:B------:R-:W-:Y:S01]  /*4280*/  LEA R156, P6, R24, R7.reuse, 0x2 ;  /* 0x00000007189c7211 */ /* 0x080fe200078c10ff */
[----:B------:R-:W-:Y:S01]  /*4290*/  IMAD R79, R99, UR53, RZ ;  /* 0x00000035634f7c24 */ /* 0x000fe2000f8e02ff */
[-C--:B----4-:R-:W-:Y:S01]  /*42a0*/  LEA R154, P1, R26, R7.reuse, 0x2 ;  /* 0x000000071a9a7211 */ /* 0x090fe200078210ff */
[----:B------:R4:W-:Y:S01]  /*42b0*/  STL.64 [R1+0x4a0], R160 ;  /* 0x0004a0a001007387 */ /* 0x0009e20000100a00 */
[-C--:B------:R-:W-:Y:S01]  /*42c0*/  LEA R242, P0, R25, R7.reuse, 0x2 ;  /* 0x0000000719f27211 */ /* 0x080fe200078010ff */
[----:B------:R-:W-:Y:S01]  /*42d0*/  IMAD R16, R16, UR54, RZ ;  /* 0x0000003610107c24 */ /* 0x000fe2000f8e02ff */
[-C--:B------:R-:W-:Y:S01]  /*42e0*/  LEA.HI.X.SX32 R163, R22, R14.reuse, 0x2, P4 ;  /* 0x0000000e16a37211 */ /* 0x080fe200020f16ff */
[----:B------:R-:W1:Y:S01]  /*42f0*/  S2UR UR4, SR_CgaCtaId ;  /* 0x00000000000479c3 */ /* 0x000e620000008800 */
[-C--:B------:R-:W-:Y:S01]  /*4300*/  LEA.HI.X.SX32 R159, R23, R14.reuse, 0x2, P5 ;  /* 0x0000000e179f7211 */ /* 0x080fe200028f16ff */
[----:B------:R-:W-:Y:S01]  /*4310*/  ULDC UR5, c[0x0][0x234] ;  /* 0x00008d0000057ab9 */ /* 0x000fe20000000800 */
[-C--:B---3--:R-:W-:Y:S01]  /*4320*/  LEA R152, P2, R27, R7.reuse, 0x2 ;  /* 0x000000071b987211 */ /* 0x088fe200078410ff */
[----:B------:R-:W-:Y:S01]  /*4330*/  STL.64 [R1+0x4a8], R162 ;  /* 0x0004a8a201007387 */ /* 0x000fe20000100a00 */
[-C--:B------:R-:W-:Y:S01]  /*4340*/  LEA R20, P4, R29, R7.reuse, 0x2 ;  /* 0x000000071d147211 */ /* 0x080fe200078810ff */
[----:B------:R-:W-:Y:S01]  /*4350*/  IMAD R9, R9, UR5, RZ ;  /* 0x0000000509097c24 */ /* 0x000fe2000f8e02ff */
[-C--:B------:R-:W-:Y:S01]  /*4360*/  LEA.HI.X.SX32 R157, R24, R14.reuse, 0x2, P6 ;  /* 0x0000000e189d7211 */ /* 0x080fe200030f16ff */
[----:B------:R3:W-:Y:S01]  /*4370*/  STL.64 [R1+0x4d8], R158 ;  /* 0x0004d89e01007387 */ /* 0x0007e20000100a00 */
[-C--:B----4-:R-:W-:Y:S01]  /*4380*/  LEA R160, P3, R28, R7.reuse, 0x2 ;  /* 0x000000071ca07211 */ /* 0x090fe200078610ff */
[----:B------:R-:W-:Y:S01]  /*4390*/  ULDC.64 UR6, c[0x0][0x210] ;  /* 0x0000840000067ab9 */ /* 0x000fe20000000a00 */
[-C--:B------:R-:W-:Y:S01]  /*43a0*/  LEA.HI.X.SX32 R155, R26, R14.reuse, 0x2, P1 ;  /* 0x0000000e1a9b7211 */ /* 0x080fe200008f16ff */
[----:B------:R4:W-:Y:S01]  /*43b0*/  STL.64 [R1+0x4f0], R156 ;  /* 0x0004f09c01007387 */ /* 0x0009e20000100a00 */
[-C--:B------:R-:W-:Y:S01]  /*43c0*/  LEA R18, P5, R30, R7.reuse, 0x2 ;  /* 0x000000071e127211 */ /* 0x080fe200078a10ff */
[----:B--2---:R-:W-:Y:S01]  /*43d0*/  VIADD R10, R10, 0xffffffdf ;  /* 0xffffffdf0a0a7836 */ /* 0x004fe20000000000 */
[-C--:B------:R-:W-:Y:S01]  /*43e0*/  LEA.HI.X.SX32 R243, R25, R14.reuse, 0x2, P0 ;  /* 0x0000000e19f37211 */ /* 0x080fe200000f16ff */
[----:B------:R2:W-:Y:S01]  /*43f0*/  STL.64 [R1+0x530], R154 ;  /* 0x0005309a01007387 */ /* 0x0005e20000100a00 */
[-C--:B------:R-:W-:Y:S01]  /*4400*/  LEA.HI.X.SX32 R153, R27, R14.reuse, 0x2, P2 ;  /* 0x0000000e1b997211 */ /* 0x080fe200010f16ff */
[----:B------:R-:W-:Y:S01]  /*4410*/  VIADD R15, R15, 0xffffffff ;  /* 0xffffffff0f0f7836 */ /* 0x000fe20000000000 */
[-C--:B------:R-:W-:Y:S01]  /*4420*/  LEA.HI.X.SX32 R21, R29, R14.reuse, 0x2, P4 ;  /* 0x0000000e1d157211 */ /* 0x080fe200020f16ff */
[----:B------:R-:W-:Y:S01]  /*4430*/  STL.64 [R1+0x520], R242 ;  /* 0x000520f201007387 */ /* 0x000fe20000100a00 */
[-C--:B------:R-:W-:Y:S01]  /*4440*/  LEA.HI.X.SX32 R161, R28, R14.reuse, 0x2, P3 ;  /* 0x0000000e1ca17211 */ /* 0x080fe200018f16ff */
[----:B------:R-:W-:Y:S01]  /*4450*/  IMAD R8, R8, UR5, RZ ;  /* 0x0000000508087c24 */ /* 0x000fe2000f8e02ff */
[-C--:B---3--:R-:W-:Y:S01]  /*4460*/  LEA R158, P6, R31, R7.reuse, 0x2 ;  /* 0x000000071f9e7211 */ /* 0x088fe200078c10ff */
[----:B------:R3:W-:Y:S01]  /*4470*/  STL.64 [R1+0x550], R152 ;  /* 0x0005509801007387 */ /* 0x0007e20000100a00 */
[-C--:B------:R-:W-:Y:S01]  /*4480*/  LEA.HI.X.SX32 R19, R30, R14.reuse, 0x2, P5 ;  /* 0x0000000e1e137211 */ /* 0x080fe200028f16ff */
[----:B------:R-:W-:Y:S01]  /*4490*/  UMOV UR10, 0x400 ;  /* 0x00000400000a7882 */ /* 0x000fe20000000000 */
[CC--:B----4-:R-:W-:Y:S01]  /*44a0*/  LEA R156, P0, R32.reuse, R7.reuse, 0x2 ;  /* 0x00000007209c7211 */ /* 0x0d0fe200078010ff */
[----:B------:R4:W-:Y:S01]  /*44b0*/  STL.64 [R1+0x578], R20 ;  /* 0x0005781401007387 */ /* 0x0009e20000100a00 */
[-C--:B--2---:R-:W-:Y:S01]  /*44c0*/  LEA R154, P1, R33, R7.reuse, 0x2 ;  /* 0x00000007219a7211 */ /* 0x084fe200078210ff */
[----:B-1----:R-:W-:Y:S01]  /*44d0*/  ULEA UR10, UR4, UR10, 0x18 ;  /* 0x0000000a040a7291 */ /* 0x002fe2000f8ec03f */
[-C--:B------:R-:W-:Y:S01]  /*44e0*/  LEA R22, P3, R35, R7.reuse, 0x2 ;  /* 0x0000000723167211 */ /* 0x080fe200078610ff */
[----:B------:R-:W-:Y:S01]  /*44f0*/  STL.64 [R1+0x568], R160 ;  /* 0x000568a001007387 */ /* 0x000fe20000100a00 */
[-C--:B------:R-:W-:Y:S01]  /*4500*/  LEA.HI.X.SX32 R159, R31, R14.reuse, 0x2, P6 ;  /* 0x0000000e1f9f7211 */ /* 0x080fe200030f16ff */
[----:B------:R-:W-:Y:S01]  /*4510*/  ULDC.64 UR8, c[0x0][0x208] ;  /* 0x0000820000087ab9 */ /* 0x000fe20000000a00 */
[-C--:B------:R-:W-:Y:S01]  /*4520*/  LEA.HI.X.SX32 R157, R32, R14.reuse, 0x2, P0 ;  /* 0x0000000e209d7211 */ /* 0x080fe200000f16ff */
[----:B------:R1:W-:Y:S01]  /*4530*/  STL.64 [R1+0x588], R18 ;  /* 0x0005881201007387 */ /* 0x0003e20000100a00 */
[-C--:B---3--:R-:W-:Y:S01]  /*4540*/  LEA R152, P2, R34, R7.reuse, 0x2 ;  /* 0x0000000722987211 */ /* 0x088fe200078410ff */
[----:B------:R-:W-:Y:S01]  /*4550*/  IMAD R27, R6, 0x21, RZ ;  /* 0x00000021061b7824 */ /* 0x000fe200078e02ff */
[-C--:B------:R-:W-:Y:S01]  /*4560*/  LEA.HI.X.SX32 R155, R33, R14.reuse, 0x2, P1 ;  /* 0x0000000e219b7211 */ /* 0x080fe200008f16ff */
[----:B------:R2:W-:Y:S01]  /*4570*/  STL.64 [R1+0x598], R158 ;  /* 0x0005989e01007387 */ /* 0x0005e20000100a00 */
[-C--:B----4-:R-:W-:Y:S01]  /*4580*/  LEA R20, P4, R36, R7.reuse, 0x2 ;  /* 0x0000000724147211 */ /* 0x090fe200078810ff */
[----:B------:R-:W-:Y:S01]  /*4590*/  IMAD R31, R6, 0x22, RZ ;  /* 0x00000022061f7824 */ /* 0x000fe200078e02ff */
[-C--:B------:R-:W-:Y:S01]  /*45a0*/  LEA.HI.X.SX32 R153, R34, R14.reuse, 0x2, P2 ;  /* 0x0000000e22997211 */ /* 0x080fe200010f16ff */
[----:B------:R3:W-:Y:S01]  /*45b0*/  STL.64 [R1+0x5b0], R156 ;  /* 0x0005b09c01007387 */ /* 0x0007e20000100a00 */
[-C--:B------:R-:W-:Y:S01]  /*45c0*/  LEA.HI.X.SX32 R23, R35, R14.reuse, 0x2, P3 ;  /* 0x0000000e23177211 */ /* 0x080fe200018f16ff */
[----:B------:R-:W-:Y:S01]  /*45d0*/  IMAD R35, R6, 0x23, RZ ;  /* 0x0000002306237824 */ /* 0x000fe200078e02ff */
[-C--:B------:R-:W-:Y:S01]  /*45e0*/  LEA.HI.X.SX32 R21, R36, R14.reuse, 0x2, P4 ;  /* 0x0000000e24157211 */ /* 0x080fe200020f16ff */
[----:B------:R4:W-:Y:S01]  /*45f0*/  STL.64 [R1+0x5d0], R154 ;  /* 0x0005d09a01007387 */ /* 0x0009e20000100a00 */
[CC--:B-1----:R-:W-:Y:S01]  /*4600*/  LEA R18, P5, R37.reuse, R7.reuse, 0x2 ;  /* 0x0000000725127211 */ /* 0x0c2fe200078a10ff */
[----:B------:R-:W-:Y:S01]  /*4610*/  IMAD R81, R6, 0x25, RZ ;  /* 0x0000002506517824 */ /* 0x000fe200078e02ff */
[----:B------:R-:W-:Y:S01]  /*4620*/  LOP3.LUT R4, R4, 0x70, RZ, 0xc0, !PT ;  /* 0x0000007004047812 */ /* 0x000fe200078ec0ff */
[----:B------:R1:W-:Y:S01]  /*4630*/  STL.64 [R1+0x5e0], R152 ;  /* 0x0005e09801007387 */ /* 0x0003e20000100a00 */
[-C--:B--2---:R-:W-:Y:S01]  /*4640*/  LEA R158, P6, R38, R7.reuse, 0x2 ;  /* 0x00000007269e7211 */ /* 0x084fe200078c10ff */
[----:B------:R-:W-:Y:S01]  /*4650*/  IMAD R85, R6, 0x26, RZ ;  /* 0x0000002606557824 */ /* 0x000fe200078e02ff */
[-C--:B------:R-:W-:Y:S01]  /*4660*/  LEA.HI.X.SX32 R19, R37, R14.reuse, 0x2, P5 ;  /* 0x0000000e25137211 */ /* 0x080fe200028f16ff */
[----:B------:R2:W-:Y:S01]  /*4670*/  STL.64 [R1+0x5f0], R22 ;  /* 0x0005f01601007387 */ /* 0x0005e20000100a00 */
[CC--:B---3--:R-:W-:Y:S01]  /*4680*/  LEA R156, P0, R39.reuse, R7.reuse, 0x2 ;  /* 0x00000007279c7211 */ /* 0x0c8fe200078010ff */
[----:B------:R-:W-:Y:S01]  /*4690*/  IMAD R4, R252, 0x80, R4 ;  /* 0x00000080fc047824 */ /* 0x000fe200078e0204 */
[-C--:B------:R-:W-:Y:S01]  /*46a0*/  LEA.HI.X.SX32 R159, R38, R14.reuse, 0x2, P6 ;  /* 0x0000000e269f7211 */ /* 0x080fe200030f16ff */
[----:B------:R3:W-:Y:S01]  /*46b0*/  STL.64 [R1+0x608], R20 ;  /* 0x0006081401007387 */ /* 0x0007e20000100a00 */
[-C--:B----4-:R-:W-:Y:S01]  /*46c0*/  LEA R154, P1, R40, R7.reuse, 0x2 ;  /* 0x00000007289a7211 */ /* 0x090fe200078210ff */
[C---:B------:R-:W-:Y:S01]  /*46d0*/  IMAD R89, R6.reuse, 0x27, RZ ;  /* 0x0000002706597824 */ /* 0x040fe200078e02ff */
[-C--:B------:R-:W-:Y:S01]  /*46e0*/  LEA.HI.X.SX32 R157, R39, R14.reuse, 0x2, P0 ;  /* 0x0000000e279d7211 */ /* 0x080fe200000f16ff */
[----:B------:R4:W-:Y:S01]  /*46f0*/  STL.64 [R1+0x610], R18 ;  /* 0x0006101201007387 */ /* 0x0009e20000100a00 */
[CC--:B-1----:R-:W-:Y:S01]  /*4700*/  LEA R152, P2, R41.reuse, R7.reuse, 0x2 ;  /* 0x0000000729987211 */ /* 0x0c2fe200078410ff */
[----:B------:R-:W-:Y:S01]  /*4710*/  IMAD.SHL.U32 R39, R6, 0x40, RZ ;  /* 0x0000004006277824 */ /* 0x000fe200078e00ff */
[-C--:B------:R-:W-:Y:S01]  /*4720*/  LEA.HI.X.SX32 R155, R40, R14.reuse, 0x2, P1 ;  /* 0x0000000e289b7211 */ /* 0x080fe200008f16ff */
[----:B------:R1:W-:Y:S01]  /*4730*/  STL.64 [R1+0x628], R158 ;  /* 0x0006289e01007387 */ /* 0x0003e20000100a00 */
[-C--:B--2---:R-:W-:Y:S01]  /*4740*/  LEA R22, P3, R42, R7.reuse, 0x2 ;  /* 0x000000072a167211 */ /* 0x084fe200078610ff */
[C---:B------:R-:W-:Y:S01]  /*4750*/  IMAD R93, R6.reuse, 0x44, RZ ;  /* 0x00000044065d7824 */ /* 0x040fe200078e02ff */
[-C--:B------:R-:W-:Y:S01]  /*4760*/  LEA.HI.X.SX32 R153, R41, R14.reuse, 0x2, P2 ;  /* 0x0000000e29997211 */ /* 0x080fe200010f16ff */
[----:B------:R2:W-:Y:S01]  /*4770*/  STL.64 [R1+0x640], R156 ;  /* 0x0006409c01007387 */ /* 0x0005e20000100a00 */
[CC--:B---3--:R-:W-:Y:S01]  /*4780*/  LEA R20, P4, R43.reuse, R7.reuse, 0x2 ;  /* 0x000000072b147211 */ /* 0x0c8fe200078810ff */
[----:B------:R-:W-:Y:S01]  /*4790*/  IMAD R97, R6, 0x45, RZ ;  /* 0x0000004506617824 */ /* 0x000fe200078e02ff */
[-C--:B------:R-:W-:Y:S01]  /*47a0*/  LEA.HI.X.SX32 R23, R42, R14.reuse, 0x2, P3 ;  /* 0x0000000e2a177211 */ /* 0x080fe200018f16ff */
[----:B------:R3:W-:Y:S01]  /*47b0*/  STL.64 [R1+0x648], R154 ;  /* 0x0006489a01007387 */ /* 0x0007e20000100a00 */
[-C--:B----4-:R-:W-:Y:S01]  /*47c0*/  LEA R18, P5, R44, R7.reuse, 0x2 ;  /* 0x000000072c127211 */ /* 0x090fe200078a10ff */
[C---:B------:R-:W-:Y:S01]  /*47d0*/  IMAD R101, R6.reuse, 0x46, RZ ;  /* 0x0000004606657824 */ /* 0x040fe200078e02ff */
[-C--:B------:R-:W-:Y:S01]  /*47e0*/  LEA.HI.X.SX32 R21, R43, R14.reuse, 0x2, P4 ;  /* 0x0000000e2b157211 */ /* 0x080fe200020f16ff */
[----:B------:R4:W-:Y:S01]  /*47f0*/  STL.64 [R1+0x668], R152 ;  /* 0x0006689801007387 */ /* 0x0009e20000100a00 */
[CC--:B-1----:R-:W-:Y:S01]  /*4800*/  LEA R158, P6, R45.reuse, R7.reuse, 0x2 ;  /* 0x000000072d9e7211 */ /* 0x0c2fe200078c10ff */
[----:B------:R-:W-:Y:S01]  /*4810*/  IMAD R43, R6, 0x41, RZ ;  /* 0x00000041062b7824 */ /* 0x000fe200078e02ff */
        /* <DEDUP_REMOVED lines=112> */
[CC--:B-1----:R-:W-:Y:S01]  /*4f20*/  LEA R158, P6, R73.reuse, R7.reuse, 0x2 ;  /* 0x00000007499e7211 */ /* 0x0c2fe200078c10ff */
[----:B------:R1:W-:Y:S01]  /*4f30*/  STL.64 [R1+0x840], R22 ;  /* 0x0008401601007387 */ /* 0x0003e20000100a00 */
[-C--:B--2---:R-:W-:Y:S01]  /*4f40*/  LEA R156, P0, R74, R7.reuse, 0x2 ;  /* 0x000000074a9c7211 */ /* 0x084fe200078010ff */
[C---:B------:R-:W-:Y:S01]  /*4f50*/  IMAD R230, R6.reuse, 0x4e, RZ ;  /* 0x0000004e06e67824 */ /* 0x040fe200078e02ff */
[-C--:B------:R-:W-:Y:S01]  /*4f60*/  LEA.HI.X.SX32 R159, R73, R14.reuse, 0x2, P6 ;  /* 0x0000000e499f7211 */ /* 0x080fe200030f16ff */
[----:B------:R2:W-:Y:S01]  /*4f70*/  STL.64 [R1+0x850], R20 ;  /* 0x0008501401007387 */ /* 0x0005e20000100a00 */
[-C--:B---3--:R-:W-:Y:S01]  /*4f80*/  LEA R154, P1, R75, R7.reuse, 0x2 ;  /* 0x000000074b9a7211 */ /* 0x088fe200078210ff */
[----:B------:R-:W-:Y:S01]  /*4f90*/  IMAD R73, R6, 0x7, RZ ;  /* 0x0000000706497824 */ /* 0x000fe200078e02ff */
[-C--:B------:R-:W-:Y:S01]  /*4fa0*/  LEA R188, P6, R16, R7.reuse, 0x2 ;  /* 0x0000000710bc7211 */ /* 0x080fe200078c10ff */
[----:B------:R3:W-:Y:S01]  /*4fb0*/  STL.64 [R1+0x860], R18 ;  /* 0x0008601201007387 */ /* 0x0007e20000100a00 */
[-C--:B----4-:R-:W-:Y:S01]  /*4fc0*/  LEA R152, P2, R76, R7.reuse, 0x2 ;  /* 0x000000074c987211 */ /* 0x090fe200078410ff */
[----:B------:R-:W-:Y:S01]  /*4fd0*/  IMAD R234, R6, 0x4f, RZ ;  /* 0x0000004f06ea7824 */ /* 0x000fe200078e02ff */
[-C--:B------:R-:W-:Y:S01]  /*4fe0*/  LEA.HI.X.SX32 R157, R74, R14.reuse, 0x2, P0 ;  /* 0x0000000e4a9d7211 */ /* 0x080fe200000f16ff */
[----:B------:R-:W-:Y:S01]  /*4ff0*/  STL.64 [R1+0x870], R158 ;  /* 0x0008709e01007387 */ /* 0x000fe20000100a00 */
[-C--:B-1----:R-:W-:Y:S01]  /*5000*/  LEA R22, P3, R77, R7.reuse, 0x2 ;  /* 0x000000074d167211 */ /* 0x082fe200078610ff */
[----:B------:R-:W-:Y:S01]  /*5010*/  ULDC UR4, c[0x0][0x230] ;  /* 0x00008c0000047ab9 */ /* 0x000fe20000000800 */
[----:B------:R-:W-:Y:S01]  /*5020*/  LEA.HI.X.SX32 R155, R75, R14, 0x2, P1 ;  /* 0x0000000e4b9b7211 */ /* 0x000fe200008f16ff */
[----:B------:R1:W-:Y:S01]  /*5030*/  STL.64 [R1+0x880], R156 ;  /* 0x0008809c01007387 */ /* 0x0003e20000100a00 */
[----:B--2---:R-:W-:-:S02]  /*5040*/  LEA R20, P4, R78, R7, 0x2 ;  /* 0x000000074e147211 */ /* 0x004fc400078810ff */
[-C--:B------:R-:W-:Y:S01]  /*5050*/  LEA.HI.X.SX32 R153, R76, R14.reuse, 0x2, P2 ;  /* 0x0000000e4c997211 */ /* 0x080fe200010f16ff */
[----:B------:R-:W-:Y:S01]  /*5060*/  STL.64 [R1+0x888], R154 ;  /* 0x0008889a01007387 */ /* 0x000fe20000100a00 */
[----:B---3--:R-:W-:Y:S02]  /*5070*/  LEA R18, P5, R79, R7, 0x2 ;  /* 0x000000074f127211 */ /* 0x008fe400078a10ff */
[----:B------:R-:W2:Y:S01]  /*5080*/  LDC R7, c[0x0][0x230] ;  /* 0x00008c00ff077b82 */ /* 0x000ea20000000800 */
[-C--:B------:R-:W-:Y:S01]  /*5090*/  LEA.HI.X.SX32 R23, R77, R14.reuse, 0x2, P3 ;  /* 0x0000000e4d177211 */ /* 0x080fe200018f16ff */
[----:B------:R-:W-:Y:S01]  /*50a0*/  STL.64 [R1+0x898], R152 ;  /* 0x0008989801007387 */ /* 0x000fe20000100a00 */
[-C--:B------:R-:W-:Y:S01]  /*50b0*/  LEA.HI.X.SX32 R21, R78, R14.reuse, 0x2, P4 ;  /* 0x0000000e4e157211 */ /* 0x080fe200020f16ff */
[----:B------:R-:W-:Y:S01]  /*50c0*/  IMAD R77, R6, 0x24, RZ ;  /* 0x00000024064d7824 */ /* 0x000fe200078e02ff */
[-C--:B------:R-:W-:Y:S01]  /*50d0*/  LEA.HI.X.SX32 R19, R79, R14.reuse, 0x2, P5 ;  /* 0x0000000e4f137211 */ /* 0x080fe200028f16ff */
[----:B------:R3:W-:Y:S01]  /*50e0*/  STL.64 [R1+0x8a0], R22 ;  /* 0x0008a01601007387 */ /* 0x0007e20000100a00 */
[----:B------:R-:W-:Y:S01]  /*50f0*/  LEA.HI.X.SX32 R189, R16, R14, 0x2, P6 ;  /* 0x0000000e10bd7211 */ /* 0x000fe200030f16ff */
[----:B-1----:R-:W-:Y:S01]  /*5100*/  IMAD R156, R6, 0x48, RZ ;  /* 0x00000048069c7824 */ /* 0x002fe200078e02ff */
[----:B------:R-:W1:Y:S01]  /*5110*/  LDC R14, c[0x0][0x230] ;  /* 0x00008c00ff0e7b82 */ /* 0x000e620000000800 */
[----:B------:R-:W-:-:S02]  /*5120*/  ISETP.GE.U32.AND P2, PT, R13, 0x7fffff7f, PT ;  /* 0x7fffff7f0d00780c */ /* 0x000fc40003f46070 */
[C---:B------:R-:W-:Y:S01]  /*5130*/  LEA R16, P5, R9.reuse, UR6, 0x2 ;  /* 0x0000000609107c11 */ /* 0x040fe2000f8a10ff */
[----:B------:R-:W-:Y:S01]  /*5140*/  STL.64 [R1+0xdf8], R188 ;  /* 0x000df8bc01007387 */ /* 0x000fe20000100a00 */
[----:B------:R-:W-:Y:S02]  /*5150*/  ISETP.GE.U32.AND P4, PT, R10, 0x7fffff60, PT ;  /* 0x7fffff600a00780c */ /* 0x000fe40003f86070 */
[----:B------:R-:W-:Y:S01]  /*5160*/  LEA.HI.X.SX32 R17, R9, UR7, 0x2, P5 ;  /* 0x0000000709117c11 */ /* 0x000fe2000a8f16ff */
[----:B------:R-:W4:Y:S01]  /*5170*/  LDC R13, c[0x0][0x230] ;  /* 0x00008c00ff0d7b82 */ /* 0x000f220000000800 */
[----:B------:R-:W-:Y:S01]  /*5180*/  STL.64 [R1+0x8b0], R20 ;  /* 0x0008b01401007387 */ /* 0x000fe20000100a00 */
[----:B------:R-:W-:Y:S02]  /*5190*/  ISETP.GE.U32.AND P1, PT, R15, 0x7fffff80, PT ;  /* 0x7fffff800f00780c */ /* 0x000fe40003f26070 */
[----:B------:R-:W-:Y:S01]  /*51a0*/  IADD3 R12, R12, -0x3, RZ ;  /* 0xfffffffd0c0c7810 */ /* 0x000fe20007ffe0ff */
[----:B------:R3:W-:Y:S01]  /*51b0*/  STL.64 [R1+0x8b8], R18 ;  /* 0x0008b81201007387 */ /* 0x0007e20000100a00 */
[----:B------:R-:W-:Y:S01]  /*51c0*/  ISETP.GE.U32.AND P0, PT, R11, 0x7fffff7d, PT ;  /* 0x7fffff7d0b00780c */ /* 0x000fe20003f06070 */
[----:B--2---:R-:W-:Y:S01]  /*51d0*/  VIADD R7, R7, 0xffffffde ;  /* 0xffffffde07077836 */ /* 0x004fe20000000000 */
[----:B------:R-:W2:Y:S01]  /*51e0*/  LDC R9, c[0x0][0x230] ;  /* 0x00008c00ff097b82 */ /* 0x000ea20000000800 */
[----:B------:R-:W-:Y:S01]  /*51f0*/  ISETP.GE.U32.AND P3, PT, R12, 0x7fffff7e, PT ;  /* 0x7fffff7e0c00780c */ /* 0x000fe20003f66070 */
[----:B---3--:R-:W-:-:S04]  /*5200*/  IMAD.WIDE R22, R6, 0x4, R16 ;  /* 0x0000000406167825 */ /* 0x008fc800078e0210 */
[--C-:B------:R-:W-:Y:S01]  /*5210*/  IMAD.WIDE R24, R27, 0x4, R16.reuse ;  /* 0x000000041b187825 */ /* 0x100fe200078e0210 */
[----:B------:R3:W-:Y:S01]  /*5220*/  STL.64 [R1+0x38], R22 ;  /* 0x0000381601007387 */ /* 0x0007e20000100a00 */
[----:B------:R-:W3:Y:S01]  /*5230*/  LDC R10, c[0x0][0x230] ;  /* 0x00008c00ff0a7b82 */ /* 0x000ee20000000800 */
[----:B------:R-:W-:Y:S01]  /*5240*/  LEA R18, P5, R8, UR6, 0x2 ;  /* 0x0000000608127c11 */ /* 0x000fe2000f8a10ff */
[----:B------:R-:W-:-:S03]  /*5250*/  IMAD.WIDE R28, R31, 0x4, R16 ;  /* 0x000000041f1c7825 */ /* 0x000fc600078e0210 */
[----:B------:R-:W-:Y:S01]  /*5260*/  LEA.HI.X.SX32 R19, R8, UR7, 0x2, P5 ;  /* 0x0000000708137c11 */ /* 0x000fe2000a8f16ff */
[----:B------:R-:W-:Y:S01]  /*5270*/  IMAD.WIDE R32, R35, 0x4, R16 ;  /* 0x0000000423207825 */ /* 0x000fe200078e0210 */
[----:B-1----:R-:W-:Y:S01]  /*5280*/  IADD3 R8, R14, -0x23, RZ ;  /* 0xffffffdd0e087810 */ /* 0x002fe20007ffe0ff */
[----:B------:R-:W1:Y:S01]  /*5290*/  LDC R11, c[0x0][0x230] ;  /* 0x00008c00ff0b7b82 */ /* 0x000e620000000800 */
[----:B------:R-:W-:Y:S01]  /*52a0*/  ISETP.GE.U32.AND P5, PT, R7, 0x7fffff5f, PT ;  /* 0x7fffff5f0700780c */ /* 0x000fe20003fa6070 */
[----:B------:R-:W-:Y:S01]  /*52b0*/  VIADD R14, R4, UR10 ;  /* 0x0000000a040e7c36 */ /* 0x000fe20008000000 */
[----:B------:R-:W-:Y:S01]  /*52c0*/  ISETP.GE.U32.AND P6, PT, R8, 0x7fffff5e, PT ;  /* 0x7fffff5e0800780c */ /* 0x000fe20003fc6070 */
[----:B----4-:R-:W-:Y:S01]  /*52d0*/  VIADD R7, R13, 0xffffffdc ;  /* 0xffffffdc0d077836 */ /* 0x010fe20000000000 */
[----:B------:R-:W-:Y:S01]  /*52e0*/  ULDC.64 UR6, c[0x0][0x238] ;  /* 0x00008e0000067ab9 */ /* 0x000fe20000000a00 */
[C-C-:B------:R-:W-:Y:S01]  /*52f0*/  IMAD.WIDE R20, R6.reuse, 0x4, R18.reuse ;  /* 0x0000000406147825 */ /* 0x140fe200078e0212 */
[----:B------:R-:W-:Y:S01]  /*5300*/  @!PT LDS RZ, [RZ] ;  /* 0x00000000fffff984 */ /* 0x000fe20000000800 */
[----:B------:R-:W-:Y:S01]  /*5310*/  @!PT LDS RZ, [RZ] ;  /* 0x00000000fffff984 */ /* 0x000fe20000000800 */
[----:B------:R-:W-:Y:S01]  /*5320*/  @!PT LDS RZ, [RZ] ;  /* 0x00000000fffff984 */ /* 0x000fe20000000800 */
[----:B------:R-:W-:Y:S01]  /*5330*/  LDGSTS.E [R14], desc[UR8][R16.64], !P1 ;  /* 0x00000000100e7fae */ /* 0x000fe2000c921848 */
[----:B--2---:R-:W-:Y:S01]  /*5340*/  IADD3 R8, R9, -0x41, RZ ;  /* 0xffffffbf09087810 */ /* 0x004fe20007ffe0ff */
[----:B------:R-:W2:Y:S01]  /*5350*/  LDC R12, c[0x0][0x230] ;  /* 0x00008c00ff0c7b82 */ /* 0x000ea20000000800 */
[--C-:B------:R-:W-:Y:S01]  /*5360*/  IMAD.WIDE R26, R27, 0x4, R18.reuse ;  /* 0x000000041b1a7825 */ /* 0x100fe200078e0212 */
[----:B------:R-:W-:Y:S01]  /*5370*/  LDGSTS.E [R14+0x4000], desc[UR8][R18.64], !P1 ;  /* 0x04000000120e7fae */ /* 0x000fe2000c921848 */
[----:B------:R-:W-:Y:S01]  /*5380*/  ISETP.GE.U32.AND P1, PT, R7, 0x7fffff5d, PT ;  /* 0x7fffff5d0700780c */ /* 0x000fe20003f26070 */
[----:B------:R-:W-:Y:S01]  /*5390*/  USHF.L.U32 UR6, UR6, 0x7, URZ ;  /* 0x0000000706067899 */ /* 0x000fe2000800063f */
[----:B------:R-:W-:Y:S01]  /*53a0*/  IMAD.SHL.U32 R7, R6, 0x2, RZ ;  /* 0x0000000206077824 */ /* 0x000fe200078e00ff */
[----:B------:R4:W-:Y:S01]  /*53b0*/  LDGSTS.E [R14+0x4], desc[UR8][R22.64], !P2 ;  /* 0x00004000160e7fae */ /* 0x0009e2000d121848 */
[--C-:B------:R-:W-:Y:S01]  /*53c0*/  IMAD.WIDE R30, R31, 0x4, R18.reuse ;  /* 0x000000041f1e7825 */ /* 0x100fe200078e0212 */
[----:B------:R-:W2:Y:S02]  /*53d0*/  LDC R9, c[0x0][0x230] ;  /* 0x00008c00ff097b82 */ /* 0x000ea40000000800 */
[----:B------:R1:W-:Y:S01]  /*53e0*/  STL.64 [R1+0x30], R20 ;  /* 0x0000301401007387 */ /* 0x0003e20000100a00 */
[----:B------:R-:W-:-:S03]  /*53f0*/  IMAD.WIDE R34, R35, 0x4, R18 ;  /* 0x0000000423227825 */ /* 0x000fc600078e0212 */
[----:B------:R1:W-:Y:S01]  /*5400*/  LDGSTS.E [R14+0x4004], desc[UR8][R20.64], !P2 ;  /* 0x04004000140e7fae */ /* 0x0003e2000d121848 */
[----:B------:R-:W-:Y:S01]  /*5410*/  ISETP.GE.U32.AND P2, PT, R8, 0x7fffff40, PT ;  /* 0x7fffff400800780c */ /* 0x000fe20003f46070 */
[----:B---3--:R-:W-:Y:S01]  /*5420*/  VIADD R8, R10, 0xffffffbe ;  /* 0xffffffbe0a087836 */ /* 0x008fe20000000000 */
[----:B------:R-:W3:Y:S01]  /*5430*/  LDC R13, c[0x0][0x230] ;  /* 0x00008c00ff0d7b82 */ /* 0x000ee20000000800 */
[----:B----4-:R-:W-:-:S04]  /*5440*/  IMAD.WIDE R22, R7, 0x4, R16 ;  /* 0x0000000407167825 */ /* 0x010fc800078e0210 */
[----:B------:R-:W-:Y:S01]  /*5450*/  IMAD.WIDE R36, R39, 0x4, R16 ;  /* 0x0000000427247825 */ /* 0x000fe200078e0210 */
[----:B------:R4:W-:Y:S02]  /*5460*/  LDGSTS.E [R14+0x8], desc[UR8][R22.64], !P3 ;  /* 0x00008000160e7fae */ /* 0x0009e4000d921848 */
[----:B------:R-:W3:Y:S01]  /*5470*/  LDC R10, c[0x0][0x230] ;  /* 0x00008c00ff0a7b82 */ /* 0x000ee20000000800 */
[--C-:B-1----:R-:W-:Y:S01]  /*5480*/  IMAD.WIDE R20, R7, 0x4, R18.reuse ;  /* 0x0000000407147825 */ /* 0x102fe200078e0212 */
[----:B------:R4:W-:Y:S03]  /*5490*/  STL.64 [R1+0x28], R22 ;  /* 0x0000281601007387 */ /* 0x0009e60000100a00 */
[----:B------:R-:W-:Y:S01]  /*54a0*/  IMAD R7, R6, 0x3, RZ ;  /* 0x0000000306077824 */ /* 0x000fe200078e02ff */
[----:B------:R1:W-:Y:S01]  /*54b0*/  LDGSTS.E [R14+0x4008], desc[UR8][R20.64], !P3 ;  /* 0x04008000140e7fae */ /* 0x0003e2000d921848 */
[----:B------:R-:W-:Y:S01]  /*54c0*/  ISETP.GE.U32.AND P3, PT, R8, 0x7fffff3f, PT ;  /* 0x7fffff3f0800780c */ /* 0x000fe20003f66070 */
[----:B------:R-:W-:Y:S01]  /*54d0*/  IMAD.WIDE R38, R39, 0x4, R18 ;  /* 0x0000000427267825 */ /* 0x000fe200078e0212 */
[----:B------:R-:W3:Y:S01]  /*54e0*/  LDC R8, c[0x0][0x230] ;  /* 0x00008c00ff087b82 */ /* 0x000ee20000000800 */
[----:B------:R1:W-:Y:S02]  /*54f0*/  STL.64 [R1+0x20], R20 ;  /* 0x0000201401007387 */ /* 0x0003e40000100a00 */
[----:B------:R-:W-:-:S04]  /*5500*/  IMAD.WIDE R152, R7, 0x4, R16 ;  /* 0x0000000407987825 */ /* 0x000fc800078e0210 */
[----:B----4-:R-:W-:Y:S01]  /*5510*/  IMAD.SHL.U32 R23, R6, 0x20, RZ ;  /* 0x0000002006177824 */ /* 0x010fe200078e00ff */
[----:B------:R-:W-:Y:S01]  /*5520*/  STL.64 [R1+0x18], R152 ;  /* 0x0000189801007387 */ /* 0x000fe20000100a00 */
[----:B------:R-:W-:Y:S01]  /*5530*/  IMAD.WIDE R40, R43, 0x4, R16 ;  /* 0x000000042b287825 */ /* 0x000fe200078e0210 */
[----:B------:R-:W4:Y:S02]  /*5540*/  LDC R15, c[0x0][0x230] ;  /* 0x00008c00ff0f7b82 */ /* 0x000f240000000800 */
[----:B------:R-:W-:Y:S01]  /*5550*/  LDGSTS.E [R14+0xc], desc[UR8][R152.64], !P0 ;  /* 0x0000c000980e7fae */ /* 0x000fe2000c121848 */
[----:B-1----:R-:W-:-:S04]  /*5560*/  IMAD.WIDE R20, R7, 0x4, R18 ;  /* 0x0000000407147825 */ /* 0x002fc800078e0212 */
[----:B------:R-:W-:Y:S01]  /*5570*/  VIADD R7, R11, 0xffffffbd ;  /* 0xffffffbd0b077836 */ /* 0x000fe20000000000 */
[----:B------:R1:W-:Y:S01]  /*5580*/  STL.64 [R1+0x10], R20 ;  /* 0x0000101401007387 */ /* 0x0003e20000100a00 */
[----:B------:R-:W4:Y:S01]  /*5590*/  LDC R11, c[0x0][0x230] ;  /* 0x00008c00ff0b7b82 */ /* 0x000f220000000800 */
[----:B------:R-:W-:Y:S02]  /*55a0*/  IMAD.WIDE R42, R43, 0x4, R18 ;  /* 0x000000042b2a7825 */ /* 0x000fe400078e0212 */
[----:B------:R1:W-:Y:S01]  /*55b0*/  LDGSTS.E [R14+0x400c], desc[UR8][R20.64], !P0 ;  /* 0x0400c000140e7fae */ /* 0x0003e2000c121848 */
[----:B------:R-:W-:Y:S01]  /*55c0*/  ISETP.GE.U32.AND P0, PT, R7, 0x7fffff3e, PT ;  /* 0x7fffff3e0700780c */ /* 0x000fe20003f06070 */
[----:B--2---:R-:W-:Y:S02]  /*55d0*/  VIADD R7, R9, 0xffffffbc ;  /* 0xffffffbc09077836 */ /* 0x004fe40000000000 */
[C---:B------:R-:W-:Y:S01]  /*55e0*/  IMAD.WIDE R44, R47.reuse, 0x4, R16 ;  /* 0x000000042f2c7825 */ /* 0x040fe200078e0210 */
[----:B------:R-:W2:Y:S03]  /*55f0*/  LDC R9, c[0x0][0x230] ;  /* 0x00008c00ff097b82 */ /* 0x000ea60000000800 */
[----:B------:R-:W-:-:S04]  /*5600*/  IMAD.WIDE R46, R47, 0x4, R18 ;  /* 0x000000042f2e7825 */ /* 0x000fc800078e0212 */
[----:B-1----:R-:W-:-:S04]  /*5610*/  IMAD.WIDE R20, R23, 0x4, R16 ;  /* 0x0000000417147825 */ /* 0x002fc800078e0210 */
[----:B------:R-:W-:Y:S01]  /*5620*/  IMAD.WIDE R22, R23, 0x4, R18 ;  /* 0x0000000417167825 */ /* 0x000fe200078e0212 */
[----:B------:R-:W-:Y:S03]  /*5630*/  LDGSTS.E [R14+0x8000], desc[UR8][R20.64], !P4 ;  /* 0x08000000140e7fae */ /* 0x000fe6000e121848 */
[----:B------:R-:W-:Y:S01]  /*5640*/  IMAD.WIDE R48, R51, 0x4, R16 ;  /* 0x0000000433307825 */ /* 0x000fe200078e0210 */
[----:B------:R-:W-:Y:S01]  /*5650*/  LDGSTS.E [R14+0xc000], desc[UR8][R22.64], !P4 ;  /* 0x0c000000160e7fae */ /* 0x000fe2000e121848 */
[----:B------:R-:W-:Y:S02]  /*5660*/  ISETP.GE.U32.AND P4, PT, R7, 0x7fffff3d, PT ;  /* 0x7fffff3d0700780c */ /* 0x000fe40003f86070 */
[----:B------:R-:W-:Y:S01]  /*5670*/  IADD3 R7, R12, -0x61, RZ ;  /* 0xffffff9f0c077810 */ /* 0x000fe20007ffe0ff */
[----:B------:R-:W-:Y:S01]  /*5680*/  LDGSTS.E [R14+0x8004], desc[UR8][R24.64], !P5 ;  /* 0x08004000180e7fae */ /* 0x000fe2000e921848 */
[----:B------:R-:W-:Y:S01]  /*5690*/  IMAD.WIDE R50, R51, 0x4, R18 ;  /* 0x0000000433327825 */ /* 0x000fe200078e0212 */
[----:B------:R-:W-:-:S02]  /*56a0*/  LOP3.LUT R12, R4, 0x20, RZ, 0x3c, !PT ;  /* 0x00000020040c7812 */ /* 0x000fc400078e3cff */
[----:B------:R-:W-:Y:S01]  /*56b0*/  LDGSTS.E [R14+0xc004], desc[UR8][R26.64], !P5 ;  /* 0x0c0040001a0e7fae */ /* 0x000fe2000e921848 */
[----:B------:R-:W-:Y:S01]  /*56c0*/  ISETP.GE.U32.AND P5, PT, R7, 0x7fffff20, PT ;  /* 0x7fffff200700780c */ /* 0x000fe20003fa6070 */
[----:B---3--:R-:W-:Y:S02]  /*56d0*/  VIADD R7, R8, 0xffffff9e ;  /* 0xffffff9e08077836 */ /* 0x008fe40000000000 */
[----:B------:R-:W-:Y:S01]  /*56e0*/  VIADD R8, R13, 0xffffff9d ;  /* 0xffffff9d0d087836 */ /* 0x000fe20000000000 */
[----:B------:R-:W-:Y:S01]  /*56f0*/  LDGSTS.E [R14+0x8008], desc[UR8][R28.64], !P6 ;  /* 0x080080001c0e7fae */ /* 0x000fe2000f121848 */
[----:B------:R-:W-:Y:S01]  /*5700*/  IMAD.WIDE R52, R55, 0x4, R16 ;  /* 0x0000000437347825 */ /* 0x000fe200078e0210 */
[----:B------:R-:W-:Y:S02]  /*5710*/  LOP3.LUT R13, R4, 0x10, RZ, 0x3c, !PT ;  /* 0x00000010040d7812 */ /* 0x000fe400078e3cff */
[----:B------:R-:W-:Y:S01]  /*5720*/  LDGSTS.E [R14+0xc008], desc[UR8][R30.64], !P6 ;  /* 0x0c0080001e0e7fae */ /* 0x000fe2000f121848 */
[----:B------:R-:W-:Y:S01]  /*5730*/  ISETP.GE.U32.AND P6, PT, R7, 0x7fffff1f, PT ;  /* 0x7fffff1f0700780c */ /* 0x000fe20003fc6070 */
[----:B----4-:R-:W-:-:S02]  /*5740*/  VIADD R7, R11, 0xffffff9c ;  /* 0xffffff9c0b077836 */ /* 0x010fc40000000000 */
[----:B------:R-:W-:Y:S01]  /*5750*/  LDGSTS.E [R14+0x800c], desc[UR8][R32.64], !P1 ;  /* 0x0800c000200e7fae */ /* 0x000fe2000c921848 */
[----:B------:R-:W1:Y:S01]  /*5760*/  LDC R11, c[0x0][0x230] ;  /* 0x00008c00ff0b7b82 */ /* 0x000e620000000800 */
[----:B------:R-:W-:Y:S02]  /*5770*/  IMAD.WIDE R54, R55, 0x4, R18 ;  /* 0x0000000437367825 */ /* 0x000fe400078e0212 */
[----:B------:R-:W-:Y:S01]  /*5780*/  LDGSTS.E [R14+0xc00c], desc[UR8][R34.64], !P1 ;  /* 0x0c00c000220e7fae */ /* 0x000fe2000c921848 */
[----:B------:R-:W-:Y:S01]  /*5790*/  ISETP.GE.U32.AND P1, PT, R8, 0x7fffff1e, PT ;  /* 0x7fffff1e0800780c */ /* 0x000fe20003f26070 */
[C---:B------:R-:W-:Y:S02]  /*57a0*/  IMAD.WIDE R56, R59.reuse, 0x4, R16 ;  /* 0x000000043b387825 */ /* 0x040fe400078e0210 */
[----:B------:R-:W-:Y:S01]  /*57b0*/  LDGSTS.E [R14+0x10000], desc[UR8][R36.64], !P2 ;  /* 0x10000000240e7fae */ /* 0x000fe2000d121848 */
[----:B------:R-:W3:Y:S01]  /*57c0*/  LDC R8, c[0x0][0x230] ;  /* 0x00008c00ff087b82 */ /* 0x000ee20000000800 */
[----:B------:R-:W-:-:S02]  /*57d0*/  IMAD.WIDE R58, R59, 0x4, R18 ;  /* 0x000000043b3a7825 */ /* 0x000fc400078e0212 */
[----:B------:R-:W-:Y:S01]  /*57e0*/  LDGSTS.E [R14+0x14000], desc[UR8][R38.64], !P2 ;  /* 0x14000000260e7fae */ /* 0x000fe2000d121848 */
[----:B------:R-:W-:Y:S01]  /*57f0*/  ISETP.GE.U32.AND P2, PT, R7, 0x7fffff1d, PT ;  /* 0x7fffff1d0700780c */ /* 0x000fe20003f46070 */
[----:B------:R-:W-:Y:S01]  /*5800*/  IMAD.WIDE R60, R63, 0x4, R16 ;  /* 0x000000043f3c7825 */ /* 0x000fe200078e0210 */
[----:B--2---:R-:W-:Y:S01]  /*5810*/  IADD3 R7, R9, -0x5, RZ ;  /* 0xfffffffb09077810 */ /* 0x004fe20007ffe0ff */
[----:B------:R-:W-:Y:S01]  /*5820*/  LDGSTS.E [R14+0x10004], desc[UR8][R40.64], !P3 ;  /* 0x10004000280e7fae */ /* 0x000fe2000d921848 */
[----:B------:R-:W2:Y:S01]  /*5830*/  LDC R9, c[0x0][0x230] ;  /* 0x00008c00ff097b82 */ /* 0x000ea20000000800 */
[----:B------:R-:W-:Y:S02]  /*5840*/  IMAD.WIDE R62, R63, 0x4, R18 ;  /* 0x000000043f3e7825 */ /* 0x000fe400078e0212 */
[----:B------:R-:W-:Y:S01]  /*5850*/  LDGSTS.E [R14+0x14004], desc[UR8][R42.64], !P3 ;  /* 0x140040002a0e7fae */ /* 0x000fe2000d921848 */
[----:B------:R-:W-:Y:S01]  /*5860*/  ISETP.GE.U32.AND P3, PT, R7, 0x7fffff7c, PT ;  /* 0x7fffff7c0700780c */ /* 0x000fe20003f66070 */
[----:B------:R-:W-:-:S02]  /*5870*/  VIADD R7, R10, 0xfffffffa ;  /* 0xfffffffa0a077836 */ /* 0x000fc40000000000 */
[----:B------:R-:W-:Y:S01]  /*5880*/  LDGSTS.E [R14+0x10008], desc[UR8][R44.64], !P0 ;  /* 0x100080002c0e7fae */ /* 0x000fe2000c121848 */
[----:B------:R-:W4:Y:S01]  /*5890*/  LDC R10, c[0x0][0x230] ;  /* 0x00008c00ff0a7b82 */ /* 0x000f220000000800 */
[----:B------:R-:W-:Y:S02]  /*58a0*/  IMAD.WIDE R64, R67, 0x4, R16 ;  /* 0x0000000443407825 */ /* 0x000fe400078e0210 */
[----:B------:R-:W-:Y:S01]  /*58b0*/  LDGSTS.E [R14+0x14008], desc[UR8][R46.64], !P0 ;  /* 0x140080002e0e7fae */ /* 0x000fe2000c121848 */
[----:B------:R-:W-:Y:S01]  /*58c0*/  ISETP.GE.U32.AND P0, PT, R7, 0x7fffff7b, PT ;  /* 0x7fffff7b0700780c */ /* 0x000fe20003f06070 */
[----:B------:R-:W-:Y:S02]  /*58d0*/  IMAD.WIDE R66, R67, 0x4, R18 ;  /* 0x0000000443427825 */ /* 0x000fe400078e0212 */
[----:B------:R-:W-:Y:S02]  /*58e0*/  LDGSTS.E [R14+0x1000c], desc[UR8][R48.64], !P4 ;  /* 0x1000c000300e7fae */ /* 0x000fe4000e121848 */
[----:B---3--:R-:W-:-:S02]  /*58f0*/  VIADD R7, R8, 0xfffffff9 ;  /* 0xfffffff908077836 */ /* 0x008fc40000000000 */
[----:B------:R-:W3:Y:S01]  /*5900*/  LDC R8, c[0x0][0x230] ;  /* 0x00008c00ff087b82 */ /* 0x000ee20000000800 */
[----:B------:R-:W-:Y:S01]  /*5910*/  LDGSTS.E [R14+0x1400c], desc[UR8][R50.64], !P4 ;  /* 0x1400c000320e7fae */ /* 0x000fe2000e121848 */
[----:B------:R-:W-:Y:S01]  /*5920*/  VIADD R13, R13, UR10 ;  /* 0x0000000a0d0d7c36 */ /* 0x000fe20008000000 */
[----:B------:R-:W-:Y:S01]  /*5930*/  ISETP.GE.U32.AND P4, PT, R7, 0x7fffff7a, PT ;  /* 0x7fffff7a0700780c */ /* 0x000fe20003f86070 */
[----:B-1----:R-:W-:Y:S01]  /*5940*/  VIADD R7, R11, 0xfffffff8 ;  /* 0xfffffff80b077836 */ /* 0x002fe20000000000 */
[----:B------:R-:W-:Y:S01]  /*5950*/  LDGSTS.E [R14+0x18000], desc[UR8][R52.64], !P5 ;  /* 0x18000000340e7fae */ /* 0x000fe2000e921848 */
[----:B------:R-:W-:Y:S02]  /*5960*/  IMAD.WIDE R250, R249, 0x4, R16 ;  /* 0x00000004f9fa7825 */ /* 0x000fe400078e0210 */
[----:B------:R-:W1:Y:S01]  /*5970*/  LDC R11, c[0x0][0x230] ;  /* 0x00008c00ff0b7b82 */ /* 0x000e620000000800 */
[----:B------:R-:W-:Y:S01]  /*5980*/  LDGSTS.E [R14+0x1c000], desc[UR8][R54.64], !P5 ;  /* 0x1c000000360e7fae */ /* 0x000fe2000e921848 */
[----:B------:R-:W-:Y:S01]  /*5990*/  ISETP.GE.U32.AND P5, PT, R7, 0x7fffff79, PT ;  /* 0x7fffff790700780c */ /* 0x000fe20003fa6070 */
[----:B--2---:R-:W-:-:S02]  /*59a0*/  VIADD R7, R9, 0xffffffdb ;  /* 0xffffffdb09077836 */ /* 0x004fc40000000000 */
[----:B------:R-:W-:Y:S01]  /*59b0*/  LDGSTS.E [R14+0x18004], desc[UR8][R56.64], !P6 ;  /* 0x18004000380e7fae */ /* 0x000fe2000f121848 */
[----:B------:R-:W-:Y:S02]  /*59c0*/  IMAD.WIDE R248, R249, 0x4, R18 ;  /* 0x00000004f9f87825 */ /* 0x000fe400078e0212 */
[----:B------:R-:W2:Y:S01]  /*59d0*/  LDC R9, c[0x0][0x230] ;  /* 0x00008c00ff097b82 */ /* 0x000ea20000000800 */
[----:B------:R-:W-:Y:S01]  /*59e0*/  LDGSTS.E [R14+0x1c004], desc[UR8][R58.64], !P6 ;  /* 0x1c0040003a0e7fae */ /* 0x000fe2000f121848 */
[----:B------:R-:W-:Y:S01]  /*59f0*/  ISETP.GE.U32.AND P6, PT, R7, 0x7fffff5c, PT ;  /* 0x7fffff5c0700780c */ /* 0x000fe20003fc6070 */
[C---:B------:R-:W-:Y:S01]  /*5a00*/  IMAD.WIDE R246, R69.reuse, 0x4, R16 ;  /* 0x0000000445f67825 */ /* 0x040fe200078e0210 */
[----:B----4-:R-:W-:Y:S01]  /*5a10*/  IADD3 R7, R10, -0x26, RZ ;  /* 0xffffffda0a077810 */ /* 0x010fe20007ffe0ff */
[----:B------:R-:W-:Y:S02]  /*5a20*/  LDGSTS.E [R14+0x18008], desc[UR8][R60.64], !P1 ;  /* 0x180080003c0e7fae */ /* 0x000fe4000c921848 */
[----:B------:R-:W-:Y:S01]  /*5a30*/  IMAD.WIDE R68, R69, 0x4, R18 ;  /* 0x0000000445447825 */ /* 0x000fe200078e0212 */
[----:B------:R-:W4:Y:S01]  /*5a40*/  LDC R10, c[0x0][0x230] ;  /* 0x00008c00ff0a7b82 */ /* 0x000f220000000800 */
[----:B------:R-:W-:Y:S01]  /*5a50*/  LDGSTS.E [R14+0x1c008], desc[UR8][R62.64], !P1 ;  /* 0x1c0080003e0e7fae */ /* 0x000fe2000c921848 */
[----:B------:R-:W-:Y:S01]  /*5a60*/  ISETP.GE.U32.AND P1, PT, R7, 0x7fffff5b, PT ;  /* 0x7fffff5b0700780c */ /* 0x000fe20003f26070 */
[----:B---3--:R-:W-:-:S02]  /*5a70*/  VIADD R8, R8, 0xffffffd9 ;  /* 0xffffffd908087836 */ /* 0x008fc40000000000 */
[----:B------:R-:W-:Y:S01]  /*5a80*/  LDGSTS.E [R14+0x1800c], desc[UR8][R64.64], !P2 ;  /* 0x1800c000400e7fae */ /* 0x000fe2000d121848 */
[----:B------:R-:W-:Y:S02]  /*5a90*/  IMAD.SHL.U32 R7, R6, 0x4, RZ ;  /* 0x0000000406077824 */ /* 0x000fe400078e00ff */
[--C-:B------:R-:W-:Y:S01]  /*5aa0*/  IMAD.WIDE R70, R73, 0x4, R16.reuse ;  /* 0x0000000449467825 */ /* 0x100fe200078e0210 */
[----:B------:R-:W-:Y:S01]  /*5ab0*/  LDGSTS.E [R14+0x1c00c], desc[UR8][R66.64], !P2 ;  /* 0x1c00c000420e7fae */ /* 0x000fe2000d121848 */
[----:B------:R-:W-:Y:S02]  /*5ac0*/  ISETP.GE.U32.AND P2, PT, R8, 0x7fffff5a, PT ;  /* 0x7fffff5a0800780c */ /* 0x000fe40003f46070 */
[----:B------:R-:W3:Y:S01]  /*5ad0*/  LDC R8, c[0x0][0x230] ;  /* 0x00008c00ff087b82 */ /* 0x000ee20000000800 */
[C---:B------:R-:W-:Y:S01]  /*5ae0*/  IMAD.WIDE R154, R7.reuse, 0x4, R16 ;  /* 0x00000004079a7825 */ /* 0x040fe200078e0210 */
[----:B------:R-:W-:Y:S03]  /*5af0*/  STL.64 [R1+0xde8], R20 ;  /* 0x000de81401007387 */ /* 0x000fe60000100a00 */
[--C-:B------:R-:W-:Y:S01]  /*5b00*/  IMAD.WIDE R152, R7, 0x4, R18.reuse ;  /* 0x0000000407987825 */ /* 0x100fe200078e0212 */
[----:B------:R-:W-:Y:S03]  /*5b10*/  LDGSTS.E [R13], desc[UR8][R154.64], !P3 ;  /* 0x000000009a0d7fae */ /* 0x000fe6000d921848 */
[----:B-1----:R-:W-:Y:S01]  /*5b20*/  VIADD R7, R11, 0xffffffd8 ;  /* 0xffffffd80b077836 */ /* 0x002fe20000000000 */
[----:B------:R1:W-:Y:S01]  /*5b30*/  LDGSTS.E [R13+0x4000], desc[UR8][R152.64], !P3 ;  /* 0x04000000980d7fae */ /* 0x0003e2000d921848 */
[----:B------:R-:W1:Y:S01]  /*5b40*/  LDC R11, c[0x0][0x230] ;  /* 0x00008c00ff0b7b82 */ /* 0x000e620000000800 */
[----:B------:R-:W-:-:S02]  /*5b50*/  IMAD.WIDE R72, R73, 0x4, R18 ;  /* 0x0000000449487825 */ /* 0x000fc400078e0212 */
[----:B------:R-:W-:Y:S01]  /*5b60*/  ISETP.GE.U32.AND P3, PT, R7, 0x7fffff59, PT ;  /* 0x7fffff590700780c */ /* 0x000fe20003f66070 */
[----:B------:R-:W-:Y:S01]  /*5b70*/  LDGSTS.E [R13+0x4], desc[UR8][R250.64], !P0 ;  /* 0x00004000fa0d7fae */ /* 0x000fe2000c121848 */
[----:B--2---:R-:W-:Y:S01]  /*5b80*/  IADD3 R7, R9, -0x45, RZ ;  /* 0xffffffbb09077810 */ /* 0x004fe20007ffe0ff */
[----:B------:R-:W-:Y:S02]  /*5b90*/  IMAD.WIDE R74, R77, 0x4, R16 ;  /* 0x000000044d4a7825 */ /* 0x000fe400078e0210 */
[----:B------:R-:W2:Y:S01]  /*5ba0*/  LDC R9, c[0x0][0x230] ;  /* 0x00008c00ff097b82 */ /* 0x000ea20000000800 */
[----:B------:R-:W-:Y:S01]  /*5bb0*/  LDGSTS.E [R13+0x4004], desc[UR8][R248.64], !P0 ;  /* 0x04004000f80d7fae */ /* 0x000fe2000c121848 */
[----:B------:R-:W-:Y:S01]  /*5bc0*/  ISETP.GE.U32.AND P0, PT, R7, 0x7fffff3c, PT ;  /* 0x7fffff3c0700780c */ /* 0x000fe20003f06070 */
[----:B----4-:R-:W-:Y:S02]  /*5bd0*/  VIADD R7, R10, 0xffffffba ;  /* 0xffffffba0a077836 */ /* 0x010fe40000000000 */
[----:B------:R-:W-:Y:S01]  /*5be0*/  LDGSTS.E [R13+0x8], desc[UR8][R246.64], !P4 ;  /* 0x00008000f60d7fae */ /* 0x000fe2000e121848 */
[----:B------:R-:W-:-:S02]  /*5bf0*/  IMAD.WIDE R76, R77, 0x4, R18 ;  /* 0x000000044d4c7825 */ /* 0x000fc400078e0212 */
[----:B------:R-:W4:Y:S01]  /*5c00*/  LDC R10, c[0x0][0x230] ;  /* 0x00008c00ff0a7b82 */ /* 0x000f220000000800 */
[----:B------:R-:W-:Y:S01]  /*5c10*/  LDGSTS.E [R13+0x4008], desc[UR8][R68.64], !P4 ;  /* 0x04008000440d7fae */ /* 0x000fe2000e121848 */
[----:B------:R-:W-:Y:S01]  /*5c20*/  ISETP.GE.U32.AND P4, PT, R7, 0x7fffff3b, PT ;  /* 0x7fffff3b0700780c */ /* 0x000fe20003f86070 */
[----:B---3--:R-:W-:Y:S02]  /*5c30*/  VIADD R7, R8, 0xffffffb9 ;  /* 0xffffffb908077836 */ /* 0x008fe40000000000 */
[----:B------:R-:W-:Y:S01]  /*5c40*/  LDGSTS.E [R13+0xc], desc[UR8][R70.64], !P5 ;  /* 0x0000c000460d7fae */ /* 0x000fe2000e921848 */
[----:B------:R-:W-:Y:S02]  /*5c50*/  IMAD.WIDE R78, R81, 0x4, R16 ;  /* 0x00000004514e7825 */ /* 0x000fe400078e0210 */
[----:B------:R-:W3:Y:S01]  /*5c60*/  LDC R8, c[0x0][0x230] ;  /* 0x00008c00ff087b82 */ /* 0x000ee20000000800 */
[----:B------:R-:W-:Y:S01]  /*5c70*/  LDGSTS.E [R13+0x400c], desc[UR8][R72.64], !P5 ;  /* 0x0400c000480d7fae */ /* 0x000fe2000e921848 */
[----:B------:R-:W-:Y:S01]  /*5c80*/  ISETP.GE.U32.AND P5, PT, R7, 0x7fffff3a, PT ;  /* 0x7fffff3a0700780c */ /* 0x000fe20003fa6070 */
[----:B-1----:R-:W-:-:S02]  /*5c90*/  VIADD R7, R11, 0xffffffb8 ;  /* 0xffffffb80b077836 */ /* 0x002fc40000000000 */
[----:B------:R-:W-:Y:S01]  /*5ca0*/  LDGSTS.E [R13+0x8000], desc[UR8][R74.64], !P6 ;  /* 0x080000004a0d7fae */ /* 0x000fe2000f121848 */
[----:B------:R-:W-:Y:S02]  /*5cb0*/  IMAD.WIDE R80, R81, 0x4, R18 ;  /* 0x0000000451507825 */ /* 0x000fe400078e0212 */
[----:B------:R-:W1:Y:S01]  /*5cc0*/  LDC R11, c[0x0][0x230] ;  /* 0x00008c00ff0b7b82 */ /* 0x000e620000000800 */
[----:B------:R-:W-:Y:S01]  /*5cd0*/  LDGSTS.E [R13+0xc000], desc[UR8][R76.64], !P6 ;  /* 0x0c0000004c0d7fae */ /* 0x000fe2000f121848 */
[----:B------:R-:W-:Y:S01]  /*5ce0*/  ISETP.GE.U32.AND P6, PT, R7, 0x7fffff39, PT ;  /* 0x7fffff390700780c */ /* 0x000fe20003fc6070 */
[----:B--2---:R-:W-:Y:S02]  /*5cf0*/  VIADD R7, R9, 0xffffff9b ;  /* 0xffffff9b09077836 */ /* 0x004fe40000000000 */
[----:B------:R-:W-:Y:S01]  /*5d00*/  LDGSTS.E [R13+0x8004], desc[UR8][R78.64], !P1 ;  /* 0x080040004e0d7fae */ /* 0x000fe2000c921848 */
[----:B------:R-:W-:Y:S02]  /*5d10*/  IMAD.WIDE R82, R85, 0x4, R16 ;  /* 0x0000000455527825 */ /* 0x000fe400078e0210 */
[----:B------:R-:W2:Y:S01]  /*5d20*/  LDC R9, c[0x0][0x230] ;  /* 0x00008c00ff097b82 */ /* 0x000ea20000000800 */
[----:B------:R-:W-:Y:S01]  /*5d30*/  LDGSTS.E [R13+0xc004], desc[UR8][R80.64], !P1 ;  /* 0x0c004000500d7fae */ /* 0x000fe2000c921848 */
[----:B------:R-:W-:Y:S01]  /*5d40*/  ISETP.GE.U32.AND P1, PT, R7, 0x7fffff1c, PT ;  /* 0x7fffff1c0700780c */ /* 0x000fe20003f26070 */
[----:B------:R-:W-:Y:S01]  /*5d50*/  IMAD.WIDE R84, R85, 0x4, R18 ;  /* 0x0000000455547825 */ /* 0x000fe200078e0212 */
[----:B----4-:R-:W-:Y:S01]  /*5d60*/  IADD3 R7, R10, -0x66, RZ ;  /* 0xffffff9a0a077810 */ /* 0x010fe20007ffe0ff */
[----:B------:R-:W-:Y:S02]  /*5d70*/  LDGSTS.E [R13+0x8008], desc[UR8][R82.64], !P2 ;  /* 0x08008000520d7fae */ /* 0x000fe4000d121848 */
[----:B------:R-:W-:Y:S01]  /*5d80*/  IMAD.WIDE R86, R89, 0x4, R16 ;  /* 0x0000000459567825 */ /* 0x000fe200078e0210 */
[----:B------:R-:W4:Y:S01]  /*5d90*/  LDC R10, c[0x0][0x230] ;  /* 0x00008c00ff0a7b82 */ /* 0x000f220000000800 */
[----:B------:R-:W-:Y:S01]  /*5da0*/  LDGSTS.E [R13+0xc008], desc[UR8][R84.64], !P2 ;  /* 0x0c008000540d7fae */ /* 0x000fe2000d121848 */
[----:B------:R-:W-:Y:S01]  /*5db0*/  ISETP.GE.U32.AND P2, PT, R7, 0x7fffff1b, PT ;  /* 0x7fffff1b0700780c */ /* 0x000fe20003f46070 */
[----:B------:R-:W-:-:S02]  /*5dc0*/  IMAD.WIDE R88, R89, 0x4, R18 ;  /* 0x0000000459587825 */ /* 0x000fc400078e0212 */
[----:B------:R-:W-:Y:S02]  /*5dd0*/  LDGSTS.E [R13+0x800c], desc[UR8][R86.64], !P3 ;  /* 0x0800c000560d7fae */ /* 0x000fe4000d921848 */
[----:B---3--:R-:W-:Y:S02]  /*5de0*/  VIADD R7, R8, 0xffffff99 ;  /* 0xffffff9908077836 */ /* 0x008fe40000000000 */
[----:B------:R-:W-:Y:S01]  /*5df0*/  IMAD.WIDE R90, R93, 0x4, R16 ;  /* 0x000000045d5a7825 */ /* 0x000fe200078e0210 */
[----:B------:R-:W-:Y:S02]  /*5e00*/  LDGSTS.E [R13+0xc00c], desc[UR8][R88.64], !P3 ;  /* 0x0c00c000580d7fae */ /* 0x000fe4000d921848 */
[----:B------:R-:W-:Y:S01]  /*5e10*/  ISETP.GE.U32.AND P3, PT, R7, 0x7fffff1a, PT ;  /* 0x7fffff1a0700780c */ /* 0x000fe20003f66070 */
[----:B------:R-:W-:Y:S01]  /*5e20*/  IMAD.WIDE R92, R93, 0x4, R18 ;  /* 0x000000045d5c7825 */ /* 0x000fe200078e0212 */
[----:B------:R-:W3:Y:S01]  /*5e30*/  LDC R7, c[0x0][0x230] ;  /* 0x00008c00ff077b82 */ /* 0x000ee20000000800 */
[----:B------:R-:W-:Y:S02]  /*5e40*/  LDGSTS.E [R13+0x10000], desc[UR8][R90.64], !P0 ;  /* 0x100000005a0d7fae */ /* 0x000fe4000c121848 */
[----:B-1----:R-:W-:-:S02]  /*5e50*/  VIADD R8, R11, 0xffffff98 ;  /* 0xffffff980b087836 */ /* 0x002fc40000000000 */
[----:B------:R-:W-:Y:S01]  /*5e60*/  LDGSTS.E [R13+0x14000], desc[UR8][R92.64], !P0 ;  /* 0x140000005c0d7fae */ /* 0x000fe2000c121848 */
[C---:B------:R-:W-:Y:S02]  /*5e70*/  IMAD.WIDE R94, R97.reuse, 0x4, R16 ;  /* 0x00000004615e7825 */ /* 0x040fe400078e0210 */
[----:B------:R-:W-:Y:S01]  /*5e80*/  ISETP.GE.U32.AND P0, PT, R8, 0x7fffff19, PT ;  /* 0x7fffff190800780c */ /* 0x000fe20003f06070 */
[----:B------:R-:W1:Y:S01]  /*5e90*/  LDC R11, c[0x0][0x230] ;  /* 0x00008c00ff0b7b82 */ /* 0x000e620000000800 */
[----:B------:R-:W-:Y:S01]  /*5ea0*/  IMAD.WIDE R96, R97, 0x4, R18 ;  /* 0x0000000461607825 */ /* 0x000fe200078e0212 */
[----:B------:R-:W-:Y:S03]  /*5eb0*/  LDGSTS.E [R13+0x10004], desc[UR8][R94.64], !P4 ;  /* 0x100040005e0d7fae */ /* 0x000fe6000e121848 */
[----:B--2---:R-:W-:Y:S01]  /*5ec0*/  VIADD R9, R9, 0xfffffff7 ;  /* 0xfffffff709097836 */ /* 0x004fe20000000000 */
[----:B------:R-:W-:Y:S01]  /*5ed0*/  LDGSTS.E [R13+0x14004], desc[UR8][R96.64], !P4 ;  /* 0x14004000600d7fae */ /* 0x000fe2000e121848 */
[----:B------:R-:W-:Y:S01]  /*5ee0*/  IMAD.WIDE R98, R101, 0x4, R16 ;  /* 0x0000000465627825 */ /* 0x000fe200078e0210 */
[----:B------:R-:W2:Y:S02]  /*5ef0*/  LDC R8, c[0x0][0x230] ;  /* 0x00008c00ff087b82 */ /* 0x000ea40000000800 */
[----:B------:R-:W-:Y:S01]  /*5f00*/  ISETP.GE.U32.AND P4, PT, R9, 0x7fffff78, PT ;  /* 0x7fffff780900780c */ /* 0x000fe20003f86070 */
[----:B------:R-:W-:Y:S01]  /*5f10*/  IMAD.WIDE R100, R101, 0x4, R18 ;  /* 0x0000000465647825 */ /* 0x000fe200078e0212 */
[----:B------:R-:W-:Y:S03]  /*5f20*/  LDGSTS.E [R13+0x10008], desc[UR8][R98.64], !P5 ;  /* 0x10008000620d7fae */ /* 0x000fe6000e921848 */
[----:B----4-:R-:W-:Y:S01]  /*5f30*/  VIADD R10, R10, 0xfffffff6 ;  /* 0xfffffff60a0a7836 */ /* 0x010fe20000000000 */
[----:B------:R-:W4:Y:S01]  /*5f40*/  LDC R9, c[0x0][0x230] ;  /* 0x00008c00ff097b82 */ /* 0x000f220000000800 */
[----:B------:R-:W-:Y:S01]  /*5f50*/  LDGSTS.E [R13+0x14008], desc[UR8][R100.64], !P5 ;  /* 0x14008000640d7fae */ /* 0x000fe2000e921848 */
[----:B------:R-:W-:Y:S01]  /*5f60*/  IMAD.WIDE R102, R104, 0x4, R16 ;  /* 0x0000000468667825 */ /* 0x000fe200078e0210 */
[----:B---3--:R-:W-:-:S02]  /*5f70*/  IADD3 R7, R7, -0xb, RZ ;  /* 0xfffffff507077810 */ /* 0x008fc40007ffe0ff */
[----:B------:R-:W-:Y:S01]  /*5f80*/  ISETP.GE.U32.AND P5, PT, R10, 0x7fffff77, PT ;  /* 0x7fffff770a00780c */ /* 0x000fe20003fa6070 */
[----:B------:R-:W-:Y:S01]  /*5f90*/  IMAD.WIDE R104, R104, 0x4, R18 ;  /* 0x0000000468687825 */ /* 0x000fe200078e0212 */
[----:B------:R-:W-:Y:S01]  /*5fa0*/  LDGSTS.E [R13+0x1000c], desc[UR8][R102.64], !P6 ;  /* 0x1000c000660d7fae */ /* 0x000fe2000f121848 */
[----:B------:R-:W3:Y:S02]  /*5fb0*/  LDC R10, c[0x0][0x230] ;  /* 0x00008c00ff0a7b82 */ /* 0x000ee40000000800 */
[C---:B------:R-:W-:Y:S01]  /*5fc0*/  IMAD.WIDE R106, R108.reuse, 0x4, R16 ;  /* 0x000000046c6a7825 */ /* 0x040fe200078e0210 */
[----:B------:R-:W-:Y:S01]  /*5fd0*/  LDGSTS.E [R13+0x1400c], desc[UR8][R104.64], !P6 ;  /* 0x1400c000680d7fae */ /* 0x000fe2000f121848 */
[----:B------:R-:W-:Y:S02]  /*5fe0*/  ISETP.GE.U32.AND P6, PT, R7, 0x7fffff76, PT ;  /* 0x7fffff760700780c */ /* 0x000fe40003fc6070 */
[----:B------:R-:W-:Y:S01]  /*5ff0*/  IMAD.WIDE R108, R108, 0x4, R18 ;  /* 0x000000046c6c7825 */ /* 0x000fe200078e0212 */
[----:B------:R-:W-:Y:S03]  /*6000*/  LDGSTS.E [R13+0x18000], desc[UR8][R106.64], !P1 ;  /* 0x180000006a0d7fae */ /* 0x000fe6000c921848 */
[----:B--2---:R-:W-:Y:S01]  /*6010*/  VIADD R7, R8, 0xfffffff4 ;  /* 0xfffffff408077836 */ /* 0x004fe20000000000 */
[----:B------:R-:W-:Y:S01]  /*6020*/  LDGSTS.E [R13+0x1c000], desc[UR8][R108.64], !P1 ;  /* 0x1c0000006c0d7fae */ /* 0x000fe2000c921848 */
[----:B------:R-:W2:Y:S01]  /*6030*/  LDC R8, c[0x0][0x230] ;  /* 0x00008c00ff087b82 */ /* 0x000ea20000000800 */
[----:B------:R-:W-:-:S02]  /*6040*/  IMAD.WIDE R110, R112, 0x4, R16 ;  /* 0x00000004706e7825 */ /* 0x000fc400078e0210 */
[----:B------:R-:W-:Y:S01]  /*6050*/  ISETP.GE.U32.AND P1, PT, R7, 0x7fffff75, PT ;  /* 0x7fffff750700780c */ /* 0x000fe20003f26070 */
[----:B------:R-:W-:Y:S01]  /*6060*/  STL.64 [R1+0xdf0], R22 ;  /* 0x000df01601007387 */ /* 0x000fe20000100a00 */
[----:B------:R-:W-:-:S03]  /*6070*/  IMAD.WIDE R112, R112, 0x4, R18 ;  /* 0x0000000470707825 */ /* 0x000fc600078e0212 */
[----:B------:R-:W-:Y:S01]  /*6080*/  LDGSTS.E [R13+0x18004], desc[UR8][R110.64], !P2 ;  /* 0x180040006e0d7fae */ /* 0x000fe2000d121848 */
[----:B----4-:R-:W-:Y:S02]  /*6090*/  VIADD R7, R9, 0xffffffd7 ;  /* 0xffffffd709077836 */ /* 0x010fe40000000000 */
[----:B------:R-:W4:Y:S01]  /*60a0*/  LDC R9, c[0x0][0x230] ;  /* 0x00008c00ff097b82 */ /* 0x000f220000000800 */
[----:B------:R-:W-:Y:S01]  /*60b0*/  LDGSTS.E [R13+0x1c004], desc[UR8][R112.64], !P2 ;  /* 0x1c004000700d7fae */ /* 0x000fe2000d121848 */
[C---:B------:R-:W-:Y:S01]  /*60c0*/  IMAD.WIDE R114, R116.reuse, 0x4, R16 ;  /* 0x0000000474727825 */ /* 0x040fe200078e0210 */
[----:B------:R-:W-:Y:S02]  /*60d0*/  ISETP.GE.U32.AND P2, PT, R7, 0x7fffff58, PT ;  /* 0x7fffff580700780c */ /* 0x000fe40003f46070 */
[----:B------:R-:W-:Y:S01]  /*60e0*/  STL.64 [R1+0x8], R154 ;  /* 0x0000089a01007387 */ /* 0x000fe20000100a00 */
[----:B------:R-:W-:-:S03]  /*60f0*/  IMAD.WIDE R116, R116, 0x4, R18 ;  /* 0x0000000474747825 */ /* 0x000fc600078e0212 */
[----:B------:R-:W-:Y:S01]  /*6100*/  LDGSTS.E [R13+0x18008], desc[UR8][R114.64], !P3 ;  /* 0x18008000720d7fae */ /* 0x000fe2000d921848 */
[----:B---3--:R-:W-:Y:S02]  /*6110*/  VIADD R7, R10, 0xffffffd6 ;  /* 0xffffffd60a077836 */ /* 0x008fe40000000000 */
[----:B------:R-:W3:Y:S01]  /*6120*/  LDC R10, c[0x0][0x230] ;  /* 0x00008c00ff0a7b82 */ /* 0x000ee20000000800 */
[----:B------:R-:W-:Y:S01]  /*6130*/  LDGSTS.E [R13+0x1c008], desc[UR8][R116.64], !P3 ;  /* 0x1c008000740d7fae */ /* 0x000fe2000d921848 */
[C---:B------:R-:W-:Y:S01]  /*6140*/  IMAD.WIDE R118, R120.reuse, 0x4, R16 ;  /* 0x0000000478767825 */ /* 0x040fe200078e0210 */
[----:B------:R-:W-:Y:S02]  /*6150*/  ISETP.GE.U32.AND P3, PT, R7, 0x7fffff57, PT ;  /* 0x7fffff570700780c */ /* 0x000fe40003f66070 */
[----:B-1----:R-:W-:Y:S01]  /*6160*/  IADD3 R7, R11, -0x2b, RZ ;  /* 0xffffffd50b077810 */ /* 0x002fe20007ffe0ff */
[----:B------:R-:W-:Y:S01]  /*6170*/  IMAD.WIDE R120, R120, 0x4, R18 ;  /* 0x0000000478787825 */ /* 0x000fe200078e0212 */
[----:B------:R-:W-:Y:S01]  /*6180*/  LDGSTS.E [R13+0x1800c], desc[UR8][R118.64], !P0 ;  /* 0x1800c000760d7fae */ /* 0x000fe2000c121848 */
[----:B------:R-:W1:Y:S02]  /*6190*/  LDC R11, c[0x0][0x230] ;  /* 0x00008c00ff0b7b82 */ /* 0x000e640000000800 */
[----:B------:R-:W-:Y:S01]  /*61a0*/  VIADD R12, R12, UR10 ;  /* 0x0000000a0c0c7c36 */ /* 0x000fe20008000000 */
[----:B------:R-:W-:Y:S01]  /*61b0*/  LDGSTS.E [R13+0x1c00c], desc[UR8][R120.64], !P0 ;  /* 0x1c00c000780d7fae */ /* 0x000fe2000c121848 */
[----:B------:R-:W-:Y:S01]  /*61c0*/  IMAD.WIDE R122, R124, 0x4, R16 ;  /* 0x000000047c7a7825 */ /* 0x000fe200078e0210 */
[----:B------:R-:W-:-:S02]  /*61d0*/  ISETP.GE.U32.AND P0, PT, R7, 0x7fffff56, PT ;  /* 0x7fffff560700780c */ /* 0x000fc40003f06070 */
[----:B------:R1:W-:Y:S01]  /*61e0*/  STL.64 [R1], R152 ;  /* 0x0000009801007387 */ /* 0x0003e20000100a00 */
[----:B------:R-:W-:-:S03]  /*61f0*/  IMAD.WIDE R124, R124, 0x4, R18 ;  /* 0x000000047c7c7825 */ /* 0x000fc600078e0212 */
[----:B------:R-:W-:Y:S01]  /*6200*/  LDGSTS.E [R12], desc[UR8][R122.64], !P4 ;  /* 0x000000007a0c7fae */ /* 0x000fe2000e121848 */
[----:B--2---:R-:W-:Y:S02]  /*6210*/  VIADD R7, R8, 0xffffffd4 ;  /* 0xffffffd408077836 */ /* 0x004fe40000000000 */
[----:B------:R-:W2:Y:S01]  /*6220*/  LDC R8, c[0x0][0x230] ;  /* 0x00008c00ff087b82 */ /* 0x000ea20000000800 */
[----:B------:R-:W-:Y:S01]  /*6230*/  LDGSTS.E [R12+0x4000], desc[UR8][R124.64], !P4 ;  /* 0x040000007c0c7fae */ /* 0x000fe2000e121848 */
[C---:B------:R-:W-:Y:S01]  /*6240*/  IMAD.WIDE R126, R128.reuse, 0x4, R16 ;  /* 0x00000004807e7825 */ /* 0x040fe200078e0210 */
[----:B------:R-:W-:Y:S02]  /*6250*/  ISETP.GE.U32.AND P4, PT, R7, 0x7fffff55, PT ;  /* 0x7fffff550700780c */ /* 0x000fe40003f86070 */
        /* <DEDUP_REMOVED lines=20> */
[----:B------:R-:W-:Y:S01]  /*63a0*/  IMAD.WIDE R138, R140, 0x4, R16 ;  /* 0x000000048c8a7825 */ /* 0x000fe200078e0210 */
[----:B------:R-:W-:Y:S01]  /*63b0*/  LDGSTS.E [R12+0x400c], desc[UR8][R136.64], !P1 ;  /* 0x0400c000880c7fae */ /* 0x000fe2000c921848 */
[----:B------:R-:W-:-:S02]  /*63c0*/  ISETP.GE.U32.AND P1, PT, R7, 0x7fffff36, PT ;  /* 0x7fffff360700780c */ /* 0x000fc40003f26070 */
[----:B------:R-:W-:Y:S01]  /*63d0*/  IMAD.WIDE R140, R140, 0x4, R18 ;  /* 0x000000048c8c7825 */ /* 0x000fe200078e0212 */
[----:B------:R-:W-:Y:S03]  /*63e0*/  LDGSTS.E [R12+0x8000], desc[UR8][R138.64], !P2 ;  /* 0x080000008a0c7fae */ /* 0x000fe6000d121848 */
[----:B--2---:R-:W-:Y:S01]  /*63f0*/  VIADD R7, R8, 0xffffffb4 ;  /* 0xffffffb408077836 */ /* 0x004fe20000000000 */
[----:B------:R-:W-:Y:S01]  /*6400*/  LDGSTS.E [R12+0xc000], desc[UR8][R140.64], !P2 ;  /* 0x0c0000008c0c7fae */ /* 0x000fe2000d121848 */
[----:B------:R-:W2:Y:S01]  /*6410*/  LDC R8, c[0x0][0x230] ;  /* 0x00008c00ff087b82 */ /* 0x000ea20000000800 */
[C---:B------:R-:W-:Y:S02]  /*6420*/  IMAD.WIDE R142, R144.reuse, 0x4, R16 ;  /* 0x00000004908e7825 */ /* 0x040fe400078e0210 */
[----:B------:R-:W-:Y:S01]  /*6430*/  ISETP.GE.U32.AND P2, PT, R7, 0x7fffff35, PT ;  /* 0x7fffff350700780c */ /* 0x000fe20003f46070 */
[----:B------:R-:W-:Y:S01]  /*6440*/  STL.64 [R1+0xe10], R246 ;  /* 0x000e10f601007387 */ /* 0x000fe20000100a00 */
[----:B------:R-:W-:-:S03]  /*6450*/  IMAD.WIDE R144, R144, 0x4, R18 ;  /* 0x0000000490907825 */ /* 0x000fc600078e0212 */
[----:B------:R-:W-:Y:S01]  /*6460*/  LDGSTS.E [R12+0x8004], desc[UR8][R142.64], !P3 ;  /* 0x080040008e0c7fae */ /* 0x000fe2000d921848 */
[----:B----4-:R-:W-:Y:S02]  /*6470*/  VIADD R7, R9, 0xffffff97 ;  /* 0xffffff9709077836 */ /* 0x010fe40000000000 */
[----:B------:R-:W4:Y:S01]  /*6480*/  LDC R9, c[0x0][0x230] ;  /* 0x00008c00ff097b82 */ /* 0x000f220000000800 */
[----:B------:R-:W-:Y:S01]  /*6490*/  LDGSTS.E [R12+0xc004], desc[UR8][R144.64], !P3 ;  /* 0x0c004000900c7fae */ /* 0x000fe2000d921848 */
[----:B------:R-:W-:Y:S01]  /*64a0*/  IMAD.WIDE R146, R148, 0x4, R16 ;  /* 0x0000000494927825 */ /* 0x000fe200078e0210 */
[----:B------:R-:W-:-:S03]  /*64b0*/  ISETP.GE.U32.AND P3, PT, R7, 0x7fffff18, PT ;  /* 0x7fffff180700780c */ /* 0x000fc60003f66070 */
[----:B------:R-:W-:Y:S01]  /*64c0*/  IMAD.WIDE R148, R148, 0x4, R18 ;  /* 0x0000000494947825 */ /* 0x000fe200078e0212 */
[----:B------:R-:W-:Y:S03]  /*64d0*/  LDGSTS.E [R12+0x8008], desc[UR8][R146.64], !P0 ;  /* 0x08008000920c7fae */ /* 0x000fe6000c121848 */
[----:B---3--:R-:W-:Y:S01]  /*64e0*/  VIADD R7, R10, 0xffffff96 ;  /* 0xffffff960a077836 */ /* 0x008fe20000000000 */
[----:B------:R-:W-:Y:S01]  /*64f0*/  LDGSTS.E [R12+0xc008], desc[UR8][R148.64], !P0 ;  /* 0x0c008000940c7fae */ /* 0x000fe2000c121848 */
[----:B------:R-:W3:Y:S01]  /*6500*/  LDC R10, c[0x0][0x230] ;  /* 0x00008c00ff0a7b82 */ /* 0x000ee20000000800 */
[----:B------:R-:W-:Y:S02]  /*6510*/  IMAD R152, R6, 0x2b, RZ ;  /* 0x0000002b06987824 */ /* 0x000fe400078e02ff */
[----:B------:R-:W-:Y:S01]  /*6520*/  ISETP.GE.U32.AND P0, PT, R7, 0x7fffff17, PT ;  /* 0x7fffff170700780c */ /* 0x000fe20003f06070 */
[----:B-1----:R-:W-:-:S02]  /*6530*/  VIADD R7, R11, 0xffffff95 ;  /* 0xffffff950b077836 */ /* 0x002fc40000000000 */
[C---:B------:R-:W-:Y:S02]  /*6540*/  IMAD.WIDE R150, R152.reuse, 0x4, R16 ;  /* 0x0000000498967825 */ /* 0x040fe400078e0210 */
[----:B------:R-:W1:Y:S02]  /*6550*/  LDC R11, c[0x0][0x230] ;  /* 0x00008c00ff0b7b82 */ /* 0x000e640000000800 */
[----:B------:R-:W-:Y:S01]  /*6560*/  IMAD.WIDE R152, R152, 0x4, R18 ;  /* 0x0000000498987825 */ /* 0x000fe200078e0212 */
[----:B------:R-:W-:Y:S03]  /*6570*/  LDGSTS.E [R12+0x800c], desc[UR8][R150.64], !P4 ;  /* 0x0800c000960c7fae */ /* 0x000fe6000e121848 */
[----:B------:R-:W-:Y:S01]  /*6580*/  IMAD.WIDE R154, R156, 0x4, R16 ;  /* 0x000000049c9a7825 */ /* 0x000fe200078e0210 */
[----:B------:R-:W-:Y:S01]  /*6590*/  LDGSTS.E [R12+0xc00c], desc[UR8][R152.64], !P4 ;  /* 0x0c00c000980c7fae */ /* 0x000fe2000e121848 */
[----:B------:R-:W-:-:S02]  /*65a0*/  ISETP.GE.U32.AND P4, PT, R7, 0x7fffff16, PT ;  /* 0x7fffff160700780c */ /* 0x000fc40003f86070 */
[----:B------:R-:W-:Y:S01]  /*65b0*/  IMAD.WIDE R156, R156, 0x4, R18 ;  /* 0x000000049c9c7825 */ /* 0x000fe200078e0212 */
[----:B--2---:R-:W-:Y:S01]  /*65c0*/  IADD3 R7, R8, -0x6c, RZ ;  /* 0xffffff9408077810 */ /* 0x004fe20007ffe0ff */
[----:B------:R-:W-:Y:S01]  /*65d0*/  LDGSTS.E [R12+0x10000], desc[UR8][R154.64], !P5 ;  /* 0x100000009a0c7fae */ /* 0x000fe2000e921848 */
[----:B------:R-:W2:Y:S01]  /*65e0*/  LDC R8, c[0x0][0x230] ;  /* 0x00008c00ff087b82 */ /* 0x000ea20000000800 */
[C---:B------:R-:W-:Y:S02]  /*65f0*/  IMAD.WIDE R158, R160.reuse, 0x4, R16 ;  /* 0x00000004a09e7825 */ /* 0x040fe400078e0210 */
[----:B------:R-:W-:Y:S01]  /*6600*/  LDGSTS.E [R12+0x14000], desc[UR8][R156.64], !P5 ;  /* 0x140000009c0c7fae */ /* 0x000fe2000e921848 */
[----:B------:R-:W-:Y:S01]  /*6610*/  ISETP.GE.U32.AND P5, PT, R7, 0x7fffff15, PT ;  /* 0x7fffff150700780c */ /* 0x000fe20003fa6070 */
[----:B------:R-:W-:Y:S02]  /*6620*/  IMAD.WIDE R160, R160, 0x4, R18 ;  /* 0x00000004a0a07825 */ /* 0x000fe400078e0212 */
[----:B------:R-:W-:Y:S02]  /*6630*/  LDGSTS.E [R12+0x10004], desc[UR8][R158.64], !P6 ;  /* 0x100040009e0c7fae */ /* 0x000fe4000f121848 */
[----:B----4-:R-:W-:-:S02]  /*6640*/  VIADD R7, R9, 0xfffffff3 ;  /* 0xfffffff309077836 */ /* 0x010fc40000000000 */
        /* <DEDUP_REMOVED lines=12> */
[----:B------:R-:W-:Y:S01]  /*6710*/  STL.64 [R1+0xe20], R154 ;  /* 0x000e209a01007387 */ /* 0x000fe20000100a00 */
[----:B-1----:R-:W-:Y:S02]  /*6720*/  VIADD R7, R11, 0xfffffff1 ;  /* 0xfffffff10b077836 */ /* 0x002fe40000000000 */
[----:B------:R-:W-:Y:S01]  /*6730*/  IMAD.WIDE R168, R168, 0x4, R18 ;  /* 0x00000004a8a87825 */ /* 0x000fe200078e0212 */
[----:B------:R-:W1:Y:S01]  /*6740*/  LDC R11, c[0x0][0x230] ;  /* 0x00008c00ff0b7b82 */ /* 0x000e620000000800 */
[----:B------:R-:W-:Y:S02]  /*6750*/  LDGSTS.E [R12+0x1000c], desc[UR8][R166.64], !P2 ;  /* 0x1000c000a60c7fae */ /* 0x000fe4000d121848 */
[----:B------:R-:W-:-:S02]  /*6760*/  IMAD.WIDE R170, R172, 0x4, R16 ;  /* 0x00000004acaa7825 */ /* 0x000fc400078e0210 */
[----:B------:R-:W-:Y:S01]  /*6770*/  LDGSTS.E [R12+0x1400c], desc[UR8][R168.64], !P2 ;  /* 0x1400c000a80c7fae */ /* 0x000fe2000d121848 */
[----:B------:R-:W-:Y:S01]  /*6780*/  ISETP.GE.U32.AND P2, PT, R7, 0x7fffff72, PT ;  /* 0x7fffff720700780c */ /* 0x000fe20003f46070 */
[----:B------:R-:W-:Y:S02]  /*6790*/  IMAD.WIDE R172, R172, 0x4, R18 ;  /* 0x00000004acac7825 */ /* 0x000fe400078e0212 */
[----:B------:R-:W-:Y:S02]  /*67a0*/  LDGSTS.E [R12+0x18000], desc[UR8][R170.64], !P3 ;  /* 0x18000000aa0c7fae */ /* 0x000fe4000d921848 */
[----:B--2---:R-:W-:Y:S02]  /*67b0*/  VIADD R7, R8, 0xfffffff0 ;  /* 0xfffffff008077836 */ /* 0x004fe40000000000 */
[----:B------:R-:W2:Y:S01]  /*67c0*/  LDC R8, c[0x0][0x230] ;  /* 0x00008c00ff087b82 */ /* 0x000ea20000000800 */
[----:B------:R-:W-:Y:S01]  /*67d0*/  IMAD.WIDE R174, R176, 0x4, R16 ;  /* 0x00000004b0ae7825 */ /* 0x000fe200078e0210 */
[----:B------:R-:W-:Y:S01]  /*67e0*/  LDGSTS.E [R12+0x1c000], desc[UR8][R172.64], !P3 ;  /* 0x1c000000ac0c7fae */ /* 0x000fe2000d921848 */
[----:B------:R-:W-:-:S02]  /*67f0*/  ISETP.GE.U32.AND P3, PT, R7, 0x7fffff71, PT ;  /* 0x7fffff710700780c */ /* 0x000fc40003f66070 */
[----:B------:R-:W-:Y:S01]  /*6800*/  IMAD.WIDE R176, R176, 0x4, R18 ;  /* 0x00000004b0b07825 */ /* 0x000fe200078e0212 */
[----:B----4-:R-:W-:Y:S01]  /*6810*/  IADD3 R7, R9, -0x2d, RZ ;  /* 0xffffffd309077810 */ /* 0x010fe20007ffe0ff */
[----:B------:R-:W-:Y:S01]  /*6820*/  LDGSTS.E [R12+0x18004], desc[UR8][R174.64], !P0 ;  /* 0x18004000ae0c7fae */ /* 0x000fe2000c121848 */
[----:B------:R-:W4:Y:S01]  /*6830*/  LDC R9, c[0x0][0x230] ;  /* 0x00008c00ff097b82 */ /* 0x000f220000000800 */
[C---:B------:R-:W-:Y:S02]  /*6840*/  IMAD.WIDE R178, R180.reuse, 0x4, R16 ;  /* 0x00000004b4b27825 */ /* 0x040fe400078e0210 */
[----:B------:R-:W-:Y:S01]  /*6850*/  LDGSTS.E [R12+0x1c004], desc[UR8][R176.64], !P0 ;  /* 0x1c004000b00c7fae */ /* 0x000fe2000c121848 */
[----:B------:R-:W-:Y:S01]  /*6860*/  ISETP.GE.U32.AND P0, PT, R7, 0x7fffff54, PT ;  /* 0x7fffff540700780c */ /* 0x000fe20003f06070 */
[----:B------:R-:W-:Y:S02]  /*6870*/  IMAD.WIDE R180, R180, 0x4, R18 ;  /* 0x00000004b4b47825 */ /* 0x000fe400078e0212 */
[----:B------:R-:W-:Y:S02]  /*6880*/  LDGSTS.E [R12+0x18008], desc[UR8][R178.64], !P4 ;  /* 0x18008000b20c7fae */ /* 0x000fe4000e121848 */
[----:B---3--:R-:W-:-:S02]  /*6890*/  VIADD R7, R10, 0xffffffd2 ;  /* 0xffffffd20a077836 */ /* 0x008fc40000000000 */
[----:B------:R-:W3:Y:S01]  /*68a0*/  LDC R10, c[0x0][0x230] ;  /* 0x00008c00ff0a7b82 */ /* 0x000ee20000000800 */
[----:B------:R-:W-:Y:S01]  /*68b0*/  LDGSTS.E [R12+0x1c008], desc[UR8][R180.64], !P4 ;  /* 0x1c008000b40c7fae */ /* 0x000fe2000e121848 */
[----:B------:R-:W-:Y:S01]  /*68c0*/  IMAD.WIDE R182, R184, 0x4, R16 ;  /* 0x00000004b8b67825 */ /* 0x000fe200078e0210 */
[----:B------:R-:W-:Y:S02]  /*68d0*/  ISETP.GE.U32.AND P4, PT, R7, 0x7fffff53, PT ;  /* 0x7fffff530700780c */ /* 0x000fe40003f86070 */
[----:B------:R-:W-:Y:S01]  /*68e0*/  STL.64 [R1+0xe28], R156 ;  /* 0x000e289c01007387 */ /* 0x000fe20000100a00 */
[----:B-1----:R-:W-:Y:S01]  /*68f0*/  VIADD R7, R11, 0xffffffd1 ;  /* 0xffffffd10b077836 */ /* 0x002fe20000000000 */
[----:B------:R-:W-:Y:S01]  /*6900*/  LOP3.LUT R11, R4, 0x30, RZ, 0x3c, !PT ;  /* 0x00000030040b7812 */ /* 0x000fe200078e3cff */
[----:B------:R-:W-:Y:S01]  /*6910*/  IMAD.WIDE R184, R184, 0x4, R18 ;  /* 0x00000004b8b87825 */ /* 0x000fe200078e0212 */
[----:B------:R1:W-:Y:S03]  /*6920*/  LDGSTS.E [R12+0x1800c], desc[UR8][R182.64], !P5 ;  /* 0x1800c000b60c7fae */ /* 0x0003e6000e921848 */
[----:B------:R-:W-:Y:S01]  /*6930*/  VIADD R11, R11, UR10 ;  /* 0x0000000a0b0b7c36 */ /* 0x000fe20008000000 */
[----:B------:R-:W-:Y:S01]  /*6940*/  LDGSTS.E [R12+0x1c00c], desc[UR8][R184.64], !P5 ;  /* 0x1c00c000b80c7fae */ /* 0x000fe2000e921848 */
[----:B------:R-:W-:Y:S01]  /*6950*/  IMAD.WIDE R186, R190, 0x4, R16 ;  /* 0x00000004beba7825 */ /* 0x000fe200078e0210 */
[----:B------:R-:W-:-:S02]  /*6960*/  ISETP.GE.U32.AND P5, PT, R7, 0x7fffff52, PT ;  /* 0x7fffff520700780c */ /* 0x000fc40003fa6070 */
[----:B------:R-:W-:Y:S01]  /*6970*/  STL.64 [R1+0xe30], R158 ;  /* 0x000e309e01007387 */ /* 0x000fe20000100a00 */
[----:B------:R-:W-:-:S03]  /*6980*/  IMAD.WIDE R190, R190, 0x4, R18 ;  /* 0x00000004bebe7825 */ /* 0x000fc600078e0212 */
[----:B------:R-:W-:Y:S01]  /*6990*/  LDGSTS.E [R11], desc[UR8][R186.64], !P6 ;  /* 0x00000000ba0b7fae */ /* 0x000fe2000f121848 */
[----:B--2---:R-:W-:Y:S02]  /*69a0*/  VIADD R7, R8, 0xffffffd0 ;  /* 0xffffffd008077836 */ /* 0x004fe40000000000 */
[----:B------:R-:W2:Y:S01]  /*69b0*/  LDC R8, c[0x0][0x230] ;  /* 0x00008c00ff087b82 */ /* 0x000ea20000000800 */
[----:B------:R-:W-:Y:S01]  /*69c0*/  LDGSTS.E [R11+0x4000], desc[UR8][R190.64], !P6 ;  /* 0x04000000be0b7fae */ /* 0x000fe2000f121848 */
[C---:B------:R-:W-:Y:S01]  /*69d0*/  IMAD.WIDE R192, R194.reuse, 0x4, R16 ;  /* 0x00000004c2c07825 */ /* 0x040fe200078e0210 */
[----:B------:R-:W-:Y:S02]  /*69e0*/  ISETP.GE.U32.AND P6, PT, R7, 0x7fffff51, PT ;  /* 0x7fffff510700780c */ /* 0x000fe40003fc6070 */
[----:B----4-:R-:W-:Y:S01]  /*69f0*/  IADD3 R7, R9, -0x4d, RZ ;  /* 0xffffffb309077810 */ /* 0x010fe20007ffe0ff */
[----:B------:R-:W-:Y:S01]  /*6a00*/  IMAD.WIDE R194, R194, 0x4, R18 ;  /* 0x00000004c2c27825 */ /* 0x000fe200078e0212 */
[----:B------:R-:W-:Y:S01]  /*6a10*/  LDGSTS.E [R11+0x4], desc[UR8][R192.64], !P1 ;  /* 0x00004000c00b7fae */ /* 0x000fe2000c921848 */
[----:B------:R-:W4:Y:S02]  /*6a20*/  LDC R9, c[0x0][0x230] ;  /* 0x00008c00ff097b82 */ /* 0x000f240000000800 */
[----:B------:R-:W-:Y:S01]  /*6a30*/  IMAD.WIDE R196, R198, 0x4, R16 ;  /* 0x00000004c6c47825 */ /* 0x000fe200078e0210 */
[----:B------:R-:W-:Y:S01]  /*6a40*/  LDGSTS.E [R11+0x4004], desc[UR8][R194.64], !P1 ;  /* 0x04004000c20b7fae */ /* 0x000fe2000c921848 */
[----:B------:R-:W-:-:S02]  /*6a50*/  ISETP.GE.U32.AND P1, PT, R7, 0x7fffff34, PT ;  /* 0x7fffff340700780c */ /* 0x000fc40003f26070 */
[----:B------:R-:W-:Y:S01]  /*6a60*/  IMAD.WIDE R198, R198, 0x4, R18 ;  /* 0x00000004c6c67825 */ /* 0x000fe200078e0212 */
[----:B------:R-:W-:Y:S03]  /*6a70*/  LDGSTS.E [R11+0x8], desc[UR8][R196.64], !P2 ;  /* 0x00008000c40b7fae */ /* 0x000fe6000d121848 */
[----:B---3--:R-:W-:Y:S01]  /*6a80*/  VIADD R7, R10, 0xffffffb2 ;  /* 0xffffffb20a077836 */ /* 0x008fe20000000000 */
[----:B------:R-:W-:Y:S01]  /*6a90*/  LDGSTS.E [R11+0x4008], desc[UR8][R198.64], !P2 ;  /* 0x04008000c60b7fae */ /* 0x000fe2000d121848 */
[----:B------:R-:W3:Y:S01]  /*6aa0*/  LDC R10, c[0x0][0x230] ;  /* 0x00008c00ff0a7b82 */ /* 0x000ee20000000800 */
[C---:B------:R-:W-:Y:S02]  /*6ab0*/  IMAD.WIDE R200, R202.reuse, 0x4, R16 ;  /* 0x00000004cac87825 */ /* 0x040fe400078e0210 */
[----:B------:R-:W-:Y:S01]  /*6ac0*/  ISETP.GE.U32.AND P2, PT, R7, 0x7fffff33, PT ;  /* 0x7fffff330700780c */ /* 0x000fe20003f46070 */
[----:B------:R-:W-:Y:S01]  /*6ad0*/  STL.64 [R1+0xe38], R160 ;  /* 0x000e38a001007387 */ /* 0x000fe20000100a00 */
[----:B------:R-:W-:-:S03]  /*6ae0*/  IMAD.WIDE R202, R202, 0x4, R18 ;  /* 0x00000004caca7825 */ /* 0x000fc600078e0212 */
[----:B------:R-:W-:Y:S01]  /*6af0*/  LDGSTS.E [R11+0xc], desc[UR8][R200.64], !P3 ;  /* 0x0000c000c80b7fae */ /* 0x000fe2000d921848 */
[----:B------:R-:W-:Y:S02]  /*6b00*/  VIADD R7, R15, 0xffffffb1 ;  /* 0xffffffb10f077836 */ /* 0x000fe40000000000 */
[----:B------:R-:W1:Y:S01]  /*6b10*/  LDC R15, c[0x0][0x230] ;  /* 0x00008c00ff0f7b82 */ /* 0x000e620000000800 */
[----:B------:R-:W-:Y:S01]  /*6b20*/  LDGSTS.E [R11+0x400c], desc[UR8][R202.64], !P3 ;  /* 0x0400c000ca0b7fae */ /* 0x000fe2000d921848 */
[C---:B------:R-:W-:Y:S01]  /*6b30*/  IMAD.WIDE R204, R206.reuse, 0x4, R16 ;  /* 0x00000004cecc7825 */ /* 0x040fe200078e0210 */
[----:B------:R-:W-:Y:S02]  /*6b40*/  ISETP.GE.U32.AND P3, PT, R7, 0x7fffff32, PT ;  /* 0x7fffff320700780c */ /* 0x000fe40003f66070 */
[----:B------:R-:W-:Y:S01]  /*6b50*/  STL.64 [R1+0xe40], R162 ;  /* 0x000e40a201007387 */ /* 0x000fe20000100a00 */
[----:B------:R-:W-:-:S03]  /*6b60*/  IMAD.WIDE R206, R206, 0x4, R18 ;  /* 0x00000004cece7825 */ /* 0x000fc600078e0212 */
[----:B------:R-:W-:Y:S01]  /*6b70*/  LDGSTS.E [R11+0x8000], desc[UR8][R204.64], !P0 ;  /* 0x08000000cc0b7fae */ /* 0x000fe2000c121848 */
        /* <DEDUP_REMOVED lines=11> */
[----:B------:R-:W-:Y:S01]  /*6c30*/  IMAD.WIDE R212, R214, 0x4, R16 ;  /* 0x00000004d6d47825 */ /* 0x000fe200078e0210 */
[----:B------:R-:W-:Y:S02]  /*6c40*/  ISETP.GE.U32.AND P4, PT, R7, 0x7fffff14, PT ;  /* 0x7fffff140700780c */ /* 0x000fe40003f86070 */
[----:B---3--:R-:W-:Y:S01]  /*6c50*/  IADD3 R7, R10, -0x6e, RZ ;  /* 0xffffff920a077810 */ /* 0x008fe20007ffe0ff */
[----:B------:R-:W-:Y:S01]  /*6c60*/  IMAD.WIDE R214, R214, 0x4, R18 ;  /* 0x00000004d6d67825 */ /* 0x000fe200078e0212 */
[----:B------:R-:W-:Y:S01]  /*6c70*/  LDGSTS.E [R11+0x8008], desc[UR8][R212.64], !P5 ;  /* 0x08008000d40b7fae */ /* 0x000fe2000e921848 */
[----:B------:R-:W3:Y:S02]  /*6c80*/  LDC R10, c[0x0][0x230] ;  /* 0x00008c00ff0a7b82 */ /* 0x000ee40000000800 */
[----:B------:R-:W-:Y:S01]  /*6c90*/  IMAD.WIDE R216, R218, 0x4, R16 ;  /* 0x00000004dad87825 */ /* 0x000fe200078e0210 */
[----:B------:R-:W-:Y:S01]  /*6ca0*/  LDGSTS.E [R11+0xc008], desc[UR8][R214.64], !P5 ;  /* 0x0c008000d60b7fae */ /* 0x000fe2000e921848 */
[----:B------:R-:W-:-:S02]  /*6cb0*/  ISETP.GE.U32.AND P5, PT, R7, 0x7fffff13, PT ;  /* 0x7fffff130700780c */ /* 0x000fc40003fa6070 */
[----:B------:R-:W-:Y:S01]  /*6cc0*/  IMAD.WIDE R218, R218, 0x4, R18 ;  /* 0x00000004dada7825 */ /* 0x000fe200078e0212 */
[----:B------:R-:W-:Y:S03]  /*6cd0*/  LDGSTS.E [R11+0x800c], desc[UR8][R216.64], !P6 ;  /* 0x0800c000d80b7fae */ /* 0x000fe6000f121848 */
[----:B-1----:R-:W-:Y:S01]  /*6ce0*/  VIADD R7, R15, 0xffffff91 ;  /* 0xffffff910f077836 */ /* 0x002fe20000000000 */
[----:B------:R-:W-:Y:S01]  /*6cf0*/  LDGSTS.E [R11+0xc00c], desc[UR8][R218.64], !P6 ;  /* 0x0c00c000da0b7fae */ /* 0x000fe2000f121848 */
[----:B------:R-:W1:Y:S01]  /*6d00*/  LDC R15, c[0x0][0x230] ;  /* 0x00008c00ff0f7b82 */ /* 0x000e620000000800 */
[C---:B------:R-:W-:Y:S02]  /*6d10*/  IMAD.WIDE R220, R222.reuse, 0x4, R16 ;  /* 0x00000004dedc7825 */ /* 0x040fe400078e0210 */
[----:B------:R-:W-:Y:S01]  /*6d20*/  ISETP.GE.U32.AND P6, PT, R7, 0x7fffff12, PT ;  /* 0x7fffff120700780c */ /* 0x000fe20003fc6070 */
[----:B------:R-:W-:Y:S01]  /*6d30*/  STL.64 [R1+0xe50], R166 ;  /* 0x000e50a601007387 */ /* 0x000fe20000100a00 */
[----:B------:R-:W-:-:S03]  /*6d40*/  IMAD.WIDE R222, R222, 0x4, R18 ;  /* 0x00000004dede7825 */ /* 0x000fc600078e0212 */
[----:B------:R-:W-:Y:S01]  /*6d50*/  LDGSTS.E [R11+0x10000], desc[UR8][R220.64], !P1 ;  /* 0x10000000dc0b7fae */ /* 0x000fe2000c921848 */
[----:B--2---:R-:W-:Y:S02]  /*6d60*/  VIADD R7, R8, 0xffffff90 ;  /* 0xffffff9008077836 */ /* 0x004fe40000000000 */
[C---:B------:R-:W-:Y:S01]  /*6d70*/  IMAD.WIDE R224, R226.reuse, 0x4, R16 ;  /* 0x00000004e2e07825 */ /* 0x040fe200078e0210 */
[----:B------:R-:W-:Y:S02]  /*6d80*/  LDGSTS.E [R11+0x14000], desc[UR8][R222.64], !P1 ;  /* 0x14000000de0b7fae */ /* 0x000fe4000c921848 */
[----:B------:R-:W-:Y:S01]  /*6d90*/  ISETP.GE.U32.AND P1, PT, R7, 0x7fffff11, PT ;  /* 0x7fffff110700780c */ /* 0x000fe20003f26070 */
[----:B------:R-:W-:Y:S01]  /*6da0*/  IMAD.WIDE R226, R226, 0x4, R18 ;  /* 0x00000004e2e27825 */ /* 0x000fe200078e0212 */
[----:B------:R-:W-:Y:S03]  /*6db0*/  LDGSTS.E [R11+0x10004], desc[UR8][R224.64], !P2 ;  /* 0x10004000e00b7fae */ /* 0x000fe6000d121848 */
[----:B----4-:R-:W-:Y:S01]  /*6dc0*/  VIADD R7, R9, 0xffffffef ;  /* 0xffffffef09077836 */ /* 0x010fe20000000000 */
[----:B------:R-:W-:Y:S01]  /*6dd0*/  LDGSTS.E [R11+0x14004], desc[UR8][R226.64], !P2 ;  /* 0x14004000e20b7fae */ /* 0x000fe2000d121848 */
[----:B------:R-:W2:Y:S01]  /*6de0*/  LDC R9, c[0x0][0x230] ;  /* 0x00008c00ff097b82 */ /* 0x000ea20000000800 */
[----:B------:R-:W-:-:S02]  /*6df0*/  IMAD.WIDE R228, R230, 0x4, R16 ;  /* 0x00000004e6e47825 */ /* 0x000fc400078e0210 */
[----:B------:R-:W-:Y:S01]  /*6e00*/  ISETP.GE.U32.AND P2, PT, R7, 0x7fffff70, PT ;  /* 0x7fffff700700780c */ /* 0x000fe20003f46070 */
[----:B------:R-:W-:Y:S01]  /*6e10*/  STL.64 [R1+0xe58], R168 ;  /* 0x000e58a801007387 */ /* 0x000fe20000100a00 */
[----:B------:R-:W-:Y:S01]  /*6e20*/  IMAD.WIDE R230, R230, 0x4, R18 ;  /* 0x00000004e6e67825 */ /* 0x000fe200078e0212 */
[----:B-1----:R-:W-:Y:S02]  /*6e30*/  IADD3 R8, R15, -0x13, RZ ;  /* 0xffffffed0f087810 */ /* 0x002fe40007ffe0ff */
[----:B------:R-:W-:Y:S01]  /*6e40*/  LDGSTS.E [R11+0x10008], desc[UR8][R228.64], !P3 ;  /* 0x10008000e40b7fae */ /* 0x000fe2000d921848 */
[----:B---3--:R-:W-:Y:S01]  /*6e50*/  VIADD R7, R10, 0xffffffee ;  /* 0xffffffee0a077836 */ /* 0x008fe20000000000 */
[----:B------:R-:W1:Y:S01]  /*6e60*/  LDC R15, c[0x0][0x230] ;  /* 0x00008c00ff0f7b82 */ /* 0x000e620000000800 */
[C---:B------:R-:W-:Y:S01]  /*6e70*/  IMAD.WIDE R232, R234.reuse, 0x4, R16 ;  /* 0x00000004eae87825 */ /* 0x040fe200078e0210 */
[----:B------:R-:W-:Y:S02]  /*6e80*/  LDGSTS.E [R11+0x14008], desc[UR8][R230.64], !P3 ;  /* 0x14008000e60b7fae */ /* 0x000fe4000d921848 */
[----:B------:R-:W-:Y:S01]  /*6e90*/  ISETP.GE.U32.AND P3, PT, R7, 0x7fffff6f, PT ;  /* 0x7fffff6f0700780c */ /* 0x000fe20003f66070 */
[----:B------:R-:W-:Y:S01]  /*6ea0*/  IMAD.WIDE R234, R234, 0x4, R18 ;  /* 0x00000004eaea7825 */ /* 0x000fe200078e0212 */
[----:B------:R-:W-:Y:S02]  /*6eb0*/  STL.64 [R1+0xe60], R170 ;  /* 0x000e60aa01007387 */ /* 0x000fe40000100a00 */
[----:B------:R-:W3:Y:S01]  /*6ec0*/  LDC R10, c[0x0][0x230] ;  /* 0x00008c00ff0a7b82 */ /* 0x000ee20000000800 */
[----:B------:R-:W-:Y:S01]  /*6ed0*/  IMAD R7, R6, 0x6c, RZ ;  /* 0x0000006c06077824 */ /* 0x000fe200078e02ff */
[----:B------:R-:W-:Y:S01]  /*6ee0*/  LDGSTS.E [R11+0x1000c], desc[UR8][R232.64], !P0 ;  /* 0x1000c000e80b7fae */ /* 0x000fe2000c121848 */
[----:B------:R-:W-:-:S02]  /*6ef0*/  IMAD.MOV.U32 R188, RZ, RZ, R242 ;  /* 0x000000ffffbc7224 */ /* 0x000fc400078e00f2 */
[C---:B------:R-:W-:Y:S01]  /*6f00*/  IMAD.WIDE R236, R7.reuse, 0x4, R16 ;  /* 0x0000000407ec7825 */ /* 0x040fe200078e0210 */
[----:B------:R-:W-:Y:S02]  /*6f10*/  STL.64 [R1+0xe68], R172 ;  /* 0x000e68ac01007387 */ /* 0x000fe40000100a00 */
[----:B------:R-:W4:Y:S01]  /*6f20*/  LDC R242, c[0x0][0x230] ;  /* 0x00008c00fff27b82 */ /* 0x000f220000000800 */
[----:B------:R-:W-:Y:S01]  /*6f30*/  IMAD.WIDE R20, R7, 0x4, R18 ;  /* 0x0000000407147825 */ /* 0x000fe200078e0212 */
[----:B------:R-:W-:Y:S01]  /*6f40*/  LDGSTS.E [R11+0x1400c], desc[UR8][R234.64], !P0 ;  /* 0x1400c000ea0b7fae */ /* 0x000fe2000c121848 */
[----:B------:R-:W-:Y:S02]  /*6f50*/  ISETP.GE.U32.AND P0, PT, R8, 0x7fffff6e, PT ;  /* 0x7fffff6e0800780c */ /* 0x000fe40003f06070 */
[----:B------:R-:W-:Y:S01]  /*6f60*/  VIADD R8, R238, 0xffffffec ;  /* 0xffffffecee087836 */ /* 0x000fe20000000000 */
[----:B------:R-:W-:Y:S01]  /*6f70*/  STL.64 [R1+0xe70], R174 ;  /* 0x000e70ae01007387 */ /* 0x000fe20000100a00 */
[----:B------:R-:W-:Y:S01]  /*6f80*/  IMAD R7, R6, 0x6d, RZ ;  /* 0x0000006d06077824 */ /* 0x000fe200078e02ff */
[----:B------:R-:W4:Y:S01]  /*6f90*/  LDC R238, c[0x0][0x230] ;  /* 0x00008c00ffee7b82 */ /* 0x000f220000000800 */
[----:B------:R-:W-:Y:S01]  /*6fa0*/  IMAD.MOV.U32 R189, RZ, RZ, R243 ;  /* 0x000000ffffbd7224 */ /* 0x000fe200078e00f3 */
[----:B------:R-:W-:Y:S01]  /*6fb0*/  STL.64 [R1+0xe78], R176 ;  /* 0x000e78b001007387 */ /* 0x000fe20000100a00 */
[----:B------:R-:W-:-:S03]  /*6fc0*/  IMAD.WIDE R22, R7, 0x4, R16 ;  /* 0x0000000407167825 */ /* 0x000fc600078e0210 */
[----:B------:R-:W-:Y:S02]  /*6fd0*/  STL.64 [R1+0xe80], R178 ;  /* 0x000e80b201007387 */ /* 0x000fe40000100a00 */
[----:B------:R-:W4:Y:S02]  /*6fe0*/  LDC R243, c[0x0][0x230] ;  /* 0x00008c00fff37b82 */ /* 0x000f240000000800 */
[----:B------:R-:W-:Y:S04]  /*6ff0*/  STL.64 [R1+0xe88], R180 ;  /* 0x000e88b401007387 */ /* 0x000fe80000100a00 */
[----:B------:R1:W-:Y:S04]  /*7000*/  STL.64 [R1+0xe90], R182 ;  /* 0x000e90b601007387 */ /* 0x0003e80000100a00 */
[----:B------:R-:W-:Y:S04]  /*7010*/  LDGSTS.E [R11+0x18000], desc[UR8][R236.64], !P4 ;  /* 0x18000000ec0b7fae */ /* 0x000fe8000e121848 */
[----:B------:R3:W-:Y:S04]  /*7020*/  STL.64 [R1+0x48], R20 ;  /* 0x0000481401007387 */ /* 0x0007e80000100a00 */
[----:B------:R3:W-:Y:S01]  /*7030*/  LDGSTS.E [R11+0x1c000], desc[UR8][R20.64], !P4 ;  /* 0x1c000000140b7fae */ /* 0x0007e2000e121848 */
[----:B------:R-:W-:Y:S01]  /*7040*/  ISETP.GE.U32.AND P4, PT, R8, 0x7fffff6d, PT ;  /* 0x7fffff6d0800780c */ /* 0x000fe20003f86070 */
[----:B--2---:R-:W-:-:S02]  /*7050*/  VIADD R8, R9, 0xffffffcf ;  /* 0xffffffcf09087836 */ /* 0x004fc40000000000 */
[----:B------:R-:W2:Y:S01]  /*7060*/  LDC R9, c[0x0][0x230] ;  /* 0x00008c00ff097b82 */ /* 0x000ea20000000800 */
[----:B------:R3:W-:Y:S01]  /*7070*/  STL.64 [R1+0x40], R22 ;  /* 0x0000401601007387 */ /* 0x0007e20000100a00 */
[----:B-1----:R-:W-:Y:S02]  /*7080*/  IMAD.MOV.U32 R182, RZ, RZ, R188 ;  /* 0x000000ffffb67224 */ /* 0x002fe400078e00bc */
[----:B------:R-:W-:Y:S01]  /*7090*/  IMAD.MOV.U32 R183, RZ, RZ, R189 ;  /* 0x000000ffffb77224 */ /* 0x000fe200078e00bd */
[----:B------:R1:W-:Y:S01]  /*70a0*/  LDGSTS.E [R11+0x18004], desc[UR8][R22.64], !P5 ;  /* 0x18004000160b7fae */ /* 0x0003e2000e921848 */
[----:B---3--:R-:W-:-:S04]  /*70b0*/  IMAD.WIDE R20, R7, 0x4, R18 ;  /* 0x0000000407147825 */ /* 0x008fc800078e0212 */
[----:B------:R-:W-:Y:S01]  /*70c0*/  IMAD R7, R6, 0x6e, RZ ;  /* 0x0000006e06077824 */ /* 0x000fe200078e02ff */
[----:B------:R3:W-:Y:S04]  /*70d0*/  STL.64 [R1+0x58], R20 ;  /* 0x0000581401007387 */ /* 0x0007e80000100a00 */
[----:B------:R3:W-:Y:S01]  /*70e0*/  LDGSTS.E [R11+0x1c004], desc[UR8][R20.64], !P5 ;  /* 0x1c004000140b7fae */ /* 0x0007e2000e921848 */
[----:B-1----:R-:W-:Y:S01]  /*70f0*/  IMAD.WIDE R22, R7, 0x4, R16 ;  /* 0x0000000407167825 */ /* 0x002fe200078e0210 */
[----:B------:R-:W-:-:S03]  /*7100*/  ISETP.GE.U32.AND P5, PT, R8, 0x7fffff50, PT ;  /* 0x7fffff500800780c */ /* 0x000fc60003fa6070 */
[----:B------:R-:W-:Y:S01]  /*7110*/  VIADD R8, R10, 0xffffffce ;  /* 0xffffffce0a087836 */ /* 0x000fe20000000000 */
[----:B------:R1:W-:Y:S01]  /*7120*/  LDGSTS.E [R11+0x18008], desc[UR8][R22.64], !P6 ;  /* 0x18008000160b7fae */ /* 0x0003e2000f121848 */
[----:B------:R-:W-:-:S03]  /*7130*/  LOP3.LUT R10, R4, 0x40, RZ, 0x3c, !PT ;  /* 0x00000040040a7812 */ /* 0x000fc600078e3cff */
[----:B------:R1:W-:Y:S01]  /*7140*/  STL.64 [R1+0x50], R22 ;  /* 0x0000501601007387 */ /* 0x0003e20000100a00 */
[----:B---3--:R-:W-:-:S04]  /*7150*/  IMAD.WIDE R20, R7, 0x4, R18 ;  /* 0x0000000407147825 */ /* 0x008fc800078e0212 */
[----:B------:R-:W-:Y:S01]  /*7160*/  IMAD R7, R6, 0x6f, RZ ;  /* 0x0000006f06077824 */ /* 0x000fe200078e02ff */
[----:B------:R3:W-:Y:S01]  /*7170*/  LDGSTS.E [R11+0x1c008], desc[UR8][R20.64], !P6 ;  /* 0x1c008000140b7fae */ /* 0x0007e2000f121848 */
[----:B------:R-:W-:Y:S01]  /*7180*/  ISETP.GE.U32.AND P6, PT, R8, 0x7fffff4f, PT ;  /* 0x7fffff4f0800780c */ /* 0x000fe20003fc6070 */
[----:B------:R-:W-:Y:S01]  /*7190*/  VIADD R10, R10, UR10 ;  /* 0x0000000a0a0a7c36 */ /* 0x000fe20008000000 */
[----:B------:R-:W-:Y:S01]  /*71a0*/  IADD3 R8, R15, -0x33, RZ ;  /* 0xffffffcd0f087810 */ /* 0x000fe20007ffe0ff */
[----:B------:R3:W-:Y:S01]  /*71b0*/  STL.64 [R1+0x68], R20 ;  /* 0x0000681401007387 */ /* 0x0007e20000100a00 */
[C---:B-1----:R-:W-:Y:S01]  /*71c0*/  IMAD.WIDE R22, R7.reuse, 0x4, R16 ;  /* 0x0000000407167825 */ /* 0x042fe200078e0210 */
[----:B------:R-:W1:Y:S04]  /*71d0*/  LDC R15, c[0x0][0x230] ;  /* 0x00008c00ff0f7b82 */ /* 0x000e680000000800 */
[----:B------:R4:W-:Y:S04]  /*71e0*/  STL.64 [R1+0x60], R22 ;  /* 0x0000601601007387 */ /* 0x0009e80000100a00 */
[----:B------:R4:W-:Y:S01]  /*71f0*/  LDGSTS.E [R11+0x1800c], desc[UR8][R22.64], !P1 ;  /* 0x1800c000160b7fae */ /* 0x0009e2000c921848 */
[----:B---3--:R-:W-:-:S04]  /*7200*/  IMAD.WIDE R20, R7, 0x4, R18 ;  /* 0x0000000407147825 */ /* 0x008fc800078e0212 */
[----:B------:R-:W-:Y:S01]  /*7210*/  IMAD.SHL.U32 R7, R6, 0x10, RZ ;  /* 0x0000001006077824 */ /* 0x000fe200078e00ff */
[----:B------:R3:W-:Y:S04]  /*7220*/  STL.64 [R1+0x70], R20 ;  /* 0x0000701401007387 */ /* 0x0007e80000100a00 */
[----:B------:R3:W-:Y:S01]  /*7230*/  LDGSTS.E [R11+0x1c00c], desc[UR8][R20.64], !P1 ;  /* 0x1c00c000140b7fae */ /* 0x0007e2000c921848 */
[----:B----4-:R-:W-:Y:S01]  /*7240*/  IMAD.WIDE R22, R7, 0x4, R16 ;  /* 0x0000000407167825 */ /* 0x010fe200078e0210 */
[----:B------:R-:W-:-:S03]  /*7250*/  ISETP.GE.U32.AND P1, PT, R8, 0x7fffff4e, PT ;  /* 0x7fffff4e0800780c */ /* 0x000fc60003f26070 */
[----:B------:R-:W-:Y:S01]  /*7260*/  VIADD R8, R238, 0xffffffcc ;  /* 0xffffffccee087836 */ /* 0x000fe20000000000 */
[----:B------:R4:W-:Y:S01]  /*7270*/  STL.64 [R1+0x78], R22 ;  /* 0x0000781601007387 */ /* 0x0009e20000100a00 */
[----:B------:R-:W1:Y:S03]  /*7280*/  LDC R238, c[0x0][0x230] ;  /* 0x00008c00ffee7b82 */ /* 0x000e660000000800 */
[----:B------:R4:W-:Y:S01]  /*7290*/  LDGSTS.E [R10], desc[UR8][R22.64], !P2 ;  /* 0x00000000160a7fae */ /* 0x0009e2000d121848 */
[----:B---3--:R-:W-:-:S04]  /*72a0*/  IMAD.WIDE R20, R7, 0x4, R18 ;  /* 0x0000000407147825 */ /* 0x008fc800078e0212 */
[----:B------:R-:W-:Y:S01]  /*72b0*/  IMAD R7, R6, 0x11, RZ ;  /* 0x0000001106077824 */ /* 0x000fe200078e02ff */
[----:B------:R3:W-:Y:S04]  /*72c0*/  STL.64 [R1+0x88], R20 ;  /* 0x0000881401007387 */ /* 0x0007e80000100a00 */
[----:B------:R3:W-:Y:S01]  /*72d0*/  LDGSTS.E [R10+0x4000], desc[UR8][R20.64], !P2 ;  /* 0x04000000140a7fae */ /* 0x0007e2000d121848 */
[----:B----4-:R-:W-:Y:S01]  /*72e0*/  IMAD.WIDE R22, R7, 0x4, R16 ;  /* 0x0000000407167825 */ /* 0x010fe200078e0210 */
[----:B------:R-:W-:-:S03]  /*72f0*/  ISETP.GE.U32.AND P2, PT, R8, 0x7fffff4d, PT ;  /* 0x7fffff4d0800780c */ /* 0x000fc60003f46070 */
[----:B--2---:R-:W-:Y:S01]  /*7300*/  VIADD R8, R9, 0xffffffaf ;  /* 0xffffffaf09087836 */ /* 0x004fe20000000000 */
[----:B------:R2:W-:Y:S01]  /*7310*/  STL.64 [R1+0x80], R22 ;  /* 0x0000801601007387 */ /* 0x0005e20000100a00 */
[----:B------:R-:W4:Y:S03]  /*7320*/  LDC R9, c[0x0][0x230] ;  /* 0x00008c00ff097b82 */ /* 0x000f260000000800 */
[----:B------:R2:W-:Y:S01]  /*7330*/  LDGSTS.E [R10+0x4], desc[UR8][R22.64], !P3 ;  /* 0x00004000160a7fae */ /* 0x0005e2000d921848 */
[----:B---3--:R-:W-:-:S04]  /*7340*/  IMAD.WIDE R20, R7, 0x4, R18 ;  /* 0x0000000407147825 */ /* 0x008fc800078e0212 */
[----:B------:R-:W-:Y:S01]  /*7350*/  IMAD R7, R6, 0x12, RZ ;  /* 0x0000001206077824 */ /* 0x000fe200078e02ff */
[----:B------:R3:W-:Y:S04]  /*7360*/  STL.64 [R1+0x98], R20 ;  /* 0x0000981401007387 */ /* 0x0007e80000100a00 */
[----:B------:R3:W-:Y:S01]  /*7370*/  LDGSTS.E [R10+0x4004], desc[UR8][R20.64], !P3 ;  /* 0x04004000140a7fae */ /* 0x0007e2000d921848 */
[----:B--2---:R-:W-:Y:S01]  /*7380*/  IMAD.WIDE R22, R7, 0x4, R16 ;  /* 0x0000000407167825 */ /* 0x004fe200078e0210 */
[----:B------:R-:W-:-:S03]  /*7390*/  ISETP.GE.U32.AND P3, PT, R8, 0x7fffff30, PT ;  /* 0x7fffff300800780c */ /* 0x000fc60003f66070 */
[----:B------:R-:W-:Y:S01]  /*73a0*/  VIADD R8, R239, 0xffffffae ;  /* 0xffffffaeef087836 */ /* 0x000fe20000000000 */
[----:B------:R2:W-:Y:S01]  /*73b0*/  LDGSTS.E [R10+0x8], desc[UR8][R22.64], !P0 ;  /* 0x00008000160a7fae */ /* 0x0005e2000c121848 */
[----:B------:R-:W4:Y:S03]  /*73c0*/  LDC R239, c[0x0][0x230] ;  /* 0x00008c00ffef7b82 */ /* 0x000f260000000800 */
[----:B------:R2:W-:Y:S01]  /*73d0*/  STL.64 [R1+0x90], R22 ;  /* 0x0000901601007387 */ /* 0x0005e20000100a00 */
[----:B---3--:R-:W-:-:S04]  /*73e0*/  IMAD.WIDE R20, R7, 0x4, R18 ;  /* 0x0000000407147825 */ /* 0x008fc800078e0212 */
[----:B------:R-:W-:Y:S01]  /*73f0*/  IMAD R7, R6, 0x13, RZ ;  /* 0x0000001306077824 */ /* 0x000fe200078e02ff */
[----:B------:R3:W-:Y:S01]  /*7400*/  LDGSTS.E [R10+0x4008], desc[UR8][R20.64], !P0 ;  /* 0x04008000140a7fae */ /* 0x0007e2000c121848 */
[----:B------:R-:W-:Y:S02]  /*7410*/  ISETP.GE.U32.AND P0, PT, R8, 0x7fffff2f, PT ;  /* 0x7fffff2f0800780c */ /* 0x000fe40003f06070 */
[----:B-1----:R-:W-:Y:S01]  /*7420*/  IADD3 R8, R15, -0x53, RZ ;  /* 0xffffffad0f087810 */ /* 0x002fe20007ffe0ff */
[----:B------:R3:W-:Y:S01]  /*7430*/  STL.64 [R1+0xa8], R20 ;  /* 0x0000a81401007387 */ /* 0x0007e20000100a00 */
[C---:B--2---:R-:W-:Y:S01]  /*7440*/  IMAD.WIDE R22, R7.reuse, 0x4, R16 ;  /* 0x0000000407167825 */ /* 0x044fe200078e0210 */
[----:B------:R-:W1:Y:S04]  /*7450*/  LDC R15, c[0x0][0x230] ;  /* 0x00008c00ff0f7b82 */ /* 0x000e680000000800 */
[----:B------:R2:W-:Y:S04]  /*7460*/  STL.64 [R1+0xa0], R22 ;  /* 0x0000a01601007387 */ /* 0x0005e80000100a00 */
        /* <DEDUP_REMOVED lines=8> */
[----:B------:R2:W-:Y:S01]  /*74f0*/  STL.64 [R1+0xc0], R22 ;  /* 0x0000c01601007387 */ /* 0x0005e20000100a00 */
[----:B------:R-:W1:Y:S03]  /*7500*/  LDC R238, c[0x0][0x230] ;  /* 0x00008c00ffee7b82 */ /* 0x000e660000000800 */
[----:B------:R2:W-:Y:S01]  /*7510*/  LDGSTS.E [R10+0x8000], desc[UR8][R22.64], !P5 ;  /* 0x08000000160a7fae */ /* 0x0005e2000e921848 */
[----:B---3--:R-:W-:-:S04]  /*7520*/  IMAD.WIDE R20, R7, 0x4, R18 ;  /* 0x0000000407147825 */ /* 0x008fc800078e0212 */
[----:B------:R-:W-:Y:S01]  /*7530*/  IMAD R7, R6, 0x31, RZ ;  /* 0x0000003106077824 */ /* 0x000fe200078e02ff */
[----:B------:R3:W-:Y:S04]  /*7540*/  STL.64 [R1+0xd0], R20 ;  /* 0x0000d01401007387 */ /* 0x0007e80000100a00 */
[----:B------:R3:W-:Y:S01]  /*7550*/  LDGSTS.E [R10+0xc000], desc[UR8][R20.64], !P5 ;  /* 0x0c000000140a7fae */ /* 0x0007e2000e921848 */
[----:B--2---:R-:W-:Y:S01]  /*7560*/  IMAD.WIDE R22, R7, 0x4, R16 ;  /* 0x0000000407167825 */ /* 0x004fe200078e0210 */
[----:B------:R-:W-:-:S03]  /*7570*/  ISETP.GE.U32.AND P5, PT, R8, 0x7fffff2d, PT ;  /* 0x7fffff2d0800780c */ /* 0x000fc60003fa6070 */
[----:B----4-:R-:W-:Y:S01]  /*7580*/  VIADD R8, R9, 0xffffff8f ;  /* 0xffffff8f09087836 */ /* 0x010fe20000000000 */
        /* <DEDUP_REMOVED lines=16> */
[----:B------:R-:W-:Y:S01]  /*7690*/  ISETP.GE.U32.AND P1, PT, R8, 0x7fffff0f, PT ;  /* 0x7fffff0f0800780c */ /* 0x000fe20003f26070 */
[----:B-1----:R-:W-:Y:S02]  /*76a0*/  VIADD R8, R15, 0xffffff8d ;  /* 0xffffff8d0f087836 */ /* 0x002fe40000000000 */
        /* <DEDUP_REMOVED lines=9> */
[C---:B--2---:R-:W-:Y:S01]  /*7740*/  IMAD.WIDE R22, R7.reuse, 0x4, R16 ;  /* 0x0000000407167825 */ /* 0x044fe200078e0210 */
[----:B------:R-:W-:Y:S02]  /*7750*/  ISETP.GE.U32.AND P2, PT, R8, 0x7fffff0e, PT ;  /* 0x7fffff0e0800780c */ /* 0x000fe40003f46070 */
[----:B------:R-:W-:Y:S02]  /*7760*/  IADD3 R8, R238, -0x74, RZ ;  /* 0xffffff8cee087810 */ /* 0x000fe40007ffe0ff */
[----:B------:R-:W2:Y:S01]  /*7770*/  LDC R238, c[0x0][0x230] ;  /* 0x00008c00ffee7b82 */ /* 0x000ea20000000800 */
[----:B------:R4:W-:Y:S04]  /*7780*/  STL.64 [R1+0x118], R22 ;  /* 0x0001181601007387 */ /* 0x0009e80000100a00 */
[----:B------:R4:W-:Y:S01]  /*7790*/  LDGSTS.E [R10+0x10000], desc[UR8][R22.64], !P3 ;  /* 0x10000000160a7fae */ /* 0x0009e2000d921848 */
[----:B---3--:R-:W-:-:S04]  /*77a0*/  IMAD.WIDE R20, R7, 0x4, R18 ;  /* 0x0000000407147825 */ /* 0x008fc800078e0212 */
[----:B------:R-:W-:Y:S01]  /*77b0*/  IMAD R7, R6, 0x51, RZ ;  /* 0x0000005106077824 */ /* 0x000fe200078e02ff */
[----:B------:R3:W-:Y:S04]  /*77c0*/  STL.64 [R1+0x128], R20 ;  /* 0x0001281401007387 */ /* 0x0007e80000100a00 */
[----:B------:R3:W-:Y:S01]  /*77d0*/  LDGSTS.E [R10+0x14000], desc[UR8][R20.64], !P3 ;  /* 0x14000000140a7fae */ /* 0x0007e2000d921848 */
[----:B------:R-:W-:Y:S01]  /*77e0*/  ISETP.GE.U32.AND P3, PT, R8, 0x7fffff0d, PT ;  /* 0x7fffff0d0800780c */ /* 0x000fe20003f66070 */
[----:B----4-:R-:W-:-:S04]  /*77f0*/  IMAD.WIDE R22, R7, 0x4, R16 ;  /* 0x0000000407167825 */ /* 0x010fc800078e0210 */
[----:B------:R-:W-:Y:S01]  /*7800*/  VIADD R8, R9, 0xffffffeb ;  /* 0xffffffeb09087836 */ /* 0x000fe20000000000 */
[----:B------:R4:W-:Y:S01]  /*7810*/  STL.64 [R1+0x130], R22 ;  /* 0x0001301601007387 */ /* 0x0009e20000100a00 */
[----:B------:R-:W2:Y:S03]  /*7820*/  LDC R9, c[0x0][0x230] ;  /* 0x00008c00ff097b82 */ /* 0x000ea60000000800 */
        /* <DEDUP_REMOVED lines=8> */
[----:B------:R4:W-:Y:S01]  /*78b0*/  LDGSTS.E [R10+0x10008], desc[UR8][R22.64], !P4 ;  /* 0x10008000160a7fae */ /* 0x0009e2000e121848 */
[----:B------:R-:W2:Y:S03]  /*78c0*/  LDC R239, c[0x0][0x230] ;  /* 0x00008c00ffef7b82 */ /* 0x000ea60000000800 */
[----:B------:R4:W-:Y:S01]  /*78d0*/  STL.64 [R1+0x140], R22 ;  /* 0x0001401601007387 */ /* 0x0009e20000100a00 */
[----:B---3--:R-:W-:-:S04]  /*78e0*/  IMAD.WIDE R20, R7, 0x4, R18 ;  /* 0x0000000407147825 */ /* 0x008fc800078e0212 */
[----:B------:R-:W-:Y:S01]  /*78f0*/  IMAD R7, R6, 0x53, RZ ;  /* 0x0000005306077824 */ /* 0x000fe200078e02ff */
[----:B------:R3:W-:Y:S01]  /*7900*/  LDGSTS.E [R10+0x14008], desc[UR8][R20.64], !P4 ;  /* 0x14008000140a7fae */ /* 0x0007e2000e121848 */
[----:B------:R-:W-:Y:S01]  /*7910*/  ISETP.GE.U32.AND P4, PT, R8, 0x7fffff6b, PT ;  /* 0x7fffff6b0800780c */ /* 0x000fe20003f86070 */
[----:B-1----:R-:W-:Y:S02]  /*7920*/  VIADD R8, R15, 0xffffffe9 ;  /* 0xffffffe90f087836 */ /* 0x002fe40000000000 */
[----:B------:R3:W-:Y:S01]  /*7930*/  STL.64 [R1+0x150], R20 ;  /* 0x0001501401007387 */ /* 0x0007e20000100a00 */
[----:B------:R-:W1:Y:S01]  /*7940*/  LDC R15, c[0x0][0x230] ;  /* 0x00008c00ff0f7b82 */ /* 0x000e620000000800 */
[----:B----4-:R-:W-:-:S05]  /*7950*/  IMAD.WIDE R22, R7, 0x4, R16 ;  /* 0x0000000407167825 */ /* 0x010fca00078e0210 */
        /* <DEDUP_REMOVED lines=16> */
[----:B------:R-:W-:Y:S01]  /*7a60*/  ISETP.GE.U32.AND P6, PT, R8, 0x7fffff69, PT ;  /* 0x7fffff690800780c */ /* 0x000fe20003fc6070 */
[----:B--2---:R-:W-:Y:S01]  /*7a70*/  IMAD.WIDE R22, R7, 0x4, R16 ;  /* 0x0000000407167825 */ /* 0x004fe200078e0210 */
[----:B------:R-:W-:Y:S02]  /*7a80*/  IADD3 R8, R9, -0x35, RZ ;  /* 0xffffffcb09087810 */ /* 0x000fe40007ffe0ff */
[----:B------:R-:W-:-:S02]  /*7a90*/  LOP3.LUT R9, R4, 0x50, RZ, 0x3c, !PT ;  /* 0x0000005004097812 */ /* 0x000fc400078e3cff */
[----:B------:R2:W-:Y:S03]  /*7aa0*/  STL.64 [R1+0x188], R22 ;  /* 0x0001881601007387 */ /* 0x0005e60000100a00 */
[----:B------:R-:W-:Y:S01]  /*7ab0*/  VIADD R9, R9, UR10 ;  /* 0x0000000a09097c36 */ /* 0x000fe20008000000 */
[----:B------:R2:W-:Y:S01]  /*7ac0*/  LDGSTS.E [R10+0x18004], desc[UR8][R22.64], !P1 ;  /* 0x18004000160a7fae */ /* 0x0005e2000c921848 */
[----:B---3--:R-:W-:-:S04]  /*7ad0*/  IMAD.WIDE R20, R7, 0x4, R18 ;  /* 0x0000000407147825 */ /* 0x008fc800078e0212 */
[----:B------:R-:W-:Y:S01]  /*7ae0*/  IMAD R7, R6, 0x72, RZ ;  /* 0x0000007206077824 */ /* 0x000fe200078e02ff */
[----:B------:R3:W-:Y:S04]  /*7af0*/  STL.64 [R1+0x190], R20 ;  /* 0x0001901401007387 */ /* 0x0007e80000100a00 */
[----:B------:R3:W-:Y:S01]  /*7b00*/  LDGSTS.E [R10+0x1c004], desc[UR8][R20.64], !P1 ;  /* 0x1c004000140a7fae */ /* 0x0007e2000c921848 */
[----:B------:R-:W-:Y:S01]  /*7b10*/  ISETP.GE.U32.AND P1, PT, R8, 0x7fffff4c, PT ;  /* 0x7fffff4c0800780c */ /* 0x000fe20003f26070 */
[----:B--2---:R-:W-:-:S04]  /*7b20*/  IMAD.WIDE R22, R7, 0x4, R16 ;  /* 0x0000000407167825 */ /* 0x004fc800078e0210 */
        /* <DEDUP_REMOVED lines=11> */
[----:B--2---:R-:W-:-:S05]  /*7be0*/  IMAD.WIDE R22, R7, 0x4, R16 ;  /* 0x0000000407167825 */ /* 0x004fca00078e0210 */
[----:B------:R2:W-:Y:S04]  /*7bf0*/  STL.64 [R1+0x1b8], R22 ;  /* 0x0001b81601007387 */ /* 0x0005e80000100a00 */
[----:B------:R2:W-:Y:S01]  /*7c00*/  LDGSTS.E [R10+0x1800c], desc[UR8][R22.64], !P3 ;  /* 0x1800c000160a7fae */ /* 0x0005e2000d921848 */
[----:B---3--:R-:W-:-:S04]  /*7c10*/  IMAD.WIDE R20, R7, 0x4, R18 ;  /* 0x0000000407147825 */ /* 0x008fc800078e0212 */
[----:B------:R-:W-:Y:S01]  /*7c20*/  IMAD R7, R6, 0x14, RZ ;  /* 0x0000001406077824 */ /* 0x000fe200078e02ff */
[----:B------:R3:W-:Y:S04]  /*7c30*/  STL.64 [R1+0x1c0], R20 ;  /* 0x0001c01401007387 */ /* 0x0007e80000100a00 */
[----:B------:R3:W-:Y:S01]  /*7c40*/  LDGSTS.E [R10+0x1c00c], desc[UR8][R20.64], !P3 ;  /* 0x1c00c000140a7fae */ /* 0x0007e2000d921848 */
[----:B------:R-:W-:Y:S01]  /*7c50*/  ISETP.GE.U32.AND P3, PT, R8, 0x7fffff4a, PT ;  /* 0x7fffff4a0800780c */ /* 0x000fe20003f66070 */
[----:B--2---:R-:W-:-:S04]  /*7c60*/  IMAD.WIDE R22, R7, 0x4, R16 ;  /* 0x0000000407167825 */ /* 0x004fc800078e0210 */
[----:B----4-:R-:W-:Y:S01]  /*7c70*/  VIADD R8, R238, 0xffffffc8 ;  /* 0xffffffc8ee087836 */ /* 0x010fe20000000000 */
[----:B------:R2:W-:Y:S01]  /*7c80*/  STL.64 [R1+0x1d0], R22 ;  /* 0x0001d01601007387 */ /* 0x0005e20000100a00 */
[----:B------:R-:W4:Y:S03]  /*7c90*/  LDC R238, c[0x0][0x230] ;  /* 0x00008c00ffee7b82 */ /* 0x000f260000000800 */
[----:B------:R2:W-:Y:S01]  /*7ca0*/  LDGSTS.E [R9], desc[UR8][R22.64], !P0 ;  /* 0x0000000016097fae */ /* 0x0005e2000c121848 */
[----:B---3--:R-:W-:-:S04]  /*7cb0*/  IMAD.WIDE R20, R7, 0x4, R18 ;  /* 0x0000000407147825 */ /* 0x008fc800078e0212 */
[----:B------:R-:W-:Y:S01]  /*7cc0*/  IMAD R7, R6, 0x15, RZ ;  /* 0x0000001506077824 */ /* 0x000fe200078e02ff */
[----:B------:R3:W-:Y:S04]  /*7cd0*/  STL.64 [R1+0x1d8], R20 ;  /* 0x0001d81401007387 */ /* 0x0007e80000100a00 */
[----:B------:R3:W-:Y:S01]  /*7ce0*/  LDGSTS.E [R9+0x4000], desc[UR8][R20.64], !P0 ;  /* 0x0400000014097fae */ /* 0x0007e2000c121848 */
[----:B------:R-:W-:Y:S01]  /*7cf0*/  ISETP.GE.U32.AND P0, PT, R8, 0x7fffff49, PT ;  /* 0x7fffff490800780c */ /* 0x000fe20003f06070 */
[C---:B--2---:R-:W-:Y:S01]  /*7d00*/  IMAD.WIDE R22, R7.reuse, 0x4, R16 ;  /* 0x0000000407167825 */ /* 0x044fe200078e0210 */
[----:B------:R-:W-:Y:S02]  /*7d10*/  IADD3 R8, R240, -0x55, RZ ;  /* 0xffffffabf0087810 */ /* 0x000fe40007ffe0ff */
[----:B------:R-:W2:Y:S02]  /*7d20*/  LDC R240, c[0x0][0x230] ;  /* 0x00008c00fff07b82 */ /* 0x000ea40000000800 */
[----:B------:R1:W-:Y:S04]  /*7d30*/  STL.64 [R1+0x1e8], R22 ;  /* 0x0001e81601007387 */ /* 0x0003e80000100a00 */
[----:B------:R1:W-:Y:S01]  /*7d40*/  LDGSTS.E [R9+0x4], desc[UR8][R22.64], !P4 ;  /* 0x0000400016097fae */ /* 0x0003e2000e121848 */
[----:B---3--:R-:W-:-:S04]  /*7d50*/  IMAD.WIDE R20, R7, 0x4, R18 ;  /* 0x0000000407147825 */ /* 0x008fc800078e0212 */
[----:B------:R-:W-:Y:S01]  /*7d60*/  IMAD R7, R6, 0x16, RZ ;  /* 0x0000001606077824 */ /* 0x000fe200078e02ff */
[----:B------:R3:W-:Y:S04]  /*7d70*/  STL.64 [R1+0x1f0], R20 ;  /* 0x0001f01401007387 */ /* 0x0007e80000100a00 */
[----:B------:R3:W-:Y:S01]  /*7d80*/  LDGSTS.E [R9+0x4004], desc[UR8][R20.64], !P4 ;  /* 0x0400400014097fae */ /* 0x0007e2000e121848 */
[----:B------:R-:W-:Y:S01]  /*7d90*/  ISETP.GE.U32.AND P4, PT, R8, 0x7fffff2c, PT ;  /* 0x7fffff2c0800780c */ /* 0x000fe20003f86070 */
[----:B-1----:R-:W-:-:S04]  /*7da0*/  IMAD.WIDE R22, R7, 0x4, R16 ;  /* 0x0000000407167825 */ /* 0x002fc800078e0210 */
        /* <DEDUP_REMOVED lines=8> */
[----:B------:R-:W-:Y:S02]  /*7e30*/  VIADD R8, R15, 0xffffffa9 ;  /* 0xffffffa90f087836 */ /* 0x000fe40000000000 */
[----:B------:R3:W-:Y:S01]  /*7e40*/  STL.64 [R1+0x208], R20 ;  /* 0x0002081401007387 */ /* 0x0007e20000100a00 */
[----:B------:R-:W2:Y:S01]  /*7e50*/  LDC R15, c[0x0][0x230] ;  /* 0x00008c00ff0f7b82 */ /* 0x000ea20000000800 */
[----:B-1----:R-:W-:-:S05]  /*7e60*/  IMAD.WIDE R22, R7, 0x4, R16 ;  /* 0x0000000407167825 */ /* 0x002fca00078e0210 */
        /* <DEDUP_REMOVED lines=17> */
[----:B-1----:R-:W-:-:S04]  /*7f80*/  IMAD.WIDE R22, R7, 0x4, R16 ;  /* 0x0000000407167825 */ /* 0x002fc800078e0210 */
[----:B--2---:R-:W-:Y:S01]  /*7f90*/  VIADD R8, R240, 0xffffff8b ;  /* 0xffffff8bf0087836 */ /* 0x004fe20000000000 */
        /* <DEDUP_REMOVED lines=8> */
[----:B-1----:R-:W-:Y:S01]  /*8020*/  IMAD.WIDE R22, R7, 0x4, R16 ;  /* 0x0000000407167825 */ /* 0x002fe200078e0210 */
[----:B------:R-:W-:Y:S02]  /*8030*/  IADD3 R8, R239, -0x76, RZ ;  /* 0xffffff8aef087810 */ /* 0x000fe40007ffe0ff */
[----:B------:R-:W1:Y:S02]  /*8040*/  LDC R239, c[0x0][0x230] ;  /* 0x00008c00ffef7b82 */ /* 0x000e640000000800 */
[----:B------:R4:W-:Y:S04]  /*8050*/  LDGSTS.E [R9+0x8008], desc[UR8][R22.64], !P3 ;  /* 0x0800800016097fae */ /* 0x0009e8000d921848 */
[----:B------:R4:W-:Y:S01]  /*8060*/  STL.64 [R1+0x270], R22 ;  /* 0x0002701601007387 */ /* 0x0009e20000100a00 */
[----:B---3--:R-:W-:-:S04]  /*8070*/  IMAD.WIDE R20, R7, 0x4, R18 ;  /* 0x0000000407147825 */ /* 0x008fc800078e0212 */
[----:B------:R-:W-:Y:S01]  /*8080*/  IMAD R7, R6, 0x37, RZ ;  /* 0x0000003706077824 */ /* 0x000fe200078e02ff */
[----:B------:R3:W-:Y:S01]  /*8090*/  LDGSTS.E [R9+0xc008], desc[UR8][R20.64], !P3 ;  /* 0x0c00800014097fae */ /* 0x0007e2000d921848 */
[----:B------:R-:W-:Y:S01]  /*80a0*/  ISETP.GE.U32.AND P3, PT, R8, 0x7fffff0b, PT ;  /* 0x7fffff0b0800780c */ /* 0x000fe20003f66070 */
[----:B------:R-:W-:Y:S02]  /*80b0*/  VIADD R8, R15, 0xffffff89 ;  /* 0xffffff890f087836 */ /* 0x000fe40000000000 */
        /* <DEDUP_REMOVED lines=30> */
[----:B--2---:R-:W-:-:S04]  /*82a0*/  IMAD.WIDE R22, R7, 0x4, R16 ;  /* 0x0000000407167825 */ /* 0x004fc800078e0210 */
[----:B-1----:R-:W-:Y:S01]  /*82b0*/  VIADD R8, R239, 0xffffffe6 ;  /* 0xffffffe6ef087836 */ /* 0x002fe20000000000 */
[----:B------:R1:W-:Y:S01]  /*82c0*/  LDGSTS.E [R9+0x10008], desc[UR8][R22.64], !P6 ;  /* 0x1000800016097fae */ /* 0x0003e2000f121848 */
[----:B------:R-:W2:Y:S03]  /*82d0*/  LDC R239, c[0x0][0x230] ;  /* 0x00008c00ffef7b82 */ /* 0x000ea60000000800 */
[----:B------:R1:W-:Y:S01]  /*82e0*/  STL.64 [R1+0x2d8], R22 ;  /* 0x0002d81601007387 */ /* 0x0003e20000100a00 */
[----:B---3--:R-:W-:-:S04]  /*82f0*/  IMAD.WIDE R20, R7, 0x4, R18 ;  /* 0x0000000407147825 */ /* 0x008fc800078e0212 */
[----:B------:R-:W-:Y:S01]  /*8300*/  IMAD R7, R6, 0x57, RZ ;  /* 0x0000005706077824 */ /* 0x000fe200078e02ff */
[----:B------:R3:W-:Y:S01]  /*8310*/  LDGSTS.E [R9+0x14008], desc[UR8][R20.64], !P6 ;  /* 0x1400800014097fae */ /* 0x0007e2000f121848 */
[----:B------:R-:W-:Y:S02]  /*8320*/  ISETP.GE.U32.AND P6, PT, R8, 0x7fffff67, PT ;  /* 0x7fffff670800780c */ /* 0x000fe40003fc6070 */
[----:B------:R-:W-:Y:S01]  /*8330*/  IADD3 R8, R15, -0x1b, RZ ;  /* 0xffffffe50f087810 */ /* 0x000fe20007ffe0ff */
        /* <DEDUP_REMOVED lines=40> */
[C---:B------:R-:W-:Y:S01]  /*85c0*/  IMAD.WIDE R152, R7.reuse, 0x4, R16 ;  /* 0x0000000407987825 */ /* 0x040fe200078e0210 */
[----:B------:R3:W-:Y:S03]  /*85d0*/  STL.64 [R1+0x330], R20 ;  /* 0x0003301401007387 */ /* 0x0007e60000100a00 */
[----:B-1----:R-:W-:Y:S01]  /*85e0*/  IMAD.WIDE R22, R7, 0x4, R18 ;  /* 0x0000000407167825 */ /* 0x002fe200078e0212 */
[----:B------:R-:W-:Y:S03]  /*85f0*/  LDGSTS.E [R9+0x1800c], desc[UR8][R152.64], !P4 ;  /* 0x1800c00098097fae */ /* 0x000fe6000e121848 */
[----:B------:R-:W-:Y:S01]  /*8600*/  IMAD R7, R6, 0x18, RZ ;  /* 0x0000001806077824 */ /* 0x000fe200078e02ff */
[----:B------:R-:W-:Y:S01]  /*8610*/  STL.64 [R1+0x338], R152 ;  /* 0x0003389801007387 */ /* 0x000fe20000100a00 */
[----:B------:R-:W-:-:S02]  /*8620*/  VIADD R15, R238, 0xffffffc4 ;  /* 0xffffffc4ee0f7836 */ /* 0x000fc40000000000 */
[----:B------:R-:W1:Y:S01]  /*8630*/  LDC R238, c[0x0][0x230] ;  /* 0x00008c00ffee7b82 */ /* 0x000e620000000800 */
[----:B---3--:R-:W-:Y:S01]  /*8640*/  LOP3.LUT R20, R4, 0x60, RZ, 0x3c, !PT ;  /* 0x0000006004147812 */ /* 0x008fe200078e3cff */
[----:B------:R3:W-:Y:S01]  /*8650*/  LDGSTS.E [R9+0x1c00c], desc[UR8][R22.64], !P4 ;  /* 0x1c00c00016097fae */ /* 0x0007e2000e121848 */
[----:B------:R-:W-:Y:S02]  /*8660*/  ISETP.GE.U32.AND P4, PT, R8, 0x7fffff46, PT ;  /* 0x7fffff460800780c */ /* 0x000fe40003f86070 */
[----:B------:R-:W-:Y:S01]  /*8670*/  IADD3 R8, R20, UR10, RZ ;  /* 0x0000000a14087c10 */ /* 0x000fe2000fffe0ff */
[----:B------:R3:W-:Y:S01]  /*8680*/  STL.64 [R1+0x348], R22 ;  /* 0x0003481601007387 */ /* 0x0007e20000100a00 */
[----:B------:R-:W-:-:S04]  /*8690*/  IMAD.WIDE R20, R7, 0x4, R18 ;  /* 0x0000000407147825 */ /* 0x000fc800078e0212 */
[----:B---3--:R-:W-:-:S04]  /*86a0*/  IMAD.WIDE R22, R7, 0x4, R16 ;  /* 0x0000000407167825 */ /* 0x008fc800078e0210 */
[----:B------:R-:W-:Y:S01]  /*86b0*/  IMAD R7, R6, 0x19, RZ ;  /* 0x0000001906077824 */ /* 0x000fe200078e02ff */
[----:B------:R3:W-:Y:S04]  /*86c0*/  STL.64 [R1+0x350], R22 ;  /* 0x0003501601007387 */ /* 0x0007e80000100a00 */
[----:B------:R3:W-:Y:S04]  /*86d0*/  LDGSTS.E [R8], desc[UR8][R22.64], !P5 ;  /* 0x0000000016087fae */ /* 0x0007e8000e921848 */
[----:B------:R2:W-:Y:S04]  /*86e0*/  STL.64 [R1+0x358], R20 ;  /* 0x0003581401007387 */ /* 0x0005e80000100a00 */
[----:B------:R2:W-:Y:S01]  /*86f0*/  LDGSTS.E [R8+0x4000], desc[UR8][R20.64], !P5 ;  /* 0x0400000014087fae */ /* 0x0005e2000e921848 */
[----:B------:R-:W-:Y:S01]  /*8700*/  ISETP.GE.U32.AND P5, PT, R15, 0x7fffff45, PT ;  /* 0x7fffff450f00780c */ /* 0x000fe20003fa6070 */
[----:B----4-:R-:W-:-:S02]  /*8710*/  VIADD R15, R240, 0xffffffa7 ;  /* 0xffffffa7f00f7836 */ /* 0x010fc40000000000 */
[C---:B---3--:R-:W-:Y:S01]  /*8720*/  IMAD.WIDE R22, R7.reuse, 0x4, R16 ;  /* 0x0000000407167825 */ /* 0x048fe200078e0210 */
[----:B------:R-:W3:Y:S04]  /*8730*/  LDC R240, c[0x0][0x230] ;  /* 0x00008c00fff07b82 */ /* 0x000ee80000000800 */
[----:B------:R4:W-:Y:S01]  /*8740*/  STL.64 [R1+0x360], R22 ;  /* 0x0003601601007387 */ /* 0x0009e20000100a00 */
[----:B--2---:R-:W-:-:S03]  /*8750*/  IMAD.WIDE R20, R7, 0x4, R18 ;  /* 0x0000000407147825 */ /* 0x004fc600078e0212 */
[----:B------:R4:W-:Y:S01]  /*8760*/  LDGSTS.E [R8+0x4], desc[UR8][R22.64], !P6 ;  /* 0x0000400016087fae */ /* 0x0009e2000f121848 */
[----:B------:R-:W-:-:S03]  /*8770*/  IMAD R7, R6, 0x1a, RZ ;  /* 0x0000001a06077824 */ /* 0x000fc600078e02ff */
[----:B------:R2:W-:Y:S04]  /*8780*/  STL.64 [R1+0x370], R20 ;  /* 0x0003701401007387 */ /* 0x0005e80000100a00 */
[----:B------:R2:W-:Y:S01]  /*8790*/  LDGSTS.E [R8+0x4004], desc[UR8][R20.64], !P6 ;  /* 0x0400400014087fae */ /* 0x0005e2000f121848 */
[----:B------:R-:W-:Y:S01]  /*87a0*/  ISETP.GE.U32.AND P6, PT, R15, 0x7fffff28, PT ;  /* 0x7fffff280f00780c */ /* 0x000fe20003fc6070 */
[----:B------:R-:W-:Y:S02]  /*87b0*/  VIADD R15, R239, 0xffffffa6 ;  /* 0xffffffa6ef0f7836 */ /* 0x000fe40000000000 */
[C---:B----4-:R-:W-:Y:S01]  /*87c0*/  IMAD.WIDE R22, R7.reuse, 0x4, R16 ;  /* 0x0000000407167825 */ /* 0x050fe200078e0210 */
[----:B------:R-:W4:Y:S04]  /*87d0*/  LDC R239, c[0x0][0x230] ;  /* 0x00008c00ffef7b82 */ /* 0x000f280000000800 */
[----:B------:R1:W-:Y:S01]  /*87e0*/  LDGSTS.E [R8+0x8], desc[UR8][R22.64], !P1 ;  /* 0x0000800016087fae */ /* 0x0003e2000c921848 */
[----:B--2---:R-:W-:-:S03]  /*87f0*/  IMAD.WIDE R20, R7, 0x4, R18 ;  /* 0x0000000407147825 */ /* 0x004fc600078e0212 */
[----:B------:R1:W-:Y:S01]  /*8800*/  STL.64 [R1+0x380], R22 ;  /* 0x0003801601007387 */ /* 0x0003e20000100a00 */
[----:B------:R-:W-:-:S03]  /*8810*/  IMAD R7, R6, 0x1b, RZ ;  /* 0x0000001b06077824 */ /* 0x000fc600078e02ff */
[----:B------:R2:W-:Y:S01]  /*8820*/  LDGSTS.E [R8+0x4008], desc[UR8][R20.64], !P1 ;  /* 0x0400800014087fae */ /* 0x0005e2000c921848 */
[----:B------:R-:W-:Y:S01]  /*8830*/  ISETP.GE.U32.AND P1, PT, R15, 0x7fffff27, PT ;  /* 0x7fffff270f00780c */ /* 0x000fe20003f26070 */
[----:B------:R-:W-:Y:S02]  /*8840*/  VIADD R15, R241, 0xffffffa5 ;  /* 0xffffffa5f10f7836 */ /* 0x000fe40000000000 */
[----:B------:R2:W-:Y:S01]  /*8850*/  STL.64 [R1+0x390], R20 ;  /* 0x0003901401007387 */ /* 0x0005e20000100a00 */
[----:B------:R-:W4:Y:S01]  /*8860*/  LDC R241, c[0x0][0x230] ;  /* 0x00008c00fff17b82 */ /* 0x000f220000000800 */
[----:B-1----:R-:W-:-:S05]  /*8870*/  IMAD.WIDE R22, R7, 0x4, R16 ;  /* 0x0000000407167825 */ /* 0x002fca00078e0210 */
[----:B------:R1:W-:Y:S01]  /*8880*/  STL.64 [R1+0x3a0], R22 ;  /* 0x0003a01601007387 */ /* 0x0003e20000100a00 */
[----:B--2---:R-:W-:-:S03]  /*8890*/  IMAD.WIDE R20, R7, 0x4, R18 ;  /* 0x0000000407147825 */ /* 0x004fc600078e0212 */
[----:B------:R1:W-:Y:S01]  /*88a0*/  LDGSTS.E [R8+0xc], desc[UR8][R22.64], !P2 ;  /* 0x0000c00016087fae */ /* 0x0003e2000d121848 */
[----:B------:R-:W-:-:S03]  /*88b0*/  IMAD R7, R6, 0x38, RZ ;  /* 0x0000003806077824 */ /* 0x000fc600078e02ff */
[----:B------:R2:W-:Y:S04]  /*88c0*/  STL.64 [R1+0x3b0], R20 ;  /* 0x0003b01401007387 */ /* 0x0005e80000100a00 */
[----:B------:R2:W-:Y:S01]  /*88d0*/  LDGSTS.E [R8+0x400c], desc[UR8][R20.64], !P2 ;  /* 0x0400c00014087fae */ /* 0x0005e2000d121848 */
[----:B------:R-:W-:Y:S02]  /*88e0*/  ISETP.GE.U32.AND P2, PT, R15, 0x7fffff26, PT ;  /* 0x7fffff260f00780c */ /* 0x000fe40003f46070 */
[----:B------:R-:W-:Y:S01]  /*88f0*/  IADD3 R15, R238, -0x5c, RZ ;  /* 0xffffffa4ee0f7810 */ /* 0x000fe20007ffe0ff */
[C---:B-1----:R-:W-:Y:S01]  /*8900*/  IMAD.WIDE R22, R7.reuse, 0x4, R16 ;  /* 0x0000000407167825 */ /* 0x042fe200078e0210 */
[----:B------:R-:W1:Y:S04]  /*8910*/  LDC R238, c[0x0][0x230] ;  /* 0x00008c00ffee7b82 */ /* 0x000e680000000800 */
[----:B------:R3:W-:Y:S01]  /*8920*/  STL.64 [R1+0x3b8], R22 ;  /* 0x0003b81601007387 */ /* 0x0007e20000100a00 */
[----:B--2---:R-:W-:-:S03]  /*8930*/  IMAD.WIDE R20, R7, 0x4, R18 ;  /* 0x0000000407147825 */ /* 0x004fc600078e0212 */
[----:B------:R2:W-:Y:S01]  /*8940*/  LDGSTS.E [R8+0x8000], desc[UR8][R22.64], !P3 ;  /* 0x0800000016087fae */ /* 0x0005e2000d921848 */
[----:B------:R-:W-:-:S03]  /*8950*/  IMAD R7, R6, 0x39, RZ ;  /* 0x0000003906077824 */ /* 0x000fc600078e02ff */
[----:B------:R4:W-:Y:S04]  /*8960*/  STL.64 [R1+0x3c0], R20 ;  /* 0x0003c01401007387 */ /* 0x0009e80000100a00 */
[----:B------:R4:W-:Y:S01]  /*8970*/  LDGSTS.E [R8+0xc000], desc[UR8][R20.64], !P3 ;  /* 0x0c00000014087fae */ /* 0x0009e2000d921848 */
[----:B------:R-:W-:Y:S01]  /*8980*/  ISETP.GE.U32.AND P3, PT, R15, 0x7fffff25, PT ;  /* 0x7fffff250f00780c */ /* 0x000fe20003f66070 */
[----:B---3--:R-:W-:Y:S02]  /*8990*/  VIADD R15, R240, 0xffffff87 ;  /* 0xffffff87f00f7836 */ /* 0x008fe40000000000 */
[C---:B--2---:R-:W-:Y:S01]  /*89a0*/  IMAD.WIDE R22, R7.reuse, 0x4, R16 ;  /* 0x0000000407167825 */ /* 0x044fe200078e0210 */
[----:B------:R-:W2:Y:S04]  /*89b0*/  LDC R240, c[0x0][0x230] ;  /* 0x00008c00fff07b82 */ /* 0x000ea80000000800 */
[----:B------:R3:W-:Y:S01]  /*89c0*/  STL.64 [R1+0x3c8], R22 ;  /* 0x0003c81601007387 */ /* 0x0007e20000100a00 */
[----:B----4-:R-:W-:-:S03]  /*89d0*/  IMAD.WIDE R20, R7, 0x4, R18 ;  /* 0x0000000407147825 */ /* 0x010fc600078e0212 */
[----:B------:R3:W-:Y:S01]  /*89e0*/  LDGSTS.E [R8+0x8004], desc[UR8][R22.64], !P0 ;  /* 0x0800400016087fae */ /* 0x0007e2000c121848 */
[----:B------:R-:W-:-:S03]  /*89f0*/  IMAD R7, R6, 0x3a, RZ ;  /* 0x0000003a06077824 */ /* 0x000fc600078e02ff */
[----:B------:R4:W-:Y:S04]  /*8a00*/  STL.64 [R1+0x3d8], R20 ;  /* 0x0003d81401007387 */ /* 0x0009e80000100a00 */
[----:B------:R4:W-:Y:S01]  /*8a10*/  LDGSTS.E [R8+0xc004], desc[UR8][R20.64], !P0 ;  /* 0x0c00400014087fae */ /* 0x0009e2000c121848 */
[----:B------:R-:W-:Y:S01]  /*8a20*/  ISETP.GE.U32.AND P0, PT, R15, 0x7fffff08, PT ;  /* 0x7fffff080f00780c */ /* 0x000fe20003f06070 */
[----:B------:R-:W-:Y:S02]  /*8a30*/  VIADD R15, R239, 0xffffff86 ;  /* 0xffffff86ef0f7836 */ /* 0x000fe40000000000 */
[C---:B---3--:R-:W-:Y:S01]  /*8a40*/  IMAD.WIDE R22, R7.reuse, 0x4, R16 ;  /* 0x0000000407167825 */ /* 0x048fe200078e0210 */
[----:B------:R-:W3:Y:S04]  /*8a50*/  LDC R239, c[0x0][0x230] ;  /* 0x00008c00ffef7b82 */ /* 0x000ee80000000800 */
[----:B------:R1:W-:Y:S01]  /*8a60*/  LDGSTS.E [R8+0x8008], desc[UR8][R22.64], !P4 ;  /* 0x0800800016087fae */ /* 0x0003e2000e121848 */
[----:B----4-:R-:W-:-:S03]  /*8a70*/  IMAD.WIDE R20, R7, 0x4, R18 ;  /* 0x0000000407147825 */ /* 0x010fc600078e0212 */
[----:B------:R1:W-:Y:S01]  /*8a80*/  STL.64 [R1+0x3e0], R22 ;  /* 0x0003e01601007387 */ /* 0x0003e20000100a00 */
[----:B------:R-:W-:-:S03]  /*8a90*/  IMAD R7, R6, 0x3b, RZ ;  /* 0x0000003b06077824 */ /* 0x000fc600078e02ff */
[----:B------:R4:W-:Y:S01]  /*8aa0*/  LDGSTS.E [R8+0xc008], desc[UR8][R20.64], !P4 ;  /* 0x0c00800014087fae */ /* 0x0009e2000e121848 */
[----:B------:R-:W-:Y:S01]  /*8ab0*/  ISETP.GE.U32.AND P4, PT, R15, 0x7fffff07, PT ;  /* 0x7fffff070f00780c */ /* 0x000fe20003f86070 */
[----:B------:R-:W-:Y:S02]  /*8ac0*/  VIADD R15, R241, 0xffffff85 ;  /* 0xffffff85f10f7836 */ /* 0x000fe40000000000 */
[----:B------:R4:W-:Y:S01]  /*8ad0*/  STL.64 [R1+0x3e8], R20 ;  /* 0x0003e81401007387 */ /* 0x0009e20000100a00 */
[----:B------:R-:W3:Y:S01]  /*8ae0*/  LDC R241, c[0x0][0x230] ;  /* 0x00008c00fff17b82 */ /* 0x000ee20000000800 */
[----:B-1----:R-:W-:-:S05]  /*8af0*/  IMAD.WIDE R22, R7, 0x4, R16 ;  /* 0x0000000407167825 */ /* 0x002fca00078e0210 */
        /* <DEDUP_REMOVED lines=8> */
[C---:B-1----:R-:W-:Y:S01]  /*8b80*/  IMAD.WIDE R22, R7.reuse, 0x4, R16 ;  /* 0x0000000407167825 */ /* 0x042fe200078e0210 */
[----:B------:R-:W1:Y:S04]  /*8b90*/  LDC R238, c[0x0][0x230] ;  /* 0x00008c00ffee7b82 */ /* 0x000e680000000800 */
[----:B------:R2:W-:Y:S01]  /*8ba0*/  STL.64 [R1+0x400], R22 ;  /* 0x0004001601007387 */ /* 0x0005e20000100a00 */
[----:B----4-:R-:W-:-:S03]  /*8bb0*/  IMAD.WIDE R20, R7, 0x4, R18 ;  /* 0x0000000407147825 */ /* 0x010fc600078e0212 */
[----:B------:R4:W-:Y:S01]  /*8bc0*/  LDGSTS.E [R8+0x10000], desc[UR8][R22.64], !P6 ;  /* 0x1000000016087fae */ /* 0x0009e2000f121848 */
[----:B------:R-:W-:-:S03]  /*8bd0*/  IMAD R7, R6, 0x59, RZ ;  /* 0x0000005906077824 */ /* 0x000fc600078e02ff */
[----:B------:R3:W-:Y:S04]  /*8be0*/  STL.64 [R1+0x408], R20 ;  /* 0x0004081401007387 */ /* 0x0007e80000100a00 */
[----:B------:R3:W-:Y:S01]  /*8bf0*/  LDGSTS.E [R8+0x14000], desc[UR8][R20.64], !P6 ;  /* 0x1400000014087fae */ /* 0x0007e2000f121848 */
[----:B------:R-:W-:Y:S02]  /*8c00*/  ISETP.GE.U32.AND P6, PT, R15, 0x7fffff05, PT ;  /* 0x7fffff050f00780c */ /* 0x000fe40003fc6070 */
[----:B--2---:R-:W-:Y:S01]  /*8c10*/  IADD3 R15, R240, -0x1d, RZ ;  /* 0xffffffe3f00f7810 */ /* 0x004fe20007ffe0ff */
[C---:B----4-:R-:W-:Y:S01]  /*8c20*/  IMAD.WIDE R22, R7.reuse, 0x4, R16 ;  /* 0x0000000407167825 */ /* 0x050fe200078e0210 */
[----:B------:R-:W2:Y:S04]  /*8c30*/  LDC R240, c[0x0][0x230] ;  /* 0x00008c00fff07b82 */ /* 0x000ea80000000800 */
[----:B------:R4:W-:Y:S01]  /*8c40*/  STL.64 [R1+0x410], R22 ;  /* 0x0004101601007387 */ /* 0x0009e20000100a00 */
[----:B---3--:R-:W-:-:S03]  /*8c50*/  IMAD.WIDE R20, R7, 0x4, R18 ;  /* 0x0000000407147825 */ /* 0x008fc600078e0212 */
        /* <DEDUP_REMOVED lines=9> */
[----:B---3--:R-:W-:-:S03]  /*8cf0*/  IMAD.WIDE R20, R7, 0x4, R18 ;  /* 0x0000000407147825 */ /* 0x008fc600078e0212 */
        /* <DEDUP_REMOVED lines=19> */
[----:B---3--:R-:W-:-:S03]  /*8e30*/  IMAD.WIDE R20, R7, 0x4, R18 ;  /* 0x0000000407147825 */ /* 0x008fc600078e0212 */
[----:B------:R3:W-:Y:S01]  /*8e40*/  LDGSTS.E [R8+0x18000], desc[UR8][R22.64], !P0 ;  /* 0x1800000016087fae */ /* 0x0007e2000c121848 */
[----:B------:R-:W-:-:S03]  /*8e50*/  IMAD R7, R6, 0x79, RZ ;  /* 0x0000007906077824 */ /* 0x000fc600078e02ff */
[----:B------:R4:W-:Y:S04]  /*8e60*/  STL.64 [R1+0x450], R20 ;  /* 0x0004501401007387 */ /* 0x0009e80000100a00 */
[----:B------:R4:W-:Y:S01]  /*8e70*/  LDGSTS.E [R8+0x1c000], desc[UR8][R20.64], !P0 ;  /* 0x1c00000014087fae */ /* 0x0009e2000c121848 */
[----:B------:R-:W-:Y:S01]  /*8e80*/  ISETP.GE.U32.AND P0, PT, R15, 0x7fffff61, PT ;  /* 0x7fffff610f00780c */ /* 0x000fe20003f06070 */
[----:B--2---:R-:W-:Y:S02]  /*8e90*/  VIADD R15, R240, 0xffffffc3 ;  /* 0xffffffc3f00f7836 */ /* 0x004fe40000000000 */
[----:B---3--:R-:W-:Y:S01]  /*8ea0*/  IMAD.WIDE R22, R7, 0x4, R16 ;  /* 0x0000000407167825 */ /* 0x008fe200078e0210 */
[----:B------:R-:W2:Y:S01]  /*8eb0*/  LDC R240, c[0x0][0x230] ;  /* 0x00008c00fff07b82 */ /* 0x000ea20000000800 */
[----:B-1----:R-:W-:-:S03]  /*8ec0*/  IADD3 R238, R238, -0x40, RZ ;  /* 0xffffffc0eeee7810 */ /* 0x002fc60007ffe0ff */
[----:B------:R1:W-:Y:S01]  /*8ed0*/  STL.64 [R1+0x460], R22 ;  /* 0x0004601601007387 */ /* 0x0003e20000100a00 */
[----:B----4-:R-:W-:-:S03]  /*8ee0*/  IMAD.WIDE R20, R7, 0x4, R18 ;  /* 0x0000000407147825 */ /* 0x010fc600078e0212 */
        /* <DEDUP_REMOVED lines=9> */
[----:B---3--:R-:W-:-:S03]  /*8f80*/  IMAD.WIDE R20, R7, 0x4, R18 ;  /* 0x0000000407147825 */ /* 0x008fc600078e0212 */
[----:B------:R4:W-:Y:S01]  /*8f90*/  LDGSTS.E [R8+0x18008], desc[UR8][R22.64], !P5 ;  /* 0x1800800016087fae */ /* 0x0009e2000e921848 */
[----:B------:R-:W-:-:S03]  /*8fa0*/  IMAD R7, R6, 0x7b, RZ ;  /* 0x0000007b06077824 */ /* 0x000fc600078e02ff */
[----:B------:R3:W-:Y:S01]  /*8fb0*/  STL.64 [R1+0x498], R20 ;  /* 0x0004981401007387 */ /* 0x0007e20000100a00 */
[----:B------:R-:W-:-:S03]  /*8fc0*/  IMAD.WIDE R152, R7, 0x4, R16 ;  /* 0x0000000407987825 */ /* 0x000fc600078e0210 */
[----:B------:R3:W-:Y:S01]  /*8fd0*/  LDGSTS.E [R8+0x1c008], desc[UR8][R20.64], !P5 ;  /* 0x1c00800014087fae */ /* 0x0007e2000e921848 */
[----:B------:R-:W-:Y:S01]  /*8fe0*/  ISETP.GE.U32.AND P5, PT, R15, 0x7fffff43, PT ;  /* 0x7fffff430f00780c */ /* 0x000fe20003fa6070 */
[----:B------:R-:W-:Y:S02]  /*8ff0*/  IMAD R15, R6, 0x1c, RZ ;  /* 0x0000001c060f7824 */ /* 0x000fe400078e02ff */
[----:B------:R2:W-:Y:S01]  /*9000*/  LDGSTS.E [R8+0x1800c], desc[UR8][R152.64], !P6 ;  /* 0x1800c00098087fae */ /* 0x0005e2000f121848 */
[----:B----4-:R-:W-:-:S03]  /*9010*/  IMAD.WIDE R22, R7, 0x4, R18 ;  /* 0x0000000407167825 */ /* 0x010fc600078e0212 */
[----:B------:R-:W-:Y:S01]  /*9020*/  STL.64 [R1+0x4b0], R152 ;  /* 0x0004b09801007387 */ /* 0x000fe20000100a00 */
[----:B------:R-:W-:Y:S02]  /*9030*/  VIADD R7, R241, 0xffffffc1 ;  /* 0xffffffc1f1077836 */ /* 0x000fe40000000000 */
[----:B------:R-:W4:Y:S01]  /*9040*/  LDC R241, c[0x0][0x230] ;  /* 0x00008c00fff17b82 */ /* 0x000f220000000800 */
[----:B---3--:R-:W-:Y:S01]  /*9050*/  LOP3.LUT R20, R4, 0x70, RZ, 0x3c, !PT ;  /* 0x0000007004147812 */ /* 0x008fe200078e3cff */
[----:B------:R3:W-:Y:S01]  /*9060*/  LDGSTS.E [R8+0x1c00c], desc[UR8][R22.64], !P6 ;  /* 0x1c00c00016087fae */ /* 0x0007e2000f121848 */
[----:B------:R-:W-:-:S03]  /*9070*/  ISETP.GE.U32.AND P6, PT, R7, 0x7fffff42, PT ;  /* 0x7fffff420700780c */ /* 0x000fc60003fc6070 */
[----:B------:R-:W-:Y:S01]  /*9080*/  STL.64 [R1+0x4c8], R22 ;  /* 0x0004c81601007387 */ /* 0x000fe20000100a00 */
[----:B------:R-:W-:Y:S02]  /*9090*/  VIADD R7, R20, UR10 ;  /* 0x0000000a14077c36 */ /* 0x000fe40008000000 */
[C---:B------:R-:W-:Y:S01]  /*90a0*/  IMAD.WIDE R20, R15.reuse, 0x4, R16 ;  /* 0x000000040f147825 */ /* 0x040fe200078e0210 */
[----:B------:R2:W-:Y:S04]  /*90b0*/  STL.64 [R1+0xbc0], R4 ;  /* 0x000bc00401007387 */ /* 0x0005e80000100a00 */
[----:B------:R1:W-:Y:S04]  /*90c0*/  LDGSTS.E [R7], desc[UR8][R20.64], !P1 ;  /* 0x0000000014077fae */ /* 0x0003e8000c921848 */
[----:B------:R1:W-:Y:S01]  /*90d0*/  STL.64 [R1+0x4e0], R20 ;  /* 0x0004e01401007387 */ /* 0x0003e20000100a00 */
[----:B--2---:R-:W-:-:S04]  /*90e0*/  IMAD.WIDE R4, R15, 0x4, R18 ;  /* 0x000000040f047825 */ /* 0x004fc800078e0212 */
[----:B------:R-:W-:Y:S01]  /*90f0*/  IMAD R15, R6, 0x1d, RZ ;  /* 0x0000001d060f7824 */ /* 0x000fe200078e02ff */
[----:B------:R2:W-:Y:S01]  /*9100*/  LDGSTS.E [R7+0x4000], desc[UR8][R4.64], !P1 ;  /* 0x0400000004077fae */ /* 0x0005e2000c921848 */
[----:B------:R-:W-:Y:S01]  /*9110*/  ISETP.GE.U32.AND P1, PT, R238, 0x7fffff41, PT ;  /* 0x7fffff41ee00780c */ /* 0x000fe20003f26070 */
[----:B------:R-:W-:Y:S02]  /*9120*/  IMAD R238, R6, 0x1e, RZ ;  /* 0x0000001e06ee7824 */ /* 0x000fe400078e02ff */
[C---:B------:R-:W-:Y:S01]  /*9130*/  IMAD.WIDE R152, R15.reuse, 0x4, R16 ;  /* 0x000000040f987825 */ /* 0x040fe200078e0210 */
[----:B------:R2:W-:Y:S03]  /*9140*/  STL.64 [R1+0x4f8], R4 ;  /* 0x0004f80401007387 */ /* 0x0005e60000100a00 */
[----:B---3--:R-:W-:Y:S01]  /*9150*/  IMAD.WIDE R22, R15, 0x4, R18 ;  /* 0x000000040f167825 */ /* 0x008fe200078e0212 */
[----:B------:R3:W-:Y:S03]  /*9160*/  LDGSTS.E [R7+0x4], desc[UR8][R152.64], !P2 ;  /* 0x0000400098077fae */ /* 0x0007e6000d121848 */
[----:B------:R-:W-:Y:S01]  /*9170*/  VIADD R15, R240, 0xffffffa3 ;  /* 0xffffffa3f00f7836 */ /* 0x000fe20000000000 */
[----:B------:R4:W-:Y:S01]  /*9180*/  LDGSTS.E [R7+0x4004], desc[UR8][R22.64], !P2 ;  /* 0x0400400016077fae */ /* 0x0009e2000d121848 */
[C---:B-1----:R-:W-:Y:S01]  /*9190*/  IMAD.WIDE R20, R238.reuse, 0x4, R16 ;  /* 0x00000004ee147825 */ /* 0x042fe200078e0210 */
[----:B------:R-:W1:Y:S02]  /*91a0*/  LDC R240, c[0x0][0x230] ;  /* 0x00008c00fff07b82 */ /* 0x000e640000000800 */
[----:B------:R-:W-:Y:S01]  /*91b0*/  ISETP.GE.U32.AND P2, PT, R15, 0x7fffff24, PT ;  /* 0x7fffff240f00780c */ /* 0x000fe20003f46070 */
[----:B--2---:R-:W-:Y:S01]  /*91c0*/  IMAD.WIDE R4, R238, 0x4, R18 ;  /* 0x00000004ee047825 */ /* 0x004fe200078e0212 */
[----:B------:R2:W-:Y:S03]  /*91d0*/  LDGSTS.E [R7+0x8], desc[UR8][R20.64], !P3 ;  /* 0x0000800014077fae */ /* 0x0005e6000d921848 */
[----:B------:R-:W-:Y:S01]  /*91e0*/  VIADD R15, R239, 0xffffffa2 ;  /* 0xffffffa2ef0f7836 */ /* 0x000fe20000000000 */
[----:B------:R2:W-:Y:S01]  /*91f0*/  LDGSTS.E [R7+0x4008], desc[UR8][R4.64], !P3 ;  /* 0x0400800004077fae */ /* 0x0005e2000d921848 */
[----:B------:R-:W1:Y:S01]  /*9200*/  LDC R239, c[0x0][0x230] ;  /* 0x00008c00ffef7b82 */ /* 0x000e620000000800 */
[----:B------:R-:W-:-:S02]  /*9210*/  IMAD R238, R6, 0x3c, RZ ;  /* 0x0000003c06ee7824 */ /* 0x000fc400078e02ff */
[----:B------:R-:W-:Y:S01]  /*9220*/  ISETP.GE.U32.AND P3, PT, R15, 0x7fffff23, PT ;  /* 0x7fffff230f00780c */ /* 0x000fe20003f66070 */
[----:B------:R-:W-:Y:S01]  /*9230*/  IMAD R15, R6, 0x1f, RZ ;  /* 0x0000001f060f7824 */ /* 0x000fe200078e02ff */
[----:B------:R3:W-:Y:S04]  /*9240*/  STL.64 [R1+0x510], R152 ;  /* 0x0005109801007387 */ /* 0x0007e80000100a00 */
[----:B------:R4:W-:Y:S04]  /*9250*/  STL.64 [R1+0x528], R22 ;  /* 0x0005281601007387 */ /* 0x0009e80000100a00 */
[----:B------:R2:W-:Y:S01]  /*9260*/  STL.64 [R1+0x540], R20 ;  /* 0x0005401401007387 */ /* 0x0005e20000100a00 */
[----:B---3--:R-:W-:-:S03]  /*9270*/  IMAD.WIDE R152, R15, 0x4, R16 ;  /* 0x000000040f987825 */ /* 0x008fc600078e0210 */
[----:B------:R3:W-:Y:S01]  /*9280*/  STL.64 [R1+0x548], R4 ;  /* 0x0005480401007387 */ /* 0x0007e20000100a00 */
[----:B----4-:R-:W-:-:S03]  /*9290*/  IMAD.WIDE R22, R15, 0x4, R18 ;  /* 0x000000040f167825 */ /* 0x010fc600078e0212 */
[----:B------:R-:W-:Y:S01]  /*92a0*/  LDGSTS.E [R7+0xc], desc[UR8][R152.64], !P0 ;  /* 0x0000c00098077fae */ /* 0x000fe2000c121848 */
[----:B------:R-:W-:-:S03]  /*92b0*/  VIADD R15, R241, 0xffffffa1 ;  /* 0xffffffa1f10f7836 */ /* 0x000fc60000000000 */
[----:B------:R-:W-:Y:S01]  /*92c0*/  LDGSTS.E [R7+0x400c], desc[UR8][R22.64], !P0 ;  /* 0x0400c00016077fae */ /* 0x000fe2000c121848 */
[C---:B--2---:R-:W-:Y:S01]  /*92d0*/  IMAD.WIDE R20, R238.reuse, 0x4, R16 ;  /* 0x00000004ee147825 */ /* 0x044fe200078e0210 */
[----:B------:R-:W2:Y:S01]  /*92e0*/  LDC R241, c[0x0][0x230] ;  /* 0x00008c00fff17b82 */ /* 0x000ea20000000800 */
[----:B------:R-:W-:Y:S02]  /*92f0*/  ISETP.GE.U32.AND P0, PT, R15, 0x7fffff22, PT ;  /* 0x7fffff220f00780c */ /* 0x000fe40003f06070 */
[----:B---3--:R-:W-:Y:S01]  /*9300*/  IMAD.WIDE R4, R238, 0x4, R18 ;  /* 0x00000004ee047825 */ /* 0x008fe200078e0212 */
[----:B------:R-:W-:Y:S03]  /*9310*/  STL.64 [R1+0x570], R152 ;  /* 0x0005709801007387 */ /* 0x000fe60000100a00 */
[----:B------:R-:W-:Y:S01]  /*9320*/  IMAD R15, R6, 0x3d, RZ ;  /* 0x0000003d060f7824 */ /* 0x000fe200078e02ff */
[----:B------:R-:W-:Y:S01]  /*9330*/  STL.64 [R1+0x580], R22 ;  /* 0x0005801601007387 */ /* 0x000fe20000100a00 */
[----:B------:R-:W-:-:S02]  /*9340*/  VIADD R238, R242, 0xffffffa0 ;  /* 0xffffffa0f2ee7836 */ /* 0x000fc40000000000 */
[----:B------:R-:W3:Y:S01]  /*9350*/  LDC R242, c[0x0][0x230] ;  /* 0x00008c00fff27b82 */ /* 0x000ee20000000800 */
[----:B------:R4:W-:Y:S04]  /*9360*/  STL.64 [R1+0x590], R20 ;  /* 0x0005901401007387 */ /* 0x0009e80000100a00 */
[----:B------:R4:W-:Y:S04]  /*9370*/  LDGSTS.E [R7+0x8000], desc[UR8][R20.64], !P4 ;  /* 0x0800000014077fae */ /* 0x0009e8000e121848 */
[----:B------:R4:W-:Y:S04]  /*9380*/  STL.64 [R1+0x5a8], R4 ;  /* 0x0005a80401007387 */ /* 0x0009e80000100a00 */
[----:B------:R4:W-:Y:S01]  /*9390*/  LDGSTS.E [R7+0xc000], desc[UR8][R4.64], !P4 ;  /* 0x0c00000004077fae */ /* 0x0009e2000e121848 */
[----:B------:R-:W-:Y:S01]  /*93a0*/  ISETP.GE.U32.AND P4, PT, R238, 0x7fffff21, PT ;  /* 0x7fffff21ee00780c */ /* 0x000fe20003f86070 */
[----:B--2---:R-:W-:Y:S01]  /*93b0*/  VIADD R241, R241, 0xffffff80 ;  /* 0xffffff80f1f17836 */ /* 0x004fe20000000000 */
[----:B-1----:R-:W-:Y:S01]  /*93c0*/  IADD3 R238, R239, -0x7d, RZ ;  /* 0xffffff83efee7810 */ /* 0x002fe20007ffe0ff */
[----:B----4-:R-:W-:-:S04]  /*93d0*/  IMAD.WIDE R20, R15, 0x4, R16 ;  /* 0x000000040f147825 */ /* 0x010fc800078e0210 */
[----:B------:R-:W-:Y:S01]  /*93e0*/  VIADD R239, R240, 0xffffff82 ;  /* 0xffffff82f0ef7836 */ /* 0x000fe20000000000 */
[----:B------:R1:W-:Y:S01]  /*93f0*/  LDGSTS.E [R7+0x8004], desc[UR8][R20.64], !P5 ;  /* 0x0800400014077fae */ /* 0x0003e2000e921848 */
[C---:B------:R-:W-:Y:S02]  /*9400*/  IMAD R240, R6.reuse, 0x5e, RZ ;  /* 0x0000005e06f07824 */ /* 0x040fe400078e02ff */
[----:B------:R-:W-:Y:S01]  /*9410*/  IMAD.WIDE R4, R15, 0x4, R18 ;  /* 0x000000040f047825 */ /* 0x000fe200078e0212 */
[----:B------:R1:W-:Y:S03]  /*9420*/  STL.64 [R1+0x5c0], R20 ;  /* 0x0005c01401007387 */ /* 0x0003e60000100a00 */
[----:B------:R-:W-:Y:S01]  /*9430*/  IMAD R15, R6, 0x3e, RZ ;  /* 0x0000003e060f7824 */ /* 0x000fe200078e02ff */
[----:B------:R2:W-:Y:S01]  /*9440*/  LDGSTS.E [R7+0xc004], desc[UR8][R4.64], !P5 ;  /* 0x0c00400004077fae */ /* 0x0005e2000e921848 */
[----:B------:R-:W-:Y:S01]  /*9450*/  ISETP.GE.U32.AND P5, PT, R238, 0x7fffff04, PT ;  /* 0x7fffff04ee00780c */ /* 0x000fe20003fa6070 */
[----:B------:R-:W-:-:S02]  /*9460*/  IMAD R238, R6, 0x3f, RZ ;  /* 0x0000003f06ee7824 */ /* 0x000fc400078e02ff */
[C---:B------:R-:W-:Y:S01]  /*9470*/  IMAD.WIDE R152, R15.reuse, 0x4, R16 ;  /* 0x000000040f987825 */ /* 0x040fe200078e0210 */
[----:B------:R2:W-:Y:S03]  /*9480*/  STL.64 [R1+0x5d8], R4 ;  /* 0x0005d80401007387 */ /* 0x0005e60000100a00 */
[----:B------:R-:W-:Y:S01]  /*9490*/  IMAD.WIDE R22, R15, 0x4, R18 ;  /* 0x000000040f167825 */ /* 0x000fe200078e0212 */
[----:B------:R4:W-:Y:S03]  /*94a0*/  LDGSTS.E [R7+0x8008], desc[UR8][R152.64], !P6 ;  /* 0x0800800098077fae */ /* 0x0009e6000f121848 */
[----:B-1----:R-:W-:Y:S01]  /*94b0*/  IMAD.WIDE R20, R238, 0x4, R16 ;  /* 0x00000004ee147825 */ /* 0x002fe200078e0210 */
[----:B------:R1:W-:Y:S01]  /*94c0*/  LDGSTS.E [R7+0xc008], desc[UR8][R22.64], !P6 ;  /* 0x0c00800016077fae */ /* 0x0003e2000f121848 */
[----:B------:R-:W-:-:S02]  /*94d0*/  ISETP.GE.U32.AND P6, PT, R239, 0x7fffff03, PT ;  /* 0x7fffff03ef00780c */ /* 0x000fc40003fc6070 */
[----:B------:R-:W-:Y:S01]  /*94e0*/  VIADD R15, R243, 0xffffff81 ;  /* 0xffffff81f30f7836 */ /* 0x000fe20000000000 */
[----:B------:R3:W-:Y:S01]  /*94f0*/  LDGSTS.E [R7+0x800c], desc[UR8][R20.64], !P1 ;  /* 0x0800c00014077fae */ /* 0x0007e2000c921848 */
[----:B--2---:R-:W-:Y:S01]  /*9500*/  IMAD.WIDE R4, R238, 0x4, R18 ;  /* 0x00000004ee047825 */ /* 0x004fe200078e0212 */
[----:B------:R-:W2:Y:S02]  /*9510*/  LDC R243, c[0x0][0x230] ;  /* 0x00008c00fff37b82 */ /* 0x000ea40000000800 */
[----:B------:R4:W-:Y:S01]  /*9520*/  STL.64 [R1+0x5e8], R152 ;  /* 0x0005e89801007387 */ /* 0x0009e20000100a00 */
[----:B------:R-:W-:-:S03]  /*9530*/  IMAD R238, R6, 0x5d, RZ ;  /* 0x0000005d06ee7824 */ /* 0x000fc600078e02ff */
[----:B------:R3:W-:Y:S01]  /*9540*/  LDGSTS.E [R7+0xc00c], desc[UR8][R4.64], !P1 ;  /* 0x0c00c00004077fae */ /* 0x0007e2000c921848 */
[----:B------:R-:W-:Y:S01]  /*9550*/  ISETP.GE.U32.AND P1, PT, R15, 0x7fffff02, PT ;  /* 0x7fffff020f00780c */ /* 0x000fe20003f26070 */
[----:B------:R-:W-:Y:S02]  /*9560*/  IMAD R15, R6, 0x5c, RZ ;  /* 0x0000005c060f7824 */ /* 0x000fe400078e02ff */
[----:B------:R1:W-:Y:S02]  /*9570*/  STL.64 [R1+0x5f8], R22 ;  /* 0x0005f81601007387 */ /* 0x0003e40000100a00 */
[C---:B------:R-:W-:Y:S02]  /*9580*/  IMAD.WIDE R154, R15.reuse, 0x4, R16 ;  /* 0x000000040f9a7825 */ /* 0x040fe400078e0210 */
[----:B------:R3:W-:Y:S02]  /*9590*/  STL.64 [R1+0x600], R20 ;  /* 0x0006001401007387 */ /* 0x0007e40000100a00 */
[----:B----4-:R-:W-:-:S02]  /*95a0*/  IMAD.WIDE R152, R15, 0x4, R18 ;  /* 0x000000040f987825 */ /* 0x010fc400078e0212 */
[----:B------:R4:W-:Y:S02]  /*95b0*/  STL.64 [R1+0x620], R4 ;  /* 0x0006200401007387 */ /* 0x0009e40000100a00 */
[C---:B-1----:R-:W-:Y:S02]  /*95c0*/  IMAD.WIDE R22, R238.reuse, 0x4, R16 ;  /* 0x00000004ee167825 */ /* 0x042fe400078e0210 */
[----:B------:R-:W-:Y:S02]  /*95d0*/  LDGSTS.E [R7+0x10000], desc[UR8][R154.64], !P2 ;  /* 0x100000009a077fae */ /* 0x000fe4000d121848 */
[----:B---3--:R-:W-:Y:S02]  /*95e0*/  IMAD.WIDE R20, R238, 0x4, R18 ;  /* 0x00000004ee147825 */ /* 0x008fe400078e0212 */
[----:B------:R-:W-:Y:S01]  /*95f0*/  LDGSTS.E [R7+0x14000], desc[UR8][R152.64], !P2 ;  /* 0x1400000098077fae */ /* 0x000fe2000d121848 */
[----:B------:R-:W-:Y:S01]  /*9600*/  ISETP.GE.AND P2, PT, R252, R241, PT ;  /* 0x000000f1fc00720c */ /* 0x000fe20003f46270 */
[----:B----4-:R-:W-:-:S02]  /*9610*/  VIADD R4, R242, 0x7f ;  /* 0x0000007ff2047836 */ /* 0x010fc40000000000 */
[----:B------:R-:W-:Y:S01]  /*9620*/  LDGSTS.E [R7+0x10004], desc[UR8][R22.64], !P3 ;  /* 0x1000400016077fae */ /* 0x000fe2000d921848 */
[----:B------:R-:W-:Y:S01]  /*9630*/  SEL R238, RZ, 0x4, P2 ;  /* 0x00000004ffee7807 */ /* 0x000fe20001000000 */
[----:B------:R-:W1:Y:S01]  /*9640*/  LDC R242, c[0x0][0x230] ;  /* 0x00008c00fff27b82 */ /* 0x000e620000000800 */
[----:B------:R-:W-:Y:S01]  /*9650*/  ISETP.GE.AND P2, PT, R252, UR4, PT ;  /* 0x00000004fc007c0c */ /* 0x000fe2000bf46270 */
[----:B------:R3:W-:Y:S01]  /*9660*/  LDGSTS.E [R7+0x14004], desc[UR8][R20.64], !P3 ;  /* 0x1400400014077fae */ /* 0x0007e2000d921848 */
[----:B------:R-:W-:-:S03]  /*9670*/  ISETP.GT.AND P3, PT, R4, 0x7f, PT ;  /* 0x0000007f0400780c */ /* 0x000fc60003f64270 */
[----:B------:R-:W-:Y:S01]  /*9680*/  STL.64 [R1+0x630], R154 ;  /* 0x0006309a01007387 */ /* 0x000fe20000100a00 */
[----:B------:R-:W-:Y:S01]  /*9690*/  SEL R15, RZ, 0x4, !P3 ;  /* 0x00000004ff0f7807 */ /* 0x000fe20005800000 */
[----:B------:R-:W4:Y:S01]  /*96a0*/  LDC R252, c[0x0][0x230] ;  /* 0x00008c00fffc7b82 */ /* 0x000f220000000800 */
[----:B------:R-:W-:Y:S01]  /*96b0*/  ISETP.GT.AND P3, PT, R4, 0xff, PT ;  /* 0x000000ff0400780c */ /* 0x000fe20003f64270 */
[----:B------:R-:W-:Y:S01]  /*96c0*/  STL.64 [R1+0x638], R152 ;  /* 0x0006389801007387 */ /* 0x000fe20000100a00 */
[----:B------:R-:W-:Y:S01]  /*96d0*/  IMAD.WIDE R4, R240, 0x4, R18 ;  /* 0x00000004f0047825 */ /* 0x000fe200078e0212 */
[----:B------:R-:W-:Y:S02]  /*96e0*/  SEL R239, R15, RZ, !P2 ;  /* 0x000000ff0fef7207 */ /* 0x000fe40005000000 */
[----:B------:R-:W-:Y:S01]  /*96f0*/  STL.64 [R1+0x650], R22 ;  /* 0x0006501601007387 */ /* 0x000fe20000100a00 */
[----:B------:R-:W-:Y:S01]  /*9700*/  SEL R15, R238, RZ, P3 ;  /* 0x000000ffee0f7207 */ /* 0x000fe20001800000 */
[----:B------:R-:W-:Y:S01]  /*9710*/  IMAD R238, R6, 0x7c, RZ ;  /* 0x0000007c06ee7824 */ /* 0x000fe200078e02ff */
[----:B------:R-:W-:Y:S01]  /*9720*/  ISETP.GE.U32.AND P2, PT, R241, 0x7fffff01, PT ;  /* 0x7fffff01f100780c */ /* 0x000fe20003f46070 */
[----:B------:R3:W-:Y:S01]  /*9730*/  STL.64 [R1+0x660], R20 ;  /* 0x0006601401007387 */ /* 0x0007e20000100a00 */
[----:B------:R-:W4:Y:S01]  /*9740*/  LDC R241, c[0x0][0x230] ;  /* 0x00008c00fff17b82 */ /* 0x000f220000000800 */
[----:B------:R-:W-:-:S07]  /*9750*/  ISETP.NE.U32.AND P3, PT, R239, RZ, PT ;  /* 0x000000ffef00720c */ /* 0x000fce0003f65070 */
[----:B------:R-:W4:Y:S01]  /*9760*/  LDC R239, c[0x0][0x230] ;  /* 0x00008c00ffef7b82 */ /* 0x000f220000000800 */
[----:B---3--:R-:W-:-:S05]  /*9770*/  IMAD.WIDE R20, R240, 0x4, R16 ;  /* 0x00000004f0147825 */ /* 0x008fca00078e0210 */
[----:B------:R3:W-:Y:S02]  /*9780*/  LDGSTS.E [R7+0x10008], desc[UR8][R20.64], !P0 ;  /* 0x1000800014077fae */ /* 0x0007e4000c121848 */
[----:B------:R-:W4:Y:S02]  /*9790*/  LDC R240, c[0x0][0x230] ;  /* 0x00008c00fff07b82 */ /* 0x000f240000000800 */
[----:B------:R1:W-:Y:S01]  /*97a0*/  LDGSTS.E [R7+0x14008], desc[UR8][R4.64], !P0 ;  /* 0x1400800004077fae */ /* 0x0003e2000c121848 */
[----:B------:R-:W-:Y:S01]  /*97b0*/  ISETP.NE.U32.AND P0, PT, R15, RZ, PT ;  /* 0x000000ff0f00720c */ /* 0x000fe20003f05070 */
[----:B------:R-:W-:Y:S02]  /*97c0*/  IMAD R15, R6, 0x5f, RZ ;  /* 0x0000005f060f7824 */ /* 0x000fe400078e02ff */
[----:B------:R3:W-:Y:S02]  /*97d0*/  STL.64 [R1+0x670], R20 ;  /* 0x0006701401007387 */ /* 0x0007e40000100a00 */
[----:B------:R-:W-:-:S02]  /*97e0*/  IMAD.WIDE R152, R15, 0x4, R16 ;  /* 0x000000040f987825 */ /* 0x000fc400078e0210 */
[----:B------:R1:W-:Y:S02]  /*97f0*/  STL.64 [R1+0x688], R4 ;  /* 0x0006880401007387 */ /* 0x0003e40000100a00 */
[----:B------:R-:W-:Y:S01]  /*9800*/  IMAD.WIDE R22, R15, 0x4, R18 ;  /* 0x000000040f167825 */ /* 0x000fe200078e0212 */
[----:B--2---:R-:W-:Y:S01]  /*9810*/  IADD3 R15, R243, -0x81, RZ ;  /* 0xffffff7ff30f7810 */ /* 0x004fe20007ffe0ff */
[----:B------:R-:W-:Y:S02]  /*9820*/  LDGSTS.E [R7+0x1000c], desc[UR8][R152.64], !P4 ;  /* 0x1000c00098077fae */ /* 0x000fe4000e121848 */
[C---:B---3--:R-:W-:Y:S02]  /*9830*/  IMAD.WIDE R20, R238.reuse, 0x4, R16 ;  /* 0x00000004ee147825 */ /* 0x048fe400078e0210 */
[----:B------:R2:W-:Y:S01]  /*9840*/  LDGSTS.E [R7+0x1400c], desc[UR8][R22.64], !P4 ;  /* 0x1400c00016077fae */ /* 0x0005e2000e121848 */
[----:B------:R-:W-:Y:S01]  /*9850*/  ISETP.GE.U32.AND P4, PT, R15, 0x7fffff00, PT ;  /* 0x7fffff000f00780c */ /* 0x000fe20003f86070 */
[----:B-1----:R-:W-:-:S02]  /*9860*/  IMAD.WIDE R4, R238, 0x4, R18 ;  /* 0x00000004ee047825 */ /* 0x002fc400078e0212 */
[----:B------:R-:W-:Y:S02]  /*9870*/  STL.64 [R1+0x6a0], R152 ;  /* 0x0006a09801007387 */ /* 0x000fe40000100a00 */
[----:B------:R-:W-:Y:S02]  /*9880*/  IMAD R15, R6, 0x7d, RZ ;  /* 0x0000007d060f7824 */ /* 0x000fe400078e02ff */
[----:B------:R2:W-:Y:S01]  /*9890*/  STL.64 [R1+0x720], R22 ;  /* 0x0007201601007387 */ /* 0x0005e20000100a00 */
[----:B------:R-:W-:-:S03]  /*98a0*/  VIADD R238, R242, 0xffffff7e ;  /* 0xffffff7ef2ee7836 */ /* 0x000fc60000000000 */
[----:B------:R1:W-:Y:S04]  /*98b0*/  STL.64 [R1+0x6c0], R20 ;  /* 0x0006c01401007387 */ /* 0x0003e80000100a00 */
[----:B------:R1:W-:Y:S04]  /*98c0*/  LDGSTS.E [R7+0x18000], desc[UR8][R20.64], !P5 ;  /* 0x1800000014077fae */ /* 0x0003e8000e921848 */
[----:B------:R3:W-:Y:S01]  /*98d0*/  STL.64 [R1+0x730], R4 ;  /* 0x0007300401007387 */ /* 0x0007e20000100a00 */
[----:B--2---:R-:W-:-:S03]  /*98e0*/  IMAD.WIDE R22, R15, 0x4, R16 ;  /* 0x000000040f167825 */ /* 0x004fc600078e0210 */
[----:B------:R3:W-:Y:S01]  /*98f0*/  LDGSTS.E [R7+0x1c000], desc[UR8][R4.64], !P5 ;  /* 0x1c00000004077fae */ /* 0x0007e2000e921848 */
[----:B------:R-:W-:Y:S01]  /*9900*/  ISETP.GE.U32.AND P5, PT, R238, 0x7ffffeff, PT ;  /* 0x7ffffeffee00780c */ /* 0x000fe20003fa6070 */
[----:B----4-:R-:W-:Y:S02]  /*9910*/  VIADD R238, R240, 0xffffff7d ;  /* 0xffffff7df0ee7836 */ /* 0x010fe40000000000 */
[----:B------:R2:W-:Y:S01]  /*9920*/  STL.64 [R1+0x6d8], R22 ;  /* 0x0006d81601007387 */ /* 0x0005e20000100a00 */
[----:B-1----:R-:W-:Y:S02]  /*9930*/  IMAD.MOV.U32 R20, RZ, RZ, R244 ;  /* 0x000000ffff147224 */ /* 0x002fe400078e00f4 */
[----:B------:R-:W-:Y:S01]  /*9940*/  IMAD.MOV.U32 R21, RZ, RZ, R245 ;  /* 0x000000ffff157224 */ /* 0x000fe200078e00f5 */
[----:B------:R2:W-:Y:S01]  /*9950*/  LDGSTS.E [R7+0x18004], desc[UR8][R22.64], !P6 ;  /* 0x1800400016077fae */ /* 0x0005e2000f121848 */
[----:B------:R-:W-:Y:S01]  /*9960*/  IMAD.U32 R245, RZ, RZ, UR6 ;  /* 0x00000006fff57e24 */ /* 0x000fe2000f8e00ff */
[----:B------:R-:W1:Y:S01]  /*9970*/  LDC R244, c[0x0][0x230] ;  /* 0x00008c00fff47b82 */ /* 0x000e620000000800 */
[----:B---3--:R-:W-:-:S04]  /*9980*/  IMAD.WIDE R4, R15, 0x4, R18 ;  /* 0x000000040f047825 */ /* 0x008fc800078e0212 */
[C---:B------:R-:W-:Y:S01]  /*9990*/  IMAD R15, R6.reuse, 0x7e, RZ ;  /* 0x0000007e060f7824 */ /* 0x040fe200078e02ff */
[----:B------:R3:W-:Y:S01]  /*99a0*/  STL.64 [R1+0x748], R4 ;  /* 0x0007480401007387 */ /* 0x0007e20000100a00 */
[----:B------:R-:W-:Y:S02]  /*99b0*/  IMAD R6, R6, 0x7f, RZ ;  /* 0x0000007f06067824 */ /* 0x000fe400078e02ff */
[C---:B------:R-:W-:Y:S01]  /*99c0*/  IMAD.WIDE R154, R15.reuse, 0x4, R16 ;  /* 0x000000040f9a7825 */ /* 0x040fe200078e0210 */
[----:B------:R3:W-:Y:S01]  /*99d0*/  LDGSTS.E [R7+0x1c004], desc[UR8][R4.64], !P6 ;  /* 0x1c00400004077fae */ /* 0x0007e2000f121848 */
[----:B------:R-:W-:Y:S02]  /*99e0*/  ISETP.GE.U32.AND P6, PT, R238, 0x7ffffefe, PT ;  /* 0x7ffffefeee00780c */ /* 0x000fe40003fc6070 */
[----:B------:R-:W-:Y:S01]  /*99f0*/  IMAD.WIDE R152, R15, 0x4, R18 ;  /* 0x000000040f987825 */ /* 0x000fe200078e0212 */
[----:B------:R4:W-:Y:S01]  /*9a00*/  LDGSTS.E [R7+0x18008], desc[UR8][R154.64], !P1 ;  /* 0x180080009a077fae */ /* 0x0009e2000c921848 */
[----:B------:R-:W-:-:S02]  /*9a10*/  IADD3 R15, R239, -0x84, RZ ;  /* 0xffffff7cef0f7810 */ /* 0x000fc40007ffe0ff */
[----:B--2---:R-:W-:Y:S01]  /*9a20*/  IMAD.WIDE R22, R6, 0x4, R16 ;  /* 0x0000000406167825 */ /* 0x004fe200078e0210 */
[----:B------:R-:W-:Y:S01]  /*9a30*/  LDGSTS.E [R7+0x1c008], desc[UR8][R152.64], !P1 ;  /* 0x1c00800098077fae */ /* 0x000fe2000c921848 */
[----:B------:R-:W-:Y:S02]  /*9a40*/  ISETP.GE.U32.AND P1, PT, R15, 0x7ffffefd, PT ;  /* 0x7ffffefd0f00780c */ /* 0x000fe40003f26070 */
[----:B------:R-:W-:Y:S01]  /*9a50*/  LOP3.LUT R15, R2, 0x50, RZ, 0x3c, !PT ;  /* 0x00000050020f7812 */ /* 0x000fe200078e3cff */
[----:B---3--:R-:W-:Y:S01]  /*9a60*/  IMAD.WIDE R4, R6, 0x4, R18 ;  /* 0x0000000406047825 */ /* 0x008fe200078e0212 */
[----:B------:R4:W-:Y:S01]  /*9a70*/  STL.64 [R1+0x6d0], R154 ;  /* 0x0006d09a01007387 */ /* 0x0009e20000100a00 */
[----:B-1----:R-:W-:Y:S02]  /*9a80*/  IADD3 R244, R244, -0xa2, RZ ;  /* 0xffffff5ef4f47810 */ /* 0x002fe40007ffe0ff */
[----:B------:R-:W-:Y:S01]  /*9a90*/  VIADD R6, R241, 0xffffff5f ;  /* 0xffffff5ff1067836 */ /* 0x000fe20000000000 */
[----:B------:R1:W-:Y:S04]  /*9aa0*/  LDGSTS.E [R7+0x1800c], desc[UR8][R22.64], !P2 ;  /* 0x1800c00016077fae */ /* 0x0003e8000d121848 */
[----:B------:R-:W-:Y:S04]  /*9ab0*/  STL.64 [R1+0x740], R152 ;  /* 0x0007409801007387 */ /* 0x000fe80000100a00 */
[----:B------:R2:W-:Y:S01]  /*9ac0*/  LDGSTS.E [R7+0x1c00c], desc[UR8][R4.64], !P2 ;  /* 0x1c00c00004077fae */ /* 0x0005e2000d121848 */
[----:B------:R-:W-:Y:S01]  /*9ad0*/  ISETP.GE.U32.AND P2, PT, R6, 0x7ffffee0, PT ;  /* 0x7ffffee00600780c */ /* 0x000fe20003f46070 */
[----:B------:R-:W-:-:S02]  /*9ae0*/  IMAD.U32 R6, RZ, RZ, UR10 ;  /* 0x0000000aff067e24 */ /* 0x000fc4000f8e00ff */
[----:B------:R1:W-:Y:S01]  /*9af0*/  STL.64 [R1+0x6f0], R22 ;  /* 0x0006f01601007387 */ /* 0x0003e20000100a00 */
[----:B----4-:R-:W-:Y:S01]  /*9b00*/  IMAD.MOV.U32 R154, RZ, RZ, R20 ;  /* 0x000000ffff9a7224 */ /* 0x010fe200078e0014 */
[C---:B------:R-:W-:Y:S01]  /*9b10*/  LOP3.LUT R20, R2.reuse, 0x40, RZ, 0x3c, !PT ;  /* 0x0000004002147812 */ /* 0x040fe200078e3cff */
[----:B------:R-:W-:Y:S01]  /*9b20*/  IMAD.MOV.U32 R155, RZ, RZ, R21 ;  /* 0x000000ffff9b7224 */ /* 0x000fe200078e0015 */
[----:B------:R2:W-:Y:S01]  /*9b30*/  STL.64 [R1+0x760], R4 ;  /* 0x0007600401007387 */ /* 0x0005e20000100a00 */
[----:B------:R-:W-:Y:S02]  /*9b40*/  LOP3.LUT R21, R2, 0x30, RZ, 0x3c, !PT ;  /* 0x0000003002157812 */ /* 0x000fe400078e3cff */
[----:B------:R-:W-:Y:S01]  /*9b50*/  IADD3 R243, R6, 0x100000, R2 ;  /* 0x0010000006f37810 */ /* 0x000fe20007ffe002 */
[----:B------:R3:W-:Y:S01]  /*9b60*/  STL.64 [R1+0xbc8], R2 ;  /* 0x000bc80201007387 */ /* 0x0007e20000100a00 */
[----:B-1----:R-:W-:-:S03]  /*9b70*/  LOP3.LUT R23, R2, 0x10, RZ, 0x3c, !PT ;  /* 0x0000001002177812 */ /* 0x002fc600078e3cff */
[----:B------:R-:W4:Y:S01]  /*9b80*/  LDL.64 R152, [R1+0x5d0] ;  /* 0x0005d00001987983 */ /* 0x000f220000100a00 */
[----:B------:R-:W-:Y:S02]  /*9b90*/  LOP3.LUT R22, R2, 0x20, RZ, 0x3c, !PT ;  /* 0x0000002002167812 */ /* 0x000fe400078e3cff */
[C---:B------:R-:W-:Y:S01]  /*9ba0*/  IADD3 R242, R6.reuse, 0x100000, R23 ;  /* 0x0010000006f27810 */ /* 0x040fe20007ffe017 */
[----:B------:R-:W4:Y:S01]  /*9bb0*/  LDL.64 R246, [R1+0x738] ;  /* 0x0007380001f67983 */ /* 0x000f220000100a00 */
[C---:B------:R-:W-:Y:S02]  /*9bc0*/  IADD3 R241, R6.reuse, 0x100000, R22 ;  /* 0x0010000006f17810 */ /* 0x040fe40007ffe016 */
[----:B------:R-:W-:Y:S01]  /*9bd0*/  IADD3 R239, R6, 0x100000, R20 ;  /* 0x0010000006ef7810 */ /* 0x000fe20007ffe014 */
[----:B------:R-:W4:Y:S01]  /*9be0*/  LDL.64 R22, [R1+0x668] ;  /* 0x0006680001167983 */ /* 0x000f220000100a00 */
[C---:B--2---:R-:W-:Y:S02]  /*9bf0*/  LOP3.LUT R5, R2.reuse, 0x60, RZ, 0x3c, !PT ;  /* 0x0000006002057812 */ /* 0x044fe400078e3cff */
[----:B------:R-:W-:Y:S01]  /*9c00*/  LOP3.LUT R4, R2, 0x70, RZ, 0x3c, !PT ;  /* 0x0000007002047812 */ /* 0x000fe200078e3cff */
[----:B------:R-:W2:Y:S04]  /*9c10*/  LDL.64 R248, [R1+0x7a8] ;  /* 0x0007a80001f87983 */ /* 0x000ea80000100a00 */
[----:B------:R-:W2:Y:S04]  /*9c20*/  LDL.64 R188, [R1+0x7e8] ;  /* 0x0007e80001bc7983 */ /* 0x000ea80000100a00 */
[----:B------:R-:W2:Y:S01]  /*9c30*/  LDL.64 R250, [R1+0x870] ;  /* 0x0008700001fa7983 */ /* 0x000ea20000100a00 */
[----:B------:R-:W-:-:S03]  /*9c40*/  IADD3 R240, R6, 0x100000, R21 ;  /* 0x0010000006f07810 */ /* 0x000fc60007ffe015 */
[----:B------:R-:W2:Y:S04]  /*9c50*/  LDL.64 R180, [R1+0x458] ;  /* 0x0004580001b47983 */ /* 0x000ea80000100a00 */
[----:B------:R-:W2:Y:S04]  /*9c60*/  LDL.64 R178, [R1+0x530] ;  /* 0x0005300001b27983 */ /* 0x000ea80000100a00 */
[----:B------:R-:W2:Y:S04]  /*9c70*/  LDL.64 R176, [R1+0x5e0] ;  /* 0x0005e00001b07983 */ /* 0x000ea80000100a00 */
[----:B------:R-:W2:Y:S04]  /*9c80*/  LDL.64 R174, [R1+0x678] ;  /* 0x0006780001ae7983 */ /* 0x000ea80000100a00 */
[----:B------:R-:W2:Y:S04]  /*9c90*/  LDL.64 R20, [R1+0x750] ;  /* 0x0007500001147983 */ /* 0x000ea80000100a00 */
[----:B------:R-:W2:Y:S04]  /*9ca0*/  LDL.64 R172, [R1+0x7b0] ;  /* 0x0007b00001ac7983 */ /* 0x000ea80000100a00 */
[----:B------:R-:W2:Y:S04]  /*9cb0*/  LDL.64 R170, [R1+0x7f0] ;  /* 0x0007f00001aa7983 */ /* 0x000ea80000100a00 */
[----:B------:R-:W2:Y:S04]  /*9cc0*/  LDL.64 R168, [R1+0x880] ;  /* 0x0008800001a87983 */ /* 0x000ea80000100a00 */
[----:B------:R-:W0:Y:S04]  /*9cd0*/  LDGDEPBAR ;  /* 0x00000000000079af */ /* 0x000e280000000000 */
[----:B------:R-:W-:Y:S04]  /*9ce0*/  LDGSTS.E [R243+-0x80000], desc[UR8][R154.64], P3 ;  /* 0x800000009af37fae */ /* 0x000fe80009921848 */
[----:B------:R-:W-:Y:S01]  /*9cf0*/  LDGSTS.E [R243+-0x7fc00], desc[UR8][R182.64], P3 ;  /* 0x80400000b6f37fae */ /* 0x000fe20009921848 */
[----:B------:R-:W-:-:S02]  /*9d00*/  IADD3 R238, R6, 0x100000, R15 ;  /* 0x0010000006ee7810 */ /* 0x000fc40007ffe00f */
[C---:B------:R-:W-:Y:S01]  /*9d10*/  IADD3 R15, R6.reuse, 0x100000, R5 ;  /* 0x00100000060f7810 */ /* 0x040fe20007ffe005 */
[----:B---3--:R-:W3:Y:S01]  /*9d20*/  LDL.LU.64 R2, [R1+0x898] ;  /* 0x0008980001027983 */ /* 0x008ee20000300a00 */
[----:B------:R-:W-:-:S03]  /*9d30*/  IADD3 R6, R6, 0x100000, R4 ;  /* 0x0010000006067810 */ /* 0x000fc60007ffe004 */
[----:B------:R-:W3:Y:S04]  /*9d40*/  LDL.LU.64 R4, [R1+0x8b8] ;  /* 0x0008b80001047983 */ /* 0x000ee80000300a00 */
[----:B------:R-:W3:Y:S04]  /*9d50*/  LDL.64 R166, [R1+0x470] ;  /* 0x0004700001a67983 */ /* 0x000ee80000100a00 */
[----:B------:R-:W3:Y:S04]  /*9d60*/  LDL.64 R164, [R1+0x550] ;  /* 0x0005500001a47983 */ /* 0x000ee80000100a00 */
[----:B------:R-:W3:Y:S04]  /*9d70*/  LDL.64 R162, [R1+0x5f0] ;  /* 0x0005f00001a27983 */ /* 0x000ee80000100a00 */
[----:B------:R-:W3:Y:S04]  /*9d80*/  LDL.64 R160, [R1+0x690] ;  /* 0x0006900001a07983 */ /* 0x000ee80000100a00 */
[----:B------:R-:W3:Y:S04]  /*9d90*/  LDL.64 R158, [R1+0x768] ;  /* 0x00076800019e7983 */ /* 0x000ee80000100a00 */
[----:B------:R-:W3:Y:S04]  /*9da0*/  LDL.64 R156, [R1+0x7b8] ;  /* 0x0007b800019c7983 */ /* 0x000ee80000100a00 */
[----:B------:R-:W3:Y:S04]  /*9db0*/  LDL.64 R154, [R1+0x800] ;  /* 0x00080000019a7983 */ /* 0x000ee80000100a00 */
[----:B------:R-:W3:Y:S04]  /*9dc0*/  LDL.LU.64 R182, [R1+0xe90] ;  /* 0x000e900001b67983 */ /* 0x000ee80000300a00 */
[----:B----4-:R-:W-:Y:S04]  /*9dd0*/  LDGSTS.E [R243+-0x7f800], desc[UR8][R152.64], P3 ;  /* 0x8080000098f37fae */ /* 0x010fe80009921848 */
[----:B------:R-:W-:Y:S04]  /*9de0*/  LDGSTS.E [R243+-0x7f400], desc[UR8][R22.64], P3 ;  /* 0x80c0000016f37fae */ /* 0x000fe80009921848 */
[----:B------:R-:W-:Y:S04]  /*9df0*/  LDGSTS.E [R243+-0x7f000], desc[UR8][R246.64], P3 ;  /* 0x81000000f6f37fae */ /* 0x000fe80009921848 */
[----:B--2---:R-:W-:Y:S04]  /*9e00*/  LDGSTS.E [R243+-0x7ec00], desc[UR8][R248.64], P3 ;  /* 0x81400000f8f37fae */ /* 0x004fe80009921848 */
[----:B------:R-:W-:Y:S04]  /*9e10*/  LDGSTS.E [R243+-0x7e800], desc[UR8][R188.64], P3 ;  /* 0x81800000bcf37fae */ /* 0x000fe80009921848 */
[----:B------:R-:W-:Y:S04]  /*9e20*/  LDGSTS.E [R243+-0x7e400], desc[UR8][R250.64], P3 ;  /* 0x81c00000faf37fae */ /* 0x000fe80009921848 */
[----:B------:R-:W-:Y:S04]  /*9e30*/  LDGSTS.E [R242+-0x7ff80], desc[UR8][R180.64], P3 ;  /* 0x80080000b4f27fae */ /* 0x000fe80009921848 */
[----:B------:R-:W-:Y:S04]  /*9e40*/  LDGSTS.E [R242+-0x7fb80], desc[UR8][R178.64], P3 ;  /* 0x80480000b2f27fae */ /* 0x000fe80009921848 */
[----:B------:R-:W-:Y:S04]  /*9e50*/  LDGSTS.E [R242+-0x7f780], desc[UR8][R176.64], P3 ;  /* 0x80880000b0f27fae */ /* 0x000fe80009921848 */
[----:B------:R-:W-:Y:S04]  /*9e60*/  LDGSTS.E [R242+-0x7f380], desc[UR8][R174.64], P3 ;  /* 0x80c80000aef27fae */ /* 0x000fe80009921848 */
[----:B------:R-:W2:Y:S04]  /*9e70*/  LDL.64 R22, [R1+0x488] ;  /* 0x0004880001167983 */ /* 0x000ea80000100a00 */
[----:B------:R-:W4:Y:S04]  /*9e80*/  LDL.64 R152, [R1+0x568] ;  /* 0x0005680001987983 */ /* 0x000f280000100a00 */
[----:B------:R-:W4:Y:S04]  /*9e90*/  LDL.64 R188, [R1+0x608] ;  /* 0x0006080001bc7983 */ /* 0x000f280000100a00 */
[----:B------:R-:W4:Y:S04]  /*9ea0*/  LDL.64 R246, [R1+0x6a8] ;  /* 0x0006a80001f67983 */ /* 0x000f280000100a00 */
[----:B------:R-:W4:Y:S04]  /*9eb0*/  LDL.64 R248, [R1+0x770] ;  /* 0x0007700001f87983 */ /* 0x000f280000100a00 */
[----:B------:R-:W4:Y:S04]  /*9ec0*/  LDL.64 R250, [R1+0x7c0] ;  /* 0x0007c00001fa7983 */ /* 0x000f280000100a00 */
[----:B------:R-:W-:Y:S04]  /*9ed0*/  LDGSTS.E [R242+-0x7ef80], desc[UR8][R20.64], P3 ;  /* 0x8108000014f27fae */ /* 0x000fe80009921848 */
[----:B------:R-:W4:Y:S04]  /*9ee0*/  LDL.LU.64 R180, [R1+0xe88] ;  /* 0x000e880001b47983 */ /* 0x000f280000300a00 */
[----:B------:R-:W-:Y:S04]  /*9ef0*/  LDGSTS.E [R242+-0x7eb80], desc[UR8][R172.64], P3 ;  /* 0x81480000acf27fae */ /* 0x000fe80009921848 */
[----:B------:R-:W4:Y:S04]  /*9f00*/  LDL.64 R20, [R1+0x810] ;  /* 0x0008100001147983 */ /* 0x000f280000100a00 */
[----:B------:R-:W-:Y:S04]  /*9f10*/  LDGSTS.E [R242+-0x7e780], desc[UR8][R170.64], P3 ;  /* 0x81880000aaf27fae */ /* 0x000fe80009921848 */
[----:B------:R-:W-:Y:S04]  /*9f20*/  LDGSTS.E [R242+-0x7e380], desc[UR8][R168.64], P3 ;  /* 0x81c80000a8f27fae */ /* 0x000fe80009921848 */
[----:B------:R1:W-:Y:S04]  /*9f30*/  STL.64 [R1+0xbd0], R242 ;  /* 0x000bd0f201007387 */ /* 0x0003e80000100a00 */
[----:B---3--:R-:W-:Y:S04]  /*9f40*/  LDGSTS.E [R241+-0x7ff00], desc[UR8][R166.64], P3 ;  /* 0x80100000a6f17fae */ /* 0x008fe80009921848 */
[----:B------:R-:W-:Y:S04]  /*9f50*/  LDGSTS.E [R241+-0x7fb00], desc[UR8][R164.64], P3 ;  /* 0x80500000a4f17fae */ /* 0x000fe80009921848 */
[----:B-1----:R-:W3:Y:S04]  /*9f60*/  LDL.LU.64 R242, [R1+0x888] ;  /* 0x0008880001f27983 */ /* 0x002ee80000300a00 */
[----:B------:R-:W-:Y:S04]  /*9f70*/  LDGSTS.E [R241+-0x7f700], desc[UR8][R162.64], P3 ;  /* 0x80900000a2f17fae */ /* 0x000fe80009921848 */
[----:B------:R-:W-:Y:S04]  /*9f80*/  LDGSTS.E [R241+-0x7f300], desc[UR8][R160.64], P3 ;  /* 0x80d00000a0f17fae */ /* 0x000fe80009921848 */
[----:B------:R-:W-:Y:S04]  /*9f90*/  LDGSTS.E [R241+-0x7ef00], desc[UR8][R158.64], P3 ;  /* 0x811000009ef17fae */ /* 0x000fe80009921848 */
[----:B------:R-:W-:Y:S04]  /*9fa0*/  LDGSTS.E [R241+-0x7eb00], desc[UR8][R156.64], P3 ;  /* 0x815000009cf17fae */ /* 0x000fe80009921848 */
[----:B------:R-:W-:Y:S04]  /*9fb0*/  LDGSTS.E [R241+-0x7e700], desc[UR8][R154.64], P3 ;  /* 0x819000009af17fae */ /* 0x000fe80009921848 */
[----:B---3--:R-:W-:Y:S04]  /*9fc0*/  LDGSTS.E [R241+-0x7e300], desc[UR8][R242.64], P3 ;  /* 0x81d00000f2f17fae */ /* 0x008fe80009921848 */
[----:B------:R1:W-:Y:S04]  /*9fd0*/  STL.64 [R1+0xbd8], R242 ;  /* 0x000bd8f201007387 */ /* 0x0003e80000100a00 */
[----:B--2---:R-:W-:Y:S04]  /*9fe0*/  LDGSTS.E [R240+-0x7fe80], desc[UR8][R22.64], P3 ;  /* 0x8018000016f07fae */ /* 0x004fe80009921848 */
[----:B----4-:R-:W-:Y:S04]  /*9ff0*/  LDGSTS.E [R240+-0x7fa80], desc[UR8][R152.64], P3 ;  /* 0x8058000098f07fae */ /* 0x010fe80009921848 */
[----:B-1----:R-:W2:Y:S04]  /*a000*/  LDL.LU.64 R242, [R1+0x6e0] ;  /* 0x0006e00001f27983 */ /* 0x002ea80000300a00 */
[----:B------:R-:W3:Y:S04]  /*a010*/  LDL.64 R178, [R1+0x4a0] ;  /* 0x0004a00001b27983 */ /* 0x000ee80000100a00 */
[----:B------:R-:W4:Y:S04]  /*a020*/  LDL.64 R176, [R1+0x578] ;  /* 0x0005780001b07983 */ /* 0x000f280000100a00 */
[----:B------:R-:W2:Y:S04]  /*a030*/  LDL.64 R22, [R1+0x610] ;  /* 0x0006100001167983 */ /* 0x000ea80000100a00 */
[----:B------:R-:W-:Y:S04]  /*a040*/  LDGSTS.E [R240+-0x7f680], desc[UR8][R188.64], P3 ;  /* 0x80980000bcf07fae */ /* 0x000fe80009921848 */
[----:B------:R-:W-:Y:S04]  /*a050*/  LDGSTS.E [R240+-0x7f280], desc[UR8][R246.64], P3 ;  /* 0x80d80000f6f07fae */ /* 0x000fe80009921848 */
[----:B------:R-:W-:Y:S04]  /*a060*/  LDGSTS.E [R240+-0x7ee80], desc[UR8][R248.64], P3 ;  /* 0x81180000f8f07fae */ /* 0x000fe80009921848 */
[----:B------:R-:W2:Y:S04]  /*a070*/  LDL.64 R188, [R1+0x780] ;  /* 0x0007800001bc7983 */ /* 0x000ea80000100a00 */
[----:B------:R-:W-:Y:S04]  /*a080*/  LDGSTS.E [R240+-0x7ea80], desc[UR8][R250.64], P3 ;  /* 0x81580000faf07fae */ /* 0x000fe80009921848 */
[----:B------:R-:W2:Y:S04]  /*a090*/  LDL.64 R174, [R1+0x7c8] ;  /* 0x0007c80001ae7983 */ /* 0x000ea80000100a00 */
[----:B------:R-:W2:Y:S04]  /*a0a0*/  LDL.64 R172, [R1+0x820] ;  /* 0x0008200001ac7983 */ /* 0x000ea80000100a00 */
[----:B------:R-:W-:Y:S04]  /*a0b0*/  LDGSTS.E [R240+-0x7e680], desc[UR8][R20.64], P3 ;  /* 0x8198000014f07fae */ /* 0x000fe80009921848 */
        /* <DEDUP_REMOVED lines=14> */
[----:B------:R-:W-:Y:S04]  /*a1a0*/  LDGSTS.E [R240+-0x7e280], desc[UR8][R2.64], P3 ;  /* 0x81d8000002f07fae */ /* 0x000fe80009921848 */
[----:B------:R1:W-:Y:S04]  /*a1b0*/  STL.64 [R1+0xbe8], R240 ;  /* 0x000be8f001007387 */ /* 0x0003e80000100a00 */
[----:B-1----:R-:W2:Y:S04]  /*a1c0*/  LDL.LU.64 R240, [R1+0x860] ;  /* 0x0008600001f07983 */ /* 0x002ea80000300a00 */
[----:B------:R1:W-:Y:S04]  /*a1d0*/  STL.64 [R1+0xbe0], R2 ;  /* 0x000be00201007387 */ /* 0x0003e80000100a00 */
[----:B-1----:R-:W2:Y:S04]  /*a1e0*/  LDL.LU.64 R2, [R1+0x628] ;  /* 0x0006280001027983 */ /* 0x002ea80000300a00 */
[----:B---3--:R-:W-:Y:S04]  /*a1f0*/  LDGSTS.E [R239+-0x7fe00], desc[UR8][R178.64], P3 ;  /* 0x80200000b2ef7fae */ /* 0x008fe80009921848 */
[----:B----4-:R-:W-:Y:S04]  /*a200*/  LDGSTS.E [R239+-0x7fa00], desc[UR8][R176.64], P3 ;  /* 0x80600000b0ef7fae */ /* 0x010fe80009921848 */
[----:B--2---:R-:W-:Y:S04]  /*a210*/  LDGSTS.E [R239+-0x7f600], desc[UR8][R22.64], P3 ;  /* 0x80a0000016ef7fae */ /* 0x004fe80009921848 */
[----:B------:R-:W2:Y:S04]  /*a220*/  LDL.LU.64 R178, [R1+0xe80] ;  /* 0x000e800001b27983 */ /* 0x000ea80000300a00 */
[----:B------:R-:W3:Y:S04]  /*a230*/  LDL.LU.64 R176, [R1+0xe78] ;  /* 0x000e780001b07983 */ /* 0x000ee80000300a00 */
[----:B------:R-:W-:Y:S04]  /*a240*/  LDGSTS.E [R239+-0x7f200], desc[UR8][R242.64], P3 ;  /* 0x80e00000f2ef7fae */ /* 0x000fe80009921848 */
[----:B------:R1:W-:Y:S04]  /*a250*/  STL.64 [R1+0xcb0], R242 ;  /* 0x000cb0f201007387 */ /* 0x0003e80000100a00 */
[----:B------:R-:W-:Y:S04]  /*a260*/  LDGSTS.E [R239+-0x7ee00], desc[UR8][R188.64], P3 ;  /* 0x81200000bcef7fae */ /* 0x000fe80009921848 */
[----:B------:R-:W4:Y:S04]  /*a270*/  LDL.64 R22, [R1+0x7e0] ;  /* 0x0007e00001167983 */ /* 0x000f280000100a00 */
[----:B-1----:R-:W2:Y:S04]  /*a280*/  LDL.64 R242, [R1+0x798] ;  /* 0x0007980001f27983 */ /* 0x002ea80000100a00 */
[----:B------:R-:W3:Y:S04]  /*a290*/  LDL.64 R188, [R1+0x4f0] ;  /* 0x0004f00001bc7983 */ /* 0x000ee80000100a00 */
[----:B------:R-:W-:Y:S04]  /*a2a0*/  LDGSTS.E [R239+-0x7ea00], desc[UR8][R174.64], P3 ;  /* 0x81600000aeef7fae */ /* 0x000fe80009921848 */
[----:B------:R-:W-:Y:S04]  /*a2b0*/  LDGSTS.E [R239+-0x7e600], desc[UR8][R172.64], P3 ;  /* 0x81a00000acef7fae */ /* 0x000fe80009921848 */
[----:B------:R-:W-:Y:S04]  /*a2c0*/  LDGSTS.E [R239+-0x7e200], desc[UR8][R170.64], P3 ;  /* 0x81e00000aaef7fae */ /* 0x000fe80009921848 */
[----:B------:R-:W4:Y:S04]  /*a2d0*/  LDL.LU.64 R174, [R1+0xe70] ;  /* 0x000e700001ae7983 */ /* 0x000f280000300a00 */
[----:B------:R-:W4:Y:S04]  /*a2e0*/  LDL.LU.64 R172, [R1+0xe68] ;  /* 0x000e680001ac7983 */ /* 0x000f280000300a00 */
[----:B------:R-:W4:Y:S04]  /*a2f0*/  LDL.LU.64 R170, [R1+0xe60] ;  /* 0x000e600001aa7983 */ /* 0x000f280000300a00 */
[----:B------:R-:W-:Y:S04]  /*a300*/  LDGSTS.E [R238+-0x7fd80], desc[UR8][R168.64], P3 ;  /* 0x80280000a8ee7fae */ /* 0x000fe80009921848 */
[----:B------:R-:W-:Y:S04]  /*a310*/  LDGSTS.E [R238+-0x7f980], desc[UR8][R166.64], P3 ;  /* 0x80680000a6ee7fae */ /* 0x000fe80009921848 */
[----:B------:R-:W4:Y:S04]  /*a320*/  LDL.LU.64 R168, [R1+0xe58] ;  /* 0x000e580001a87983 */ /* 0x000f280000300a00 */
[----:B------:R-:W4:Y:S04]  /*a330*/  LDL.LU.64 R166, [R1+0xe50] ;  /* 0x000e500001a67983 */ /* 0x000f280000300a00 */
[----:B------:R-:W-:Y:S04]  /*a340*/  LDGSTS.E [R238+-0x7f580], desc[UR8][R2.64], P3 ;  /* 0x80a8000002ee7fae */ /* 0x000fe80009921848 */
[----:B------:R1:W-:Y:S04]  /*a350*/  STL.64 [R1+0xcb8], R2 ;  /* 0x000cb80201007387 */ /* 0x0003e80000100a00 */
[----:B------:R-:W-:Y:S04]  /*a360*/  LDGSTS.E [R238+-0x7f180], desc[UR8][R164.64], P3 ;  /* 0x80e80000a4ee7fae */ /* 0x000fe80009921848 */
[----:B------:R-:W-:Y:S04]  /*a370*/  LDGSTS.E [R238+-0x7ed80], desc[UR8][R162.64], P3 ;  /* 0x81280000a2ee7fae */ /* 0x000fe80009921848 */
[----:B-1----:R-:W2:Y:S04]  /*a380*/  LDL.64 R2, [R1+0x728] ;  /* 0x0007280001027983 */ /* 0x002ea80000100a00 */
[----:B------:R-:W4:Y:S04]  /*a390*/  LDL.LU.64 R164, [R1+0xe48] ;  /* 0x000e480001a47983 */ /* 0x000f280000300a00 */
[----:B------:R-:W4:Y:S04]  /*a3a0*/  LDL.LU.64 R162, [R1+0xe40] ;  /* 0x000e400001a27983 */ /* 0x000f280000300a00 */
[----:B------:R-:W-:Y:S04]  /*a3b0*/  LDGSTS.E [R238+-0x7e980], desc[UR8][R160.64], P3 ;  /* 0x81680000a0ee7fae */ /* 0x000fe80009921848 */
[----:B------:R-:W-:Y:S04]  /*a3c0*/  LDGSTS.E [R238+-0x7e580], desc[UR8][R158.64], P3 ;  /* 0x81a800009eee7fae */ /* 0x000fe80009921848 */
[----:B------:R-:W-:Y:S04]  /*a3d0*/  LDGSTS.E [R238+-0x7e180], desc[UR8][R156.64], P3 ;  /* 0x81e800009cee7fae */ /* 0x000fe80009921848 */
[----:B------:R-:W4:Y:S04]  /*a3e0*/  LDL.LU.64 R160, [R1+0xe38] ;  /* 0x000e380001a07983 */ /* 0x000f280000300a00 */
[----:B------:R-:W4:Y:S04]  /*a3f0*/  LDL.LU.64 R158, [R1+0xe30] ;  /* 0x000e3000019e7983 */ /* 0x000f280000300a00 */
[----:B------:R-:W4:Y:S04]  /*a400*/  LDL.LU.64 R156, [R1+0xe28] ;  /* 0x000e2800019c7983 */ /* 0x000f280000300a00 */
[----:B------:R1:W-:Y:S04]  /*a410*/  STL.64 [R1+0xbf0], R238 ;  /* 0x000bf0ee01007387 */ /* 0x0003e80000100a00 */
[----:B------:R-:W-:Y:S04]  /*a420*/  LDGSTS.E [R15+-0x7fd00], desc[UR8][R154.64], P3 ;  /* 0x803000009a0f7fae */ /* 0x000fe80009921848 */
[----:B------:R-:W-:Y:S04]  /*a430*/  LDGSTS.E [R15+-0x7f900], desc[UR8][R152.64], P3 ;  /* 0x80700000980f7fae */ /* 0x000fe80009921848 */
[----:B-1----:R-:W3:Y:S04]  /*a440*/  LDL.LU.64 R238, [R1+0x850] ;  /* 0x0008500001ee7983 */ /* 0x002ee80000300a00 */
        /* <DEDUP_REMOVED lines=8> */
[----:B------:R1:W-:Y:S04]  /*a4d0*/  LDGSTS.E [R15+-0x7e900], desc[UR8][R20.64], P3 ;  /* 0x81700000140f7fae */ /* 0x0003e80009921848 */
[----:B------:R-:W1:Y:S04]  /*a4e0*/  LDL.LU.64 R20, [R1+0x38] ;  /* 0x0000380001147983 */ /* 0x000e680000300a00 */
[----:B---3--:R-:W-:Y:S04]  /*a4f0*/  LDGSTS.E [R15+-0x7e500], desc[UR8][R238.64], P3 ;  /* 0x81b00000ee0f7fae */ /* 0x008fe80009921848 */
[----:B------:R3:W-:Y:S04]  /*a500*/  STL.64 [R1+0xbf8], R238 ;  /* 0x000bf8ee01007387 */ /* 0x0007e80000100a00 */
[----:B------:R-:W-:Y:S04]  /*a510*/  LDGSTS.E [R15+-0x7e100], desc[UR8][R4.64], P3 ;  /* 0x81f00000040f7fae */ /* 0x000fe80009921848 */
[----:B------:R-:W-:Y:S04]  /*a520*/  LDGSTS.E [R6+-0x7fc80], desc[UR8][R188.64], P3 ;  /* 0x80380000bc067fae */ /* 0x000fe80009921848 */
[----:B---3--:R-:W3:Y:S04]  /*a530*/  LDL.64 R238, [R1+0x648] ;  /* 0x0006480001ee7983 */ /* 0x008ee80000100a00 */
[----:B------:R2:W-:Y:S04]  /*a540*/  STL.64 [R1+0xc00], R4 ;  /* 0x000c000401007387 */ /* 0x0005e80000100a00 */
[----:B--2---:R-:W2:Y:S04]  /*a550*/  LDL.64 R4, [R1+0x5b0] ;  /* 0x0005b00001047983 */ /* 0x004ea80000100a00 */
[----:B------:R-:W4:Y:S04]  /*a560*/  LDL.LU.64 R188, [R1+0xdf8] ;  /* 0x000df80001bc7983 */ /* 0x000f280000300a00 */
[----:B--2---:R2:W-:Y:S04]  /*a570*/  LDGSTS.E [R6+-0x7f880], desc[UR8][R4.64], P3 ;  /* 0x8078000004067fae */ /* 0x0045e80009921848 */
[----:B---3--:R-:W-:Y:S04]  /*a580*/  LDGSTS.E [R6+-0x7f480], desc[UR8][R238.64], P3 ;  /* 0x80b80000ee067fae */ /* 0x008fe80009921848 */
[----:B------:R-:W-:Y:S04]  /*a590*/  LDGSTS.E [R6+-0x7f080], desc[UR8][R2.64], P3 ;  /* 0x80f8000002067fae */ /* 0x000fe80009921848 */
[----:B------:R-:W-:Y:S01]  /*a5a0*/  LDGSTS.E [R6+-0x7ec80], desc[UR8][R242.64], P3 ;  /* 0x81380000f2067fae */ /* 0x000fe20009921848 */
[C---:B-1----:R-:W-:Y:S01]  /*a5b0*/  IMAD.WIDE R20, R245.reuse, 0x4, R20 ;  /* 0x00000004f5147825 */ /* 0x042fe200078e0214 */
[----:B--2---:R-:W1:Y:S02]  /*a5c0*/  LDC R4, c[0x0][0x230] ;  /* 0x00008c00ff047b82 */ /* 0x004e640000000800 */
[----:B------:R-:W2:Y:S04]  /*a5d0*/  LDL.LU.64 R238, [R1+0x18] ;  /* 0x0000180001ee7983 */ /* 0x000ea80000300a00 */
[----:B----4-:R3:W-:Y:S02]  /*a5e0*/  LDGSTS.E [R6+-0x7e880], desc[UR8][R22.64], P3 ;  /* 0x8178000016067fae */ /* 0x0107e40009921848 */
[----:B------:R-:W4:Y:S02]  /*a5f0*/  LDC R5, c[0x0][0x230] ;  /* 0x00008c00ff057b82 */ /* 0x000f240000000800 */
[----:B------:R-:W4:Y:S04]  /*a600*/  LDL.LU.64 R242, [R1+0x10] ;  /* 0x0000100001f27983 */ /* 0x000f280000300a00 */
[----:B------:R-:W-:Y:S04]  /*a610*/  LDGSTS.E [R6+-0x7e480], desc[UR8][R240.64], P3 ;  /* 0x81b80000f0067fae */ /* 0x000fe80009921848 */
[----:B------:R3:W-:Y:S04]  /*a620*/  STL.64 [R1+0xc08], R240 ;  /* 0x000c08f001007387 */ /* 0x0007e80000100a00 */
[----:B------:R-:W-:Y:S04]  /*a630*/  LDGSTS.E [R6+-0x7e080], desc[UR8][R188.64], P3 ;  /* 0x81f80000bc067fae */ /* 0x000fe80009921848 */
[----:B------:R-:W0:Y:S04]  /*a640*/  LDGDEPBAR ;  /* 0x00000000000079af */ /* 0x000e280000000000 */
[----:B---3--:R-:W3:Y:S01]  /*a650*/  LDL.LU.64 R240, [R1+0x30] ;  /* 0x0000300001f07983 */ /* 0x008ee20000300a00 */
[C---:B------:R-:W-:Y:S01]  /*a660*/  IMAD.WIDE R22, R245.reuse, 0x4, R16 ;  /* 0x00000004f5167825 */ /* 0x040fe200078e0210 */
[----:B------:R-:W-:Y:S03]  /*a670*/  BAR.SYNC.DEFER_BLOCKING 0x0 ;  /* 0x0000000000007b1d */ /* 0x000fe60000010000 */
[----:B------:R-:W-:-:S03]  /*a680*/  IMAD.WIDE R2, R245, 0x4, R18 ;  /* 0x00000004f5027825 */ /* 0x000fc600078e0212 */
[----:B------:R1:W-:Y:S04]  /*a690*/  STL.64 [R1+0xc10], R188 ;  /* 0x000c10bc01007387 */ /* 0x0003e80000100a00 */
[----:B-1----:R-:W4:Y:S04]  /*a6a0*/  LDL.LU.64 R188, [R1+0x28] ;  /* 0x0000280001bc7983 */ /* 0x002f280000300a00 */
[----:B------:R-:W4:Y:S04]  /*a6b0*/  LDL.LU.64 R18, [R1+0x20] ;  /* 0x0000200001127983 */ /* 0x000f280000300a00 */
[----:B------:R1:W-:Y:S04]  /*a6c0*/  STL.64 [R1+0x658], R22 ;  /* 0x0006581601007387 */ /* 0x0003e80000100a00 */
[----:B------:R1:W-:Y:S04]  /*a6d0*/  STL.64 [R1+0x6b8], R2 ;  /* 0x0006b80201007387 */ /* 0x0003e80000100a00 */
[----:B------:R-:W-:Y:S01]  /*a6e0*/  @!PT LDS RZ, [RZ] ;  /* 0x00000000fffff984 */ /* 0x000fe20000000800 */
[----:B------:R-:W-:Y:S01]  /*a6f0*/  @!PT LDS RZ, [RZ] ;  /* 0x00000000fffff984 */ /* 0x000fe20000000800 */
[----:B------:R-:W-:Y:S01]  /*a700*/  @!PT LDS RZ, [RZ] ;  /* 0x00000000fffff984 */ /* 0x000fe20000000800 */
[----:B------:R-:W-:Y:S04]  /*a710*/  LDGSTS.E [R14+0x20000], desc[UR8][R22.64], !P4 ;  /* 0x20000000160e7fae */ /* 0x000fe8000e121848 */
[----:B------:R1:W-:Y:S04]  /*a720*/  LDGSTS.E [R14+0x24000], desc[UR8][R2.64], !P4 ;  /* 0x24000000020e7fae */ /* 0x0003e8000e121848 */
[----:B------:R-:W-:Y:S04]  /*a730*/  LDGSTS.E [R14+0x20004], desc[UR8][R20.64], !P5 ;  /* 0x20004000140e7fae */ /* 0x000fe8000e921848 */
[----:B-1----:R-:W4:Y:S04]  /*a740*/  LDL.LU.64 R22, [R1+0xdf0] ;  /* 0x000df00001167983 */ /* 0x002f280000300a00 */
[----:B------:R1:W-:Y:S01]  /*a750*/  STL.64 [R1+0x718], R20 ;  /* 0x0007181401007387 */ /* 0x0003e20000100a00 */
[----:B------:R-:W1:Y:S01]  /*a760*/  LDC R2, c[0x0][0x230] ;  /* 0x00008c00ff027b82 */ /* 0x000e620000000800 */
[----:B---3--:R-:W-:Y:S01]  /*a770*/  IMAD.WIDE R240, R245, 0x4, R240 ;  /* 0x00000004f5f07825 */ /* 0x008fe200078e02f0 */
[----:B------:R-:W-:-:S06]  /*a780*/  ISETP.GE.U32.AND P3, PT, R244, 0x7ffffedf, PT ;  /* 0x7ffffedff400780c */ /* 0x000fcc0003f66070 */
[----:B------:R-:W3:Y:S01]  /*a790*/  LDC R3, c[0x0][0x230] ;  /* 0x00008c00ff037b82 */ /* 0x000ee20000000800 */
[----:B------:R-:W-:Y:S04]  /*a7a0*/  STL.64 [R1+0x998], R240 ;  /* 0x000998f001007387 */ /* 0x000fe80000100a00 */
[----:B-1----:R-:W3:Y:S03]  /*a7b0*/  LDL.LU.64 R20, [R1+0xde8] ;  /* 0x000de80001147983 */ /* 0x002ee60000300a00 */
[----:B------:R-:W1:Y:S01]  /*a7c0*/  LDC R244, c[0x0][0x230] ;  /* 0x00008c00fff47b82 */ /* 0x000e620000000800 */
[----:B------:R-:W-:Y:S01]  /*a7d0*/  VIADD R16, R252, 0xffffff5d ;  /* 0xffffff5dfc107836 */ /* 0x000fe20000000000 */
[----:B------:R-:W-:Y:S04]  /*a7e0*/  LDGSTS.E [R14+0x24004], desc[UR8][R240.64], !P5 ;  /* 0x24004000f00e7fae */ /* 0x000fe8000e921848 */
[----:B------:R-:W-:Y:S01]  /*a7f0*/  ISETP.GE.U32.AND P4, PT, R16, 0x7ffffede, PT ;  /* 0x7ffffede1000780c */ /* 0x000fe20003f86070 */
[----:B------:R-:W-:-:S02]  /*a800*/  VIADD R16, R2, 0xffffff3f ;  /* 0xffffff3f02107836 */ /* 0x000fc40000000000 */
[C---:B--2---:R-:W-:Y:S01]  /*a810*/  IMAD.WIDE R238, R245.reuse, 0x4, R238 ;  /* 0x00000004f5ee7825 */ /* 0x044fe200078e02ee */
[----:B------:R-:W2:Y:S03]  /*a820*/  LDC R2, c[0x0][0x230] ;  /* 0x00008c00ff027b82 */ /* 0x000ea60000000800 */
[----:B----4-:R-:W-:-:S04]  /*a830*/  IMAD.WIDE R188, R245, 0x4, R188 ;  /* 0x00000004f5bc7825 */ /* 0x010fc800078e02bc */
[----:B------:R-:W-:Y:S01]  /*a840*/  IMAD.WIDE R18, R245, 0x4, R18 ;  /* 0x00000004f5127825 */ /* 0x000fe200078e0212 */
[----:B------:R4:W-:Y:S01]  /*a850*/  LDGSTS.E [R14+0x20008], desc[UR8][R188.64], !P6 ;  /* 0x20008000bc0e7fae */ /* 0x0009e2000f121848 */
[----:B------:R-:W-:Y:S01]  /*a860*/  IADD3 R17, R5, -0xa4, RZ ;  /* 0xffffff5c05117810 */ /* 0x000fe20007ffe0ff */
[----:B------:R-:W2:Y:S02]  /*a870*/  LDC R252, c[0x0][0x230] ;  /* 0x00008c00fffc7b82 */ /* 0x000ea40000000800 */
[----:B------:R4:W-:Y:S04]  /*a880*/  STL.64 [R1+0x708], R188 ;  /* 0x000708bc01007387 */ /* 0x0009e80000100a00 */
[----:B------:R4:W-:Y:S01]  /*a890*/  LDGSTS.E [R14+0x24008], desc[UR8][R18.64], !P6 ;  /* 0x24008000120e7fae */ /* 0x0009e2000f121848 */
[----:B------:R-:W-:Y:S01]  /*a8a0*/  ISETP.GE.U32.AND P6, PT, R16, 0x7ffffec0, PT ;  /* 0x7ffffec01000780c */ /* 0x000fe20003fc6070 */
[----:B------:R-:W-:-:S02]  /*a8b0*/  VIADD R16, R4, 0xffffff3d ;  /* 0xffffff3d04107836 */ /* 0x000fc40000000000 */
[----:B------:R1:W-:Y:S01]  /*a8c0*/  STL.64 [R1+0x990], R18 ;  /* 0x0009901201007387 */ /* 0x0003e20000100a00 */
[----:B----4-:R-:W-:-:S03]  /*a8d0*/  IMAD.WIDE R188, R245, 0x4, R242 ;  /* 0x00000004f5bc7825 */ /* 0x010fc600078e02f2 */
[----:B------:R4:W-:Y:S01]  /*a8e0*/  STL.64 [R1+0x700], R238 ;  /* 0x000700ee01007387 */ /* 0x0009e20000100a00 */
[----:B------:R-:W-:-:S03]  /*a8f0*/  ISETP.GE.U32.AND P5, PT, R17, 0x7ffffedd, PT ;  /* 0x7ffffedd1100780c */ /* 0x000fc60003fa6070 */
[----:B------:R4:W-:Y:S01]  /*a900*/  LDGSTS.E [R14+0x2000c], desc[UR8][R238.64], !P1 ;  /* 0x2000c000ee0e7fae */ /* 0x0009e2000c921848 */
[----:B------:R-:W-:Y:S01]  /*a910*/  IMAD.WIDE R4, R245, 0x4, R22 ;  /* 0x00000004f5047825 */ /* 0x000fe200078e0216 */
[----:B-1----:R-:W1:Y:S02]  /*a920*/  LDC R19, c[0x0][0x230] ;  /* 0x00008c00ff137b82 */ /* 0x002e640000000800 */
[----:B------:R4:W-:Y:S01]  /*a930*/  STL.64 [R1+0x988], R188 ;  /* 0x000988bc01007387 */ /* 0x0009e20000100a00 */
[----:B------:R-:W-:-:S03]  /*a940*/  VIADD R17, R244, 0xffffff3e ;  /* 0xffffff3ef4117836 */ /* 0x000fc60000000000 */
[----:B------:R2:W-:Y:S02]  /*a950*/  LDGSTS.E [R14+0x2400c], desc[UR8][R188.64], !P1 ;  /* 0x2400c000bc0e7fae */ /* 0x0005e4000c921848 */
[----:B------:R-:W1:Y:S01]  /*a960*/  LDC R18, c[0x0][0x230] ;  /* 0x00008c00ff127b82 */ /* 0x000e620000000800 */
[----:B----4-:R-:W-:Y:S01]  /*a970*/  IMAD.WIDE R238, R245, 0x4, R24 ;  /* 0x00000004f5ee7825 */ /* 0x010fe200078e0218 */
[----:B------:R-:W-:-:S06]  /*a980*/  ISETP.GE.U32.AND P1, PT, R17, 0x7ffffebf, PT ;  /* 0x7ffffebf1100780c */ /* 0x000fcc0003f26070 */
[----:B------:R-:W4:Y:S01]  /*a990*/  LDC R23, c[0x0][0x230] ;  /* 0x00008c00ff177b82 */ /* 0x000f220000000800 */
[----:B--2---:R-:W-:-:S04]  /*a9a0*/  IMAD.WIDE R188, R245, 0x4, R26 ;  /* 0x00000004f5bc7825 */ /* 0x004fc800078e021a */
[----:B---3--:R-:W-:-:S03]  /*a9b0*/  IMAD.WIDE R20, R245, 0x4, R20 ;  /* 0x00000004f5147825 */ /* 0x008fc600078e0214 */
[----:B------:R-:W2:Y:S02]  /*a9c0*/  LDC R22, c[0x0][0x230] ;  /* 0x00008c00ff167b82 */ /* 0x000ea40000000800 */
[----:B------:R3:W-:Y:S04]  /*a9d0*/  STL.64 [R1+0x848], R20 ;  /* 0x0008481401007387 */ /* 0x0007e80000100a00 */
[----:B------:R3:W-:Y:S01]  /*a9e0*/  LDGSTS.E [R14+0x28000], desc[UR8][R20.64], !P2 ;  /* 0x28000000140e7fae */ /* 0x0007e2000d121848 */
[----:B------:R-:W-:Y:S01]  /*a9f0*/  VIADD R17, R252, 0xffffff3c ;  /* 0xffffff3cfc117836 */ /* 0x000fe20000000000 */
[----:B------:R-:W2:Y:S02]  /*aa00*/  LDC R25, c[0x0][0x230] ;  /* 0x00008c00ff197b82 */ /* 0x000ea40000000800 */
[----:B------:R1:W-:Y:S04]  /*aa10*/  STL.64 [R1+0x9f8], R4 ;  /* 0x0009f80401007387 */ /* 0x0003e80000100a00 */
[----:B------:R1:W-:Y:S01]  /*aa20*/  LDGSTS.E [R14+0x2c000], desc[UR8][R4.64], !P2 ;  /* 0x2c000000040e7fae */ /* 0x0003e2000d121848 */
[----:B------:R-:W-:Y:S01]  /*aa30*/  ISETP.GE.U32.AND P2, PT, R16, 0x7ffffebe, PT ;  /* 0x7ffffebe1000780c */ /* 0x000fe20003f46070 */
[----:B------:R-:W2:Y:S01]  /*aa40*/  LDC R24, c[0x0][0x230] ;  /* 0x00008c00ff187b82 */ /* 0x000ea20000000800 */
[----:B---3--:R-:W-:Y:S01]  /*aa50*/  IMAD.WIDE R20, R245, 0x4, R28 ;  /* 0x00000004f5147825 */ /* 0x008fe200078e021c */
[----:B------:R-:W-:Y:S01]  /*aa60*/  IADD3 R16, R3, -0xe1, RZ ;  /* 0xffffff1f03107810 */ /* 0x000fe20007ffe0ff */
[----:B------:R3:W-:Y:S04]  /*aa70*/  LDGSTS.E [R14+0x28004], desc[UR8][R238.64], !P3 ;  /* 0x28004000ee0e7fae */ /* 0x0007e8000d921848 */
[----:B------:R3:W-:Y:S01]  /*aa80*/  STL.64 [R1+0x838], R238 ;  /* 0x000838ee01007387 */ /* 0x0007e20000100a00 */
[C---:B------:R-:W-:Y:S01]  /*aa90*/  IMAD.WIDE R240, R245.reuse, 0x4, R48 ;  /* 0x00000004f5f07825 */ /* 0x040fe200078e0230 */
[----:B------:R-:W2:Y:S02]  /*aaa0*/  LDC R26, c[0x0][0x230] ;  /* 0x00008c00ff1a7b82 */ /* 0x000ea40000000800 */
[----:B------:R4:W-:Y:S01]  /*aab0*/  LDGSTS.E [R14+0x2c004], desc[UR8][R188.64], !P3 ;  /* 0x2c004000bc0e7fae */ /* 0x0009e2000d921848 */
[----:B-1----:R-:W-:-:S03]  /*aac0*/  IMAD.WIDE R4, R245, 0x4, R30 ;  /* 0x00000004f5047825 */ /* 0x002fc600078e021e */
[----:B------:R4:W-:Y:S01]  /*aad0*/  STL.64 [R1+0x9f0], R188 ;  /* 0x0009f0bc01007387 */ /* 0x0009e20000100a00 */
[C---:B------:R-:W-:Y:S01]  /*aae0*/  IMAD.WIDE R236, R245.reuse, 0x4, R236 ;  /* 0x00000004f5ec7825 */ /* 0x040fe200078e02ec */
[----:B------:R-:W1:Y:S02]  /*aaf0*/  LDC R28, c[0x0][0x230] ;  /* 0x00008c00ff1c7b82 */ /* 0x000e640000000800 */
[----:B------:R4:W-:Y:S01]  /*ab00*/  LDGSTS.E [R14+0x28008], desc[UR8][R20.64], !P4 ;  /* 0x28008000140e7fae */ /* 0x0009e2000e121848 */
[----:B---3--:R-:W-:-:S03]  /*ab10*/  IMAD.WIDE R238, R245, 0x4, R32 ;  /* 0x00000004f5ee7825 */ /* 0x008fc600078e0220 */
[----:B------:R3:W-:Y:S01]  /*ab20*/  STL.64 [R1+0x830], R20 ;  /* 0x0008301401007387 */ /* 0x0007e20000100a00 */
[----:B------:R-:W-:Y:S01]  /*ab30*/  ISETP.GE.U32.AND P3, PT, R17, 0x7ffffebd, PT ;  /* 0x7ffffebd1100780c */ /* 0x000fe20003f66070 */
[----:B------:R-:W1:Y:S02]  /*ab40*/  LDC R27, c[0x0][0x230] ;  /* 0x00008c00ff1b7b82 */ /* 0x000e640000000800 */
[----:B------:R3:W-:Y:S01]  /*ab50*/  LDGSTS.E [R14+0x2c008], desc[UR8][R4.64], !P4 ;  /* 0x2c008000040e7fae */ /* 0x0007e2000e121848 */
[----:B------:R-:W-:Y:S01]  /*ab60*/  ISETP.GE.U32.AND P4, PT, R16, 0x7ffffea0, PT ;  /* 0x7ffffea01000780c */ /* 0x000fe20003f86070 */
[C---:B----4-:R-:W-:Y:S02]  /*ab70*/  IMAD.WIDE R188, R245.reuse, 0x4, R34 ;  /* 0x00000004f5bc7825 */ /* 0x050fe400078e0222 */
[----:B------:R4:W-:Y:S02]  /*ab80*/  STL.64 [R1+0x9e8], R4 ;  /* 0x0009e80401007387 */ /* 0x0009e40000100a00 */
[----:B------:R-:W-:Y:S01]  /*ab90*/  VIADD R16, R2, 0xffffff1d ;  /* 0xffffff1d02107836 */ /* 0x000fe20000000000 */
[----:B------:R-:W1:Y:S01]  /*aba0*/  LDC R32, c[0x0][0x230] ;  /* 0x00008c00ff207b82 */ /* 0x000e620000000800 */
[C---:B------:R-:W-:Y:S01]  /*abb0*/  IMAD.WIDE R2, R245.reuse, 0x4, R38 ;  /* 0x00000004f5027825 */ /* 0x040fe200078e0226 */
[----:B------:R2:W-:Y:S04]  /*abc0*/  STL.64 [R1+0x818], R238 ;  /* 0x000818ee01007387 */ /* 0x0005e80000100a00 */
[----:B------:R2:W-:Y:S02]  /*abd0*/  LDGSTS.E [R14+0x2800c], desc[UR8][R238.64], !P5 ;  /* 0x2800c000ee0e7fae */ /* 0x0005e4000e921848 */
[----:B---3--:R-:W3:Y:S01]  /*abe0*/  LDC R21, c[0x0][0x230] ;  /* 0x00008c00ff157b82 */ /* 0x008ee20000000800 */
[C---:B----4-:R-:W-:Y:S01]  /*abf0*/  IMAD.WIDE R4, R245.reuse, 0x4, R36 ;  /* 0x00000004f5047825 */ /* 0x050fe200078e0224 */
[----:B------:R4:W-:Y:S04]  /*ac00*/  STL.64 [R1+0x9e0], R188 ;  /* 0x0009e0bc01007387 */ /* 0x0009e80000100a00 */
[----:B------:R4:W-:Y:S02]  /*ac10*/  LDGSTS.E [R14+0x2c00c], desc[UR8][R188.64], !P5 ;  /* 0x2c00c000bc0e7fae */ /* 0x0009e4000e921848 */
[----:B------:R-:W1:Y:S01]  /*ac20*/  LDC R20, c[0x0][0x230] ;  /* 0x00008c00ff147b82 */ /* 0x000e620000000800 */
[----:B--2---:R-:W-:Y:S01]  /*ac30*/  IMAD.WIDE R238, R245, 0x4, R40 ;  /* 0x00000004f5ee7825 */ /* 0x004fe200078e0228 */
[----:B------:R2:W-:Y:S04]  /*ac40*/  STL.64 [R1+0x938], R4 ;  /* 0x0009380401007387 */ /* 0x0005e80000100a00 */
[----:B------:R2:W-:Y:S01]  /*ac50*/  LDGSTS.E [R14+0x30000], desc[UR8][R4.64], !P6 ;  /* 0x30000000040e7fae */ /* 0x0005e2000f121848 */
[----:B------:R-:W-:Y:S01]  /*ac60*/  VIADD R17, R19, 0xffffff1e ;  /* 0xffffff1e13117836 */ /* 0x000fe20000000000 */
[----:B------:R-:W3:Y:S01]  /*ac70*/  LDC R29, c[0x0][0x230] ;  /* 0x00008c00ff1d7b82 */ /* 0x000ee20000000800 */
[C---:B----4-:R-:W-:Y:S01]  /*ac80*/  IMAD.WIDE R188, R245.reuse, 0x4, R42 ;  /* 0x00000004f5bc7825 */ /* 0x050fe200078e022a */
[----:B------:R4:W-:Y:S04]  /*ac90*/  STL.64 [R1+0xa38], R2 ;  /* 0x000a380201007387 */ /* 0x0009e80000100a00 */
[----:B------:R4:W-:Y:S02]  /*aca0*/  LDGSTS.E [R14+0x34000], desc[UR8][R2.64], !P6 ;  /* 0x34000000020e7fae */ /* 0x0009e4000f121848 */
[----:B------:R-:W1:Y:S01]  /*acb0*/  LDC R19, c[0x0][0x230] ;  /* 0x00008c00ff137b82 */ /* 0x000e620000000800 */
[----:B--2---:R-:W-:Y:S01]  /*acc0*/  IMAD.WIDE R4, R245, 0x4, R44 ;  /* 0x00000004f5047825 */ /* 0x004fe200078e022c */
[----:B------:R2:W-:Y:S04]  /*acd0*/  STL.64 [R1+0x930], R238 ;  /* 0x000930ee01007387 */ /* 0x0005e80000100a00 */
[----:B------:R2:W-:Y:S01]  /*ace0*/  LDGSTS.E [R14+0x30004], desc[UR8][R238.64], !P1 ;  /* 0x30004000ee0e7fae */ /* 0x0005e2000c921848 */
[----:B------:R-:W-:Y:S01]  /*acf0*/  ISETP.GE.U32.AND P5, PT, R17, 0x7ffffe9f, PT ;  /* 0x7ffffe9f1100780c */ /* 0x000fe20003fa6070 */
[----:B------:R-:W1:Y:S01]  /*ad00*/  LDC R31, c[0x0][0x230] ;  /* 0x00008c00ff1f7b82 */ /* 0x000e620000000800 */
[----:B----4-:R-:W-:Y:S01]  /*ad10*/  IMAD.WIDE R2, R245, 0x4, R46 ;  /* 0x00000004f5027825 */ /* 0x010fe200078e022e */
[----:B------:R-:W-:Y:S04]  /*ad20*/  STL.64 [R1+0xa30], R188 ;  /* 0x000a30bc01007387 */ /* 0x000fe80000100a00 */
[----:B------:R4:W-:Y:S01]  /*ad30*/  LDGSTS.E [R14+0x34004], desc[UR8][R188.64], !P1 ;  /* 0x34004000bc0e7fae */ /* 0x0009e2000c921848 */
[----:B------:R-:W-:Y:S01]  /*ad40*/  ISETP.GE.U32.AND P6, PT, R16, 0x7ffffe9e, PT ;  /* 0x7ffffe9e1000780c */ /* 0x000fe20003fc6070 */
[----:B---3--:R-:W-:Y:S01]  /*ad50*/  VIADD R29, R29, 0xffffff0c ;  /* 0xffffff0c1d1d7836 */ /* 0x008fe20000000000 */
[----:B------:R-:W3:Y:S01]  /*ad60*/  LDC R30, c[0x0][0x230] ;  /* 0x00008c00ff1e7b82 */ /* 0x000ee20000000800 */
[----:B------:R-:W-:Y:S04]  /*ad70*/  STL.64 [R1+0x928], R4 ;  /* 0x0009280401007387 */ /* 0x000fe80000100a00 */
[----:B------:R1:W-:Y:S03]  /*ad80*/  LDGSTS.E [R14+0x30008], desc[UR8][R4.64], !P2 ;  /* 0x30008000040e7fae */ /* 0x0003e6000d121848 */
[----:B------:R-:W3:Y:S01]  /*ad90*/  LDC R33, c[0x0][0x230] ;  /* 0x00008c00ff217b82 */ /* 0x000ee20000000800 */
[----:B------:R4:W-:Y:S04]  /*ada0*/  STL.64 [R1+0xa28], R2 ;  /* 0x000a280201007387 */ /* 0x0009e80000100a00 */
[----:B------:R-:W-:Y:S01]  /*adb0*/  LDGSTS.E [R14+0x34008], desc[UR8][R2.64], !P2 ;  /* 0x34008000020e7fae */ /* 0x000fe2000d121848 */
[----:B------:R-:W-:-:S02]  /*adc0*/  VIADD R17, R18, 0xffffff1c ;  /* 0xffffff1c12117836 */ /* 0x000fc40000000000 */
[----:B------:R-:W-:Y:S01]  /*add0*/  VIADD R16, R23, 0xffffff7b ;  /* 0xffffff7b17107836 */ /* 0x000fe20000000000 */
[----:B------:R-:W3:Y:S01]  /*ade0*/  LDC R18, c[0x0][0x230] ;  /* 0x00008c00ff127b82 */ /* 0x000ee20000000800 */
[C---:B--2---:R-:W-:Y:S01]  /*adf0*/  IMAD.WIDE R238, R245.reuse, 0x4, R50 ;  /* 0x00000004f5ee7825 */ /* 0x044fe200078e0232 */
[----:B------:R2:W-:Y:S04]  /*ae00*/  LDGSTS.E [R14+0x3000c], desc[UR8][R240.64], !P3 ;  /* 0x3000c000f00e7fae */ /* 0x0005e8000d921848 */
[----:B----4-:R-:W4:Y:S01]  /*ae10*/  LDL.LU.64 R2, [R1+0x8] ;  /* 0x0000080001027983 */ /* 0x010f220000300a00 */
[----:B------:R-:W-:Y:S01]  /*ae20*/  IMAD.WIDE R188, R245, 0x4, R52 ;  /* 0x00000004f5bc7825 */ /* 0x000fe200078e0234 */
[----:B------:R-:W-:Y:S01]  /*ae30*/  ISETP.GE.U32.AND P1, PT, R17, 0x7ffffe9d, PT ;  /* 0x7ffffe9d1100780c */ /* 0x000fe20003f26070 */
[----:B------:R-:W4:Y:S01]  /*ae40*/  LDC R23, c[0x0][0x230] ;  /* 0x00008c00ff177b82 */ /* 0x000f220000000800 */
[----:B------:R-:W4:Y:S01]  /*ae50*/  LDL.LU.64 R242, [R1] ;  /* 0x0000000001f27983 */ /* 0x000f220000300a00 */
[----:B------:R-:W-:Y:S01]  /*ae60*/  ISETP.GE.U32.AND P2, PT, R16, 0x7ffffefc, PT ;  /* 0x7ffffefc1000780c */ /* 0x000fe20003f46070 */
[----:B------:R-:W-:-:S02]  /*ae70*/  VIADD R16, R21, 0xffffff79 ;  /* 0xffffff7915107836 */ /* 0x000fc40000000000 */
[C---:B-1----:R-:W-:Y:S01]  /*ae80*/  IMAD.WIDE R4, R245.reuse, 0x4, R54 ;  /* 0x00000004f5047825 */ /* 0x042fe200078e0236 */
[----:B------:R1:W-:Y:S02]  /*ae90*/  LDGSTS.E [R14+0x3400c], desc[UR8][R238.64], !P3 ;  /* 0x3400c000ee0e7fae */ /* 0x0003e4000d921848 */
[----:B------:R-:W3:Y:S01]  /*aea0*/  LDC R21, c[0x0][0x230] ;  /* 0x00008c00ff157b82 */ /* 0x000ee20000000800 */
[----:B------:R-:W-:Y:S01]  /*aeb0*/  IADD3 R17, R20, -0x86, RZ ;  /* 0xffffff7a14117810 */ /* 0x000fe20007ffe0ff */
[----:B------:R2:W-:Y:S04]  /*aec0*/  STL.64 [R1+0x920], R240 ;  /* 0x000920f001007387 */ /* 0x0005e80000100a00 */
[----:B------:R1:W-:Y:S02]  /*aed0*/  STL.64 [R1+0xa20], R238 ;  /* 0x000a20ee01007387 */ /* 0x0003e40000100a00 */
[----:B------:R-:W4:Y:S02]  /*aee0*/  LDC R20, c[0x0][0x230] ;  /* 0x00008c00ff147b82 */ /* 0x000f240000000800 */
[----:B------:R1:W-:Y:S01]  /*aef0*/  STL.64 [R1+0x918], R188 ;  /* 0x000918bc01007387 */ /* 0x0003e20000100a00 */
[----:B--2---:R-:W-:-:S03]  /*af00*/  IMAD.WIDE R240, R245, 0x4, R56 ;  /* 0x00000004f5f07825 */ /* 0x004fc600078e0238 */
[----:B------:R2:W-:Y:S02]  /*af10*/  LDGSTS.E [R14+0x38000], desc[UR8][R188.64], !P4 ;  /* 0x38000000bc0e7fae */ /* 0x0005e4000e121848 */
[----:B------:R-:W4:Y:S01]  /*af20*/  LDC R34, c[0x0][0x230] ;  /* 0x00008c00ff227b82 */ /* 0x000f220000000800 */
[----:B-1----:R-:W-:Y:S01]  /*af30*/  IMAD.WIDE R238, R245, 0x4, R58 ;  /* 0x00000004f5ee7825 */ /* 0x002fe200078e023a */
[----:B------:R1:W-:Y:S01]  /*af40*/  STL.64 [R1+0xa68], R4 ;  /* 0x000a680401007387 */ /* 0x0003e20000100a00 */
[----:B------:R-:W-:-:S03]  /*af50*/  ISETP.GE.U32.AND P3, PT, R17, 0x7ffffefb, PT ;  /* 0x7ffffefb1100780c */ /* 0x000fc60003f66070 */
[----:B------:R1:W-:Y:S01]  /*af60*/  LDGSTS.E [R14+0x3c000], desc[UR8][R4.64], !P4 ;  /* 0x3c000000040e7fae */ /* 0x0003e2000e121848 */
[----:B------:R-:W-:Y:S01]  /*af70*/  ISETP.GE.U32.AND P4, PT, R16, 0x7ffffefa, PT ;  /* 0x7ffffefa1000780c */ /* 0x000fe20003f86070 */
[----:B------:R-:W4:Y:S01]  /*af80*/  LDC R36, c[0x0][0x230] ;  /* 0x00008c00ff247b82 */ /* 0x000f220000000800 */
[----:B--2---:R-:W-:Y:S01]  /*af90*/  IMAD.WIDE R188, R245, 0x4, R60 ;  /* 0x00000004f5bc7825 */ /* 0x004fe200078e023c */
[----:B------:R-:W-:Y:S03]  /*afa0*/  STL.64 [R1+0x908], R240 ;  /* 0x000908f001007387 */ /* 0x000fe60000100a00 */
[----:B------:R-:W-:Y:S01]  /*afb0*/  VIADD R17, R19, 0xffffff78 ;  /* 0xffffff7813117836 */ /* 0x000fe20000000000 */
[----:B------:R-:W-:Y:S02]  /*afc0*/  LDGSTS.E [R14+0x38004], desc[UR8][R240.64], !P5 ;  /* 0x38004000f00e7fae */ /* 0x000fe4000e921848 */
[----:B------:R-:W2:Y:S01]  /*afd0*/  LDC R35, c[0x0][0x230] ;  /* 0x00008c00ff237b82 */ /* 0x000ea20000000800 */
[----:B-1----:R-:W-:Y:S01]  /*afe0*/  IMAD.WIDE R4, R245, 0x4, R62 ;  /* 0x00000004f5047825 */ /* 0x002fe200078e023e */
[----:B------:R1:W-:Y:S03]  /*aff0*/  STL.64 [R1+0xa58], R238 ;  /* 0x000a58ee01007387 */ /* 0x0003e60000100a00 */
[----:B------:R-:W-:Y:S01]  /*b000*/  VIADD R16, R22, 0xffffff5b ;  /* 0xffffff5b16107836 */ /* 0x000fe20000000000 */
[----:B------:R1:W-:Y:S01]  /*b010*/  LDGSTS.E [R14+0x3c004], desc[UR8][R238.64], !P5 ;  /* 0x3c004000ee0e7fae */ /* 0x0003e2000e921848 */
[----:B------:R-:W-:Y:S01]  /*b020*/  ISETP.GE.U32.AND P5, PT, R17, 0x7ffffef9, PT ;  /* 0x7ffffef91100780c */ /* 0x000fe20003fa6070 */
[----:B------:R-:W2:Y:S02]  /*b030*/  LDC R22, c[0x0][0x230] ;  /* 0x00008c00ff167b82 */ /* 0x000ea40000000800 */
[----:B------:R3:W-:Y:S04]  /*b040*/  STL.64 [R1+0x8f8], R188 ;  /* 0x0008f8bc01007387 */ /* 0x0007e80000100a00 */
[----:B------:R3:W-:Y:S02]  /*b050*/  LDGSTS.E [R14+0x38008], desc[UR8][R188.64], !P6 ;  /* 0x38008000bc0e7fae */ /* 0x0007e4000f121848 */
[----:B------:R-:W2:Y:S01]  /*b060*/  LDC R19, c[0x0][0x230] ;  /* 0x00008c00ff137b82 */ /* 0x000ea20000000800 */
[C---:B-1----:R-:W-:Y:S01]  /*b070*/  IMAD.WIDE R238, R245.reuse, 0x4, R64 ;  /* 0x00000004f5ee7825 */ /* 0x042fe200078e0240 */
[----:B------:R-:W-:Y:S04]  /*b080*/  STL.64 [R1+0xa50], R4 ;  /* 0x000a500401007387 */ /* 0x000fe80000100a00 */
[----:B------:R-:W-:Y:S01]  /*b090*/  LDGSTS.E [R14+0x3c008], desc[UR8][R4.64], !P6 ;  /* 0x3c008000040e7fae */ /* 0x000fe2000f121848 */
[C---:B------:R-:W-:Y:S01]  /*b0a0*/  IMAD.WIDE R240, R245.reuse, 0x4, R180 ;  /* 0x00000004f5f07825 */ /* 0x040fe200078e02b4 */
[----:B------:R-:W-:Y:S01]  /*b0b0*/  ISETP.GE.U32.AND P6, PT, R16, 0x7ffffedc, PT ;  /* 0x7ffffedc1000780c */ /* 0x000fe20003fc6070 */
[----:B------:R-:W1:Y:S02]  /*b0c0*/  LDC R38, c[0x0][0x230] ;  /* 0x00008c00ff267b82 */ /* 0x000e640000000800 */
[----:B---3--:R-:W-:Y:S01]  /*b0d0*/  IMAD.WIDE R188, R245, 0x4, R66 ;  /* 0x00000004f5bc7825 */ /* 0x008fe200078e0242 */
[----:B------:R-:W-:Y:S01]  /*b0e0*/  IADD3 R16, R25, -0xa7, RZ ;  /* 0xffffff5919107810 */ /* 0x000fe20007ffe0ff */
[----:B------:R-:W-:Y:S02]  /*b0f0*/  STL.64 [R1+0x8e8], R238 ;  /* 0x0008e8ee01007387 */ /* 0x000fe40000100a00 */
[----:B------:R-:W-:-:S02]  /*b100*/  VIADD R17, R18, 0xffffff5a ;  /* 0xffffff5a12117836 */ /* 0x000fc40000000000 */
[----:B------:R-:W-:Y:S01]  /*b110*/  LDGSTS.E [R14+0x3800c], desc[UR8][R238.64], !P1 ;  /* 0x3800c000ee0e7fae */ /* 0x000fe2000c921848 */
[----:B------:R-:W3:Y:S03]  /*b120*/  LDC R18, c[0x0][0x230] ;  /* 0x00008c00ff127b82 */ /* 0x000ee60000000800 */
[----:B------:R2:W-:Y:S04]  /*b130*/  STL.64 [R1+0xa48], R188 ;  /* 0x000a48bc01007387 */ /* 0x0005e80000100a00 */
[----:B------:R2:W-:Y:S01]  /*b140*/  LDGSTS.E [R14+0x3c00c], desc[UR8][R188.64], !P1 ;  /* 0x3c00c000bc0e7fae */ /* 0x0005e2000c921848 */
[----:B------:R-:W-:Y:S01]  /*b150*/  ISETP.GE.U32.AND P1, PT, R17, 0x7ffffedb, PT ;  /* 0x7ffffedb1100780c */ /* 0x000fe20003f26070 */
[----:B------:R-:W-:Y:S01]  /*b160*/  VIADD R17, R21, 0xffffff58 ;  /* 0xffffff5815117836 */ /* 0x000fe20000000000 */
[----:B------:R-:W1:Y:S08]  /*b170*/  LDC R25, c[0x0][0x230] ;  /* 0x00008c00ff197b82 */ /* 0x000e700000000800 */
[----:B------:R-:W1:Y:S01]  /*b180*/  LDC R21, c[0x0][0x230] ;  /* 0x00008c00ff157b82 */ /* 0x000e620000000800 */
[----:B--2---:R-:W-:-:S04]  /*b190*/  IMAD.WIDE R188, R245, 0x4, R250 ;  /* 0x00000004f5bc7825 */ /* 0x004fc800078e02fa */
[----:B------:R-:W-:Y:S01]  /*b1a0*/  IMAD.WIDE R238, R245, 0x4, R184 ;  /* 0x00000004f5ee7825 */ /* 0x000fe200078e02b8 */
[----:B------:R-:W-:Y:S02]  /*b1b0*/  IADD3 R30, R30, -0x97, RZ ;  /* 0xffffff691e1e7810 */ /* 0x000fe40007ffe0ff */
[----:B------:R-:W2:Y:S01]  /*b1c0*/  LDC R37, c[0x0][0x230] ;  /* 0x00008c00ff257b82 */ /* 0x000ea20000000800 */
[----:B------:R-:W-:-:S07]  /*b1d0*/  VIADD R31, R31, 0xffffff6a ;  /* 0xffffff6a1f1f7836 */ /* 0x000fce0000000000 */
[----:B------:R-:W3:Y:S08]  /*b1e0*/  LDC R39, c[0x0][0x230] ;  /* 0x00008c00ff277b82 */ /* 0x000ef00000000800 */
[----:B------:R-:W2:Y:S08]  /*b1f0*/  LDC R42, c[0x0][0x230] ;  /* 0x00008c00ff2a7b82 */ /* 0x000eb00000000800 */
[----:B------:R-:W2:Y:S08]  /*b200*/  LDC R41, c[0x0][0x230] ;  /* 0x00008c00ff297b82 */ /* 0x000eb00000000800 */
[----:B------:R-:W2:Y:S08]  /*b210*/  LDC R44, c[0x0][0x230] ;  /* 0x00008c00ff2c7b82 */ /* 0x000eb00000000800 */
[----:B------:R-:W2:Y:S08]  /*b220*/  LDC R40, c[0x0][0x230] ;  /* 0x00008c00ff287b82 */ /* 0x000eb00000000800 */
[----:B------:R-:W2:Y:S08]  /*b230*/  LDC R62, c[0x0][0x230] ;  /* 0x00008c00ff3e7b82 */ /* 0x000eb00000000800 */
[----:B------:R-:W2:Y:S08]  /*b240*/  LDC R43, c[0x0][0x230] ;  /* 0x00008c00ff2b7b82 */ /* 0x000eb00000000800 */
[----:B------:R-:W2:Y:S08]  /*b250*/  LDC R45, c[0x0][0x230] ;  /* 0x00008c00ff2d7b82 */ /* 0x000eb00000000800 */
[----:B------:R-:W2:Y:S08]  /*b260*/  LDC R65, c[0x0][0x230] ;  /* 0x00008c00ff417b82 */ /* 0x000eb00000000800 */
[----:B------:R-:W2:Y:S01]  /*b270*/  LDC R64, c[0x0][0x230] ;  /* 0x00008c00ff407b82 */ /* 0x000ea20000000800 */
[----:B------:R-:W2:Y:S01]  /*b280*/  S2R R244, SR_TID.X ;  /* 0x0000000000f47919 */ /* 0x000ea20000002100 */
[----:B------:R-:W-:-:S06]  /*b290*/  USHF.L.U32 UR7, UR7, 0x7, URZ ;  /* 0x0000000707077899 */ /* 0x000fcc000800063f */
[----:B------:R-:W2:Y:S01]  /*b2a0*/  LDC R252, c[0x0][0x230] ;  /* 0x00008c00fffc7b82 */ /* 0x000ea20000000800 */
[----:B----4-:R-:W-:-:S04]  /*b2b0*/  IMAD.WIDE R4, R245, 0x4, R2 ;  /* 0x00000004f5047825 */ /* 0x010fc800078e0202 */
[----:B------:R-:W-:Y:S01]  /*b2c0*/  IMAD.WIDE R2, R245, 0x4, R242 ;  /* 0x00000004f5027825 */ /* 0x000fe200078e02f2 */
[----:B------:R-:W-:Y:S04]  /*b2d0*/  STL.64 [R1+0x508], R4 ;  /* 0x0005080401007387 */ /* 0x000fe80000100a00 */
[----:B------:R4:W-:Y:S04]  /*b2e0*/  LDGSTS.E [R13+0x20000], desc[UR8][R4.64], !P2 ;  /* 0x20000000040d7fae */ /* 0x0009e8000d121848 */
[----:B------:R1:W-:Y:S04]  /*b2f0*/  STL.64 [R1+0xc18], R14 ;  /* 0x000c180e01007387 */ /* 0x0003e80000100a00 */
[----:B------:R3:W-:Y:S01]  /*b300*/  LDGSTS.E [R13+0x24000], desc[UR8][R2.64], !P2 ;  /* 0x24000000020d7fae */ /* 0x0007e2000d121848 */
[----:B------:R-:W-:Y:S01]  /*b310*/  ISETP.GE.U32.AND P2, PT, R16, 0x7ffffeda, PT ;  /* 0x7ffffeda1000780c */ /* 0x000fe20003f46070 */
[----:B------:R-:W-:-:S02]  /*b320*/  VIADD R16, R24, 0xffffff3b ;  /* 0xffffff3b18107836 */ /* 0x000fc40000000000 */
[----:B------:R-:W2:Y:S01]  /*b330*/  LDC R24, c[0x0][0x230] ;  /* 0x00008c00ff187b82 */ /* 0x000ea20000000800 */
[----:B------:R3:W-:Y:S01]  /*b340*/  LDGSTS.E [R13+0x20004], desc[UR8][R188.64], !P3 ;  /* 0x20004000bc0d7fae */ /* 0x0007e2000d921848 */
[----:B-1----:R-:W-:-:S03]  /*b350*/  IMAD.WIDE R14, R245, 0x4, R248 ;  /* 0x00000004f50e7825 */ /* 0x002fc600078e02f8 */
[----:B------:R3:W-:Y:S01]  /*b360*/  STL.64 [R1+0x8f0], R2 ;  /* 0x0008f00201007387 */ /* 0x0007e20000100a00 */
[----:B----4-:R-:W-:-:S03]  /*b370*/  IMAD.WIDE R4, R245, 0x4, R246 ;  /* 0x00000004f5047825 */ /* 0x010fc600078e02f6 */
[----:B------:R1:W-:Y:S01]  /*b380*/  LDGSTS.E [R13+0x24004], desc[UR8][R14.64], !P3 ;  /* 0x240040000e0d7fae */ /* 0x0003e2000d921848 */
[----:B------:R-:W-:Y:S01]  /*b390*/  ISETP.GE.U32.AND P3, PT, R17, 0x7ffffed9, PT ;  /* 0x7ffffed91100780c */ /* 0x000fe20003f66070 */
[----:B------:R-:W-:Y:S02]  /*b3a0*/  VIADD R17, R20, 0xffffff3a ;  /* 0xffffff3a14117836 */ /* 0x000fe40000000000 */
[----:B------:R4:W-:Y:S01]  /*b3b0*/  STL.64 [R1+0x4e8], R188 ;  /* 0x0004e8bc01007387 */ /* 0x0009e20000100a00 */
[----:B------:R-:W2:Y:S01]  /*b3c0*/  LDC R20, c[0x0][0x230] ;  /* 0x00008c00ff147b82 */ /* 0x000ea20000000800 */
[C---:B---3--:R-:W-:Y:S02]  /*b3d0*/  IMAD.WIDE R2, R245.reuse, 0x4, R68 ;  /* 0x00000004f5027825 */ /* 0x048fe400078e0244 */
[----:B------:R1:W-:Y:S04]  /*b3e0*/  STL.64 [R1+0x8e0], R14 ;  /* 0x0008e00e01007387 */ /* 0x0003e80000100a00 */
[----:B------:R3:W-:Y:S01]  /*b3f0*/  STL.64 [R1+0x4d0], R4 ;  /* 0x0004d00401007387 */ /* 0x0007e20000100a00 */
[----:B------:R-:W-:Y:S01]  /*b400*/  IMAD.WIDE R242, R245, 0x4, R176 ;  /* 0x00000004f5f27825 */ /* 0x000fe200078e02b0 */
[----:B------:R-:W-:Y:S01]  /*b410*/  IADD3 R39, R39, -0x9a, RZ ;  /* 0xffffff6627277810 */ /* 0x000fe20007ffe0ff */
[----:B------:R-:W2:Y:S01]  /*b420*/  LDC R69, c[0x0][0x230] ;  /* 0x00008c00ff457b82 */ /* 0x000ea20000000800 */
[----:B------:R3:W-:Y:S01]  /*b430*/  LDGSTS.E [R13+0x20008], desc[UR8][R4.64], !P4 ;  /* 0x20008000040d7fae */ /* 0x0007e2000e121848 */
[----:B----4-:R-:W-:-:S03]  /*b440*/  IMAD.WIDE R188, R245, 0x4, R70 ;  /* 0x00000004f5bc7825 */ /* 0x010fc600078e0246 */
[----:B------:R4:W-:Y:S01]  /*b450*/  STL.64 [R1+0x8d8], R2 ;  /* 0x0008d80201007387 */ /* 0x0009e20000100a00 */
[----:B-1----:R-:W-:Y:S02]  /*b460*/  IMAD.WIDE R14, R245, 0x4, R72 ;  /* 0x00000004f50e7825 */ /* 0x002fe400078e0248 */
[----:B------:R-:W1:Y:S01]  /*b470*/  LDC R68, c[0x0][0x230] ;  /* 0x00008c00ff447b82 */ /* 0x000e620000000800 */
[----:B------:R4:W-:Y:S01]  /*b480*/  LDGSTS.E [R13+0x24008], desc[UR8][R2.64], !P4 ;  /* 0x24008000020d7fae */ /* 0x0009e2000e121848 */
[----:B------:R-:W-:Y:S01]  /*b490*/  ISETP.GE.U32.AND P4, PT, R16, 0x7ffffebc, PT ;  /* 0x7ffffebc1000780c */ /* 0x000fe20003f86070 */
[----:B------:R-:W-:Y:S02]  /*b4a0*/  VIADD R16, R23, 0xffffff39 ;  /* 0xffffff3917107836 */ /* 0x000fe40000000000 */
[C---:B---3--:R-:W-:Y:S01]  /*b4b0*/  IMAD.WIDE R4, R245.reuse, 0x4, R74 ;  /* 0x00000004f5047825 */ /* 0x048fe200078e024a */
[----:B------:R3:W-:Y:S02]  /*b4c0*/  STL.64 [R1+0x4c0], R188 ;  /* 0x0004c0bc01007387 */ /* 0x0007e40000100a00 */
[----:B------:R-:W1:Y:S02]  /*b4d0*/  LDC R23, c[0x0][0x230] ;  /* 0x00008c00ff177b82 */ /* 0x000e640000000800 */
[----:B------:R3:W-:Y:S01]  /*b4e0*/  LDGSTS.E [R13+0x2000c], desc[UR8][R188.64], !P5 ;  /* 0x2000c000bc0d7fae */ /* 0x0007e2000e921848 */
[----:B----4-:R-:W-:-:S03]  /*b4f0*/  IMAD.WIDE R2, R245, 0x4, R76 ;  /* 0x00000004f5027825 */ /* 0x010fc600078e024c */
[----:B------:R4:W-:Y:S02]  /*b500*/  STL.64 [R1+0x8c0], R14 ;  /* 0x0008c00e01007387 */ /* 0x0009e40000100a00 */
[----:B------:R-:W1:Y:S02]  /*b510*/  LDC R70, c[0x0][0x230] ;  /* 0x00008c00ff467b82 */ /* 0x000e640000000800 */
[----:B------:R4:W-:Y:S01]  /*b520*/  LDGSTS.E [R13+0x2400c], desc[UR8][R14.64], !P5 ;  /* 0x2400c0000e0d7fae */ /* 0x0009e2000e921848 */
[----:B---3--:R-:W-:-:S03]  /*b530*/  IMAD.WIDE R188, R245, 0x4, R78 ;  /* 0x00000004f5bc7825 */ /* 0x008fc600078e024e */
[----:B------:R3:W-:Y:S01]  /*b540*/  STL.64 [R1+0x6e8], R4 ;  /* 0x0006e80401007387 */ /* 0x0007e20000100a00 */
[----:B------:R-:W-:Y:S01]  /*b550*/  ISETP.GE.U32.AND P5, PT, R17, 0x7ffffebb, PT ;  /* 0x7ffffebb1100780c */ /* 0x000fe20003fa6070 */
[----:B------:R-:W1:Y:S02]  /*b560*/  LDC R71, c[0x0][0x230] ;  /* 0x00008c00ff477b82 */ /* 0x000e640000000800 */
[----:B------:R3:W-:Y:S01]  /*b570*/  LDGSTS.E [R13+0x28000], desc[UR8][R4.64], !P6 ;  /* 0x28000000040d7fae */ /* 0x0007e2000f121848 */
[----:B----4-:R-:W-:-:S03]  /*b580*/  IMAD.WIDE R14, R245, 0x4, R80 ;  /* 0x00000004f50e7825 */ /* 0x010fc600078e0250 */
[----:B------:R4:W-:Y:S01]  /*b590*/  STL.64 [R1+0x980], R2 ;  /* 0x0009800201007387 */ /* 0x0009e20000100a00 */
[----:B------:R-:W-:Y:S01]  /*b5a0*/  IADD3 R17, R19, -0xc8, RZ ;  /* 0xffffff3813117810 */ /* 0x000fe20007ffe0ff */
[----:B------:R-:W1:Y:S02]  /*b5b0*/  LDC R76, c[0x0][0x230] ;  /* 0x00008c00ff4c7b82 */ /* 0x000e640000000800 */
[----:B------:R4:W-:Y:S01]  /*b5c0*/  LDGSTS.E [R13+0x2c000], desc[UR8][R2.64], !P6 ;  /* 0x2c000000020d7fae */ /* 0x0009e2000f121848 */
[----:B------:R-:W-:Y:S01]  /*b5d0*/  ISETP.GE.U32.AND P6, PT, R16, 0x7ffffeba, PT ;  /* 0x7ffffeba1000780c */ /* 0x000fe20003fc6070 */
[----:B------:R-:W-:Y:S02]  /*b5e0*/  VIADD R16, R22, 0xffffff1b ;  /* 0xffffff1b16107836 */ /* 0x000fe40000000000 */
[C---:B---3--:R-:W-:Y:S01]  /*b5f0*/  IMAD.WIDE R4, R245.reuse, 0x4, R82 ;  /* 0x00000004f5047825 */ /* 0x048fe200078e0252 */
[----:B------:R3:W-:Y:S01]  /*b600*/  STL.64 [R1+0x6c8], R188 ;  /* 0x0006c8bc01007387 */ /* 0x0007e20000100a00 */
[----:B------:R-:W1:Y:S03]  /*b610*/  LDC R22, c[0x0][0x230] ;  /* 0x00008c00ff167b82 */ /* 0x000e660000000800 */
[----:B------:R3:W-:Y:S01]  /*b620*/  LDGSTS.E [R13+0x28004], desc[UR8][R188.64], !P1 ;  /* 0x28004000bc0d7fae */ /* 0x0007e2000c921848 */
[----:B----4-:R-:W-:-:S03]  /*b630*/  IMAD.WIDE R2, R245, 0x4, R84 ;  /* 0x00000004f5027825 */ /* 0x010fc600078e0254 */
[----:B------:R4:W-:Y:S01]  /*b640*/  STL.64 [R1+0x978], R14 ;  /* 0x0009780e01007387 */ /* 0x0009e20000100a00 */
[----:B------:R-:W1:Y:S03]  /*b650*/  LDC R19, c[0x0][0x230] ;  /* 0x00008c00ff137b82 */ /* 0x000e660000000800 */
[----:B------:R4:W-:Y:S01]  /*b660*/  LDGSTS.E [R13+0x2c004], desc[UR8][R14.64], !P1 ;  /* 0x2c0040000e0d7fae */ /* 0x0009e2000c921848 */
[----:B------:R-:W-:Y:S01]  /*b670*/  ISETP.GE.U32.AND P1, PT, R17, 0x7ffffeb9, PT ;  /* 0x7ffffeb91100780c */ /* 0x000fe20003f26070 */
[C---:B---3--:R-:W-:Y:S02]  /*b680*/  IMAD.WIDE R188, R245.reuse, 0x4, R86 ;  /* 0x00000004f5bc7825 */ /* 0x048fe400078e0256 */
        /* <DEDUP_REMOVED lines=8> */
[----:B------:R-:W-:Y:S02]  /*b710*/  VIADD R17, R18, 0xffffff1a ;  /* 0xffffff1a12117836 */ /* 0x000fe40000000000 */
[C---:B---3--:R-:W-:Y:S01]  /*b720*/  IMAD.WIDE R4, R245.reuse, 0x4, R90 ;  /* 0x00000004f5047825 */ /* 0x048fe200078e025a */
[----:B------:R3:W-:Y:S01]  /*b730*/  LDGSTS.E [R13+0x2800c], desc[UR8][R188.64], !P3 ;  /* 0x2800c000bc0d7fae */ /* 0x0007e2000d921848 */
[----:B------:R-:W1:Y:S02]  /*b740*/  LDC R18, c[0x0][0x230] ;  /* 0x00008c00ff127b82 */ /* 0x000e640000000800 */
[----:B--2---:R-:W-:Y:S01]  /*b750*/  VIADD R16, R24, 0xffffff19 ;  /* 0xffffff1918107836 */ /* 0x004fe20000000000 */
[----:B------:R2:W-:Y:S01]  /*b760*/  LDGSTS.E [R13+0x2c00c], desc[UR8][R14.64], !P3 ;  /* 0x2c00c0000e0d7fae */ /* 0x0005e2000d921848 */
[----:B----4-:R-:W-:-:S03]  /*b770*/  IMAD.WIDE R2, R245, 0x4, R92 ;  /* 0x00000004f5027825 */ /* 0x010fc600078e025c */
[----:B------:R3:W-:Y:S01]  /*b780*/  STL.64 [R1+0x698], R188 ;  /* 0x000698bc01007387 */ /* 0x0007e20000100a00 */
[----:B------:R-:W-:Y:S01]  /*b790*/  ISETP.GE.U32.AND P3, PT, R17, 0x7ffffe9b, PT ;  /* 0x7ffffe9b1100780c */ /* 0x000fe20003f66070 */
[----:B------:R-:W4:Y:S02]  /*b7a0*/  LDC R24, c[0x0][0x230] ;  /* 0x00008c00ff187b82 */ /* 0x000f240000000800 */
[----:B------:R2:W-:Y:S01]  /*b7b0*/  LDGSTS.E [R13+0x30000], desc[UR8][R4.64], !P4 ;  /* 0x30000000040d7fae */ /* 0x0005e2000e121848 */
[----:B------:R-:W-:-:S03]  /*b7c0*/  VIADD R17, R20, 0xffffff18 ;  /* 0xffffff1814117836 */ /* 0x000fc60000000000 */
[----:B------:R2:W-:Y:S02]  /*b7d0*/  STL.64 [R1+0x968], R14 ;  /* 0x0009680e01007387 */ /* 0x0005e40000100a00 */
[----:B------:R-:W4:Y:S02]  /*b7e0*/  LDC R20, c[0x0][0x230] ;  /* 0x00008c00ff147b82 */ /* 0x000f240000000800 */
[----:B------:R1:W-:Y:S01]  /*b7f0*/  LDGSTS.E [R13+0x34000], desc[UR8][R2.64], !P4 ;  /* 0x34000000020d7fae */ /* 0x0003e2000e121848 */
[----:B---3--:R-:W-:Y:S01]  /*b800*/  IMAD.WIDE R188, R245, 0x4, R94 ;  /* 0x00000004f5bc7825 */ /* 0x008fe200078e025e */
[----:B------:R-:W-:Y:S02]  /*b810*/  ISETP.GE.U32.AND P4, PT, R16, 0x7ffffe9a, PT ;  /* 0x7ffffe9a1000780c */ /* 0x000fe40003f86070 */
[----:B------:R-:W-:Y:S02]  /*b820*/  IADD3 R16, R25, -0x89, RZ ;  /* 0xffffff7719107810 */ /* 0x000fe40007ffe0ff */
[----:B------:R-:W3:Y:S01]  /*b830*/  LDC R25, c[0x0][0x230] ;  /* 0x00008c00ff197b82 */ /* 0x000ee20000000800 */
[----:B------:R1:W-:Y:S01]  /*b840*/  LDGSTS.E [R13+0x30004], desc[UR8][R188.64], !P5 ;  /* 0x30004000bc0d7fae */ /* 0x0003e2000e921848 */
[----:B--2---:R-:W-:-:S03]  /*b850*/  IMAD.WIDE R14, R245, 0x4, R96 ;  /* 0x00000004f50e7825 */ /* 0x004fc600078e0260 */
[----:B------:R2:W-:Y:S01]  /*b860*/  STL.64 [R1+0x7a0], R4 ;  /* 0x0007a00401007387 */ /* 0x0005e20000100a00 */
[----:B------:R-:W-:Y:S02]  /*b870*/  VIADD R65, R65, 0xffffff62 ;  /* 0xffffff6241417836 */ /* 0x000fe40000000000 */
[----:B------:R-:W-:Y:S01]  /*b880*/  VIADD R64, R64, 0xffffff61 ;  /* 0xffffff6140407836 */ /* 0x000fe20000000000 */
[----:B------:R1:W-:Y:S01]  /*b890*/  LDGSTS.E [R13+0x34004], desc[UR8][R14.64], !P5 ;  /* 0x340040000e0d7fae */ /* 0x0003e2000e921848 */
[----:B------:R-:W-:Y:S01]  /*b8a0*/  ISETP.GE.U32.AND P5, PT, R17, 0x7ffffe99, PT ;  /* 0x7ffffe991100780c */ /* 0x000fe20003fa6070 */
[----:B------:R-:W-:Y:S01]  /*b8b0*/  VIADD R17, R21, 0xffffff76 ;  /* 0xffffff7615117836 */ /* 0x000fe20000000000 */
[----:B------:R-:W4:Y:S01]  /*b8c0*/  LDC R78, c[0x0][0x230] ;  /* 0x00008c00ff4e7b82 */ /* 0x000f220000000800 */
[----:B------:R1:W-:Y:S01]  /*b8d0*/  STL.64 [R1+0x9d8], R2 ;  /* 0x0009d80201007387 */ /* 0x0003e20000100a00 */
[----:B--2---:R-:W-:-:S03]  /*b8e0*/  IMAD.WIDE R4, R245, 0x4, R98 ;  /* 0x00000004f5047825 */ /* 0x004fc600078e0262 */
[----:B------:R2:W-:Y:S03]  /*b8f0*/  STL.64 [R1+0x778], R188 ;  /* 0x000778bc01007387 */ /* 0x0005e60000100a00 */
[----:B------:R-:W4:Y:S01]  /*b900*/  LDC R21, c[0x0][0x230] ;  /* 0x00008c00ff157b82 */ /* 0x000f220000000800 */
[----:B------:R2:W-:Y:S01]  /*b910*/  STL.64 [R1+0x9d0], R14 ;  /* 0x0009d00e01007387 */ /* 0x0005e20000100a00 */
[----:B-1----:R-:W-:-:S03]  /*b920*/  IMAD.WIDE R2, R245, 0x4, R100 ;  /* 0x00000004f5027825 */ /* 0x002fc600078e0264 */
[----:B------:R1:W-:Y:S03]  /*b930*/  STL.64 [R1+0x758], R4 ;  /* 0x0007580401007387 */ /* 0x0003e60000100a00 */
[----:B------:R-:W4:Y:S01]  /*b940*/  LDC R73, c[0x0][0x230] ;  /* 0x00008c00ff497b82 */ /* 0x000f220000000800 */
[C---:B--2---:R-:W-:Y:S01]  /*b950*/  IMAD.WIDE R188, R245.reuse, 0x4, R102 ;  /* 0x00000004f5bc7825 */ /* 0x044fe200078e0266 */
[----:B------:R1:W-:Y:S03]  /*b960*/  LDGSTS.E [R13+0x30008], desc[UR8][R4.64], !P6 ;  /* 0x30008000040d7fae */ /* 0x0003e6000f121848 */
[----:B------:R-:W-:Y:S01]  /*b970*/  IMAD.WIDE R14, R245, 0x4, R104 ;  /* 0x00000004f50e7825 */ /* 0x000fe200078e0268 */
[----:B------:R2:W-:Y:S02]  /*b980*/  STL.64 [R1+0x9c8], R2 ;  /* 0x0009c80201007387 */ /* 0x0005e40000100a00 */
[----:B------:R-:W4:Y:S02]  /*b990*/  LDC R75, c[0x0][0x230] ;  /* 0x00008c00ff4b7b82 */ /* 0x000f240000000800 */
[----:B------:R2:W-:Y:S01]  /*b9a0*/  LDGSTS.E [R13+0x34008], desc[UR8][R2.64], !P6 ;  /* 0x34008000020d7fae */ /* 0x0005e2000f121848 */
[----:B------:R-:W-:Y:S01]  /*b9b0*/  ISETP.GE.U32.AND P6, PT, R16, 0x7ffffef8, PT ;  /* 0x7ffffef81000780c */ /* 0x000fe20003fc6070 */
[----:B------:R-:W-:-:S02]  /*b9c0*/  VIADD R16, R23, 0xffffff75 ;  /* 0xffffff7517107836 */ /* 0x000fc40000000000 */
[C---:B-1----:R-:W-:Y:S01]  /*b9d0*/  IMAD.WIDE R4, R245.reuse, 0x4, R106 ;  /* 0x00000004f5047825 */ /* 0x042fe200078e026a */
[----:B------:R1:W-:Y:S01]  /*b9e0*/  STL.64 [R1+0x680], R188 ;  /* 0x000680bc01007387 */ /* 0x0003e20000100a00 */
[----:B------:R-:W4:Y:S03]  /*b9f0*/  LDC R23, c[0x0][0x230] ;  /* 0x00008c00ff177b82 */ /* 0x000f260000000800 */
[----:B------:R1:W-:Y:S01]  /*ba00*/  LDGSTS.E [R13+0x3000c], desc[UR8][R188.64], !P1 ;  /* 0x3000c000bc0d7fae */ /* 0x0003e2000c921848 */
[----:B--2---:R-:W-:-:S03]  /*ba10*/  IMAD.WIDE R2, R245, 0x4, R108 ;  /* 0x00000004f5027825 */ /* 0x004fc600078e026c */
[----:B------:R2:W-:Y:S01]  /*ba20*/  STL.64 [R1+0x9c0], R14 ;  /* 0x0009c00e01007387 */ /* 0x0005e20000100a00 */
[----:B------:R-:W4:Y:S03]  /*ba30*/  LDC R77, c[0x0][0x230] ;  /* 0x00008c00ff4d7b82 */ /* 0x000f260000000800 */
[----:B------:R2:W-:Y:S01]  /*ba40*/  LDGSTS.E [R13+0x3400c], desc[UR8][R14.64], !P1 ;  /* 0x3400c0000e0d7fae */ /* 0x0005e2000c921848 */
[----:B-1----:R-:W-:-:S03]  /*ba50*/  IMAD.WIDE R188, R245, 0x4, R110 ;  /* 0x00000004f5bc7825 */ /* 0x002fc600078e026e */
[----:B------:R1:W-:Y:S01]  /*ba60*/  STL.64 [R1+0x618], R4 ;  /* 0x0006180401007387 */ /* 0x0003e20000100a00 */
[----:B------:R-:W-:Y:S01]  /*ba70*/  ISETP.GE.U32.AND P1, PT, R17, 0x7ffffef7, PT ;  /* 0x7ffffef71100780c */ /* 0x000fe20003f26070 */
[----:B------:R-:W4:Y:S02]  /*ba80*/  LDC R80, c[0x0][0x230] ;  /* 0x00008c00ff507b82 */ /* 0x000f240000000800 */
[----:B------:R1:W-:Y:S01]  /*ba90*/  LDGSTS.E [R13+0x38000], desc[UR8][R4.64], !P2 ;  /* 0x38000000040d7fae */ /* 0x0003e2000d121848 */
[----:B--2---:R-:W-:-:S03]  /*baa0*/  IMAD.WIDE R14, R245, 0x4, R112 ;  /* 0x00000004f50e7825 */ /* 0x004fc600078e0270 */
[----:B------:R2:W-:Y:S04]  /*bab0*/  STL.64 [R1+0xa18], R2 ;  /* 0x000a180201007387 */ /* 0x0005e80000100a00 */
[----:B------:R2:W-:Y:S01]  /*bac0*/  LDGSTS.E [R13+0x3c000], desc[UR8][R2.64], !P2 ;  /* 0x3c000000020d7fae */ /* 0x0005e2000d121848 */
[----:B------:R-:W-:Y:S01]  /*bad0*/  ISETP.GE.U32.AND P2, PT, R16, 0x7ffffef6, PT ;  /* 0x7ffffef61000780c */ /* 0x000fe20003f46070 */
[----:B------:R-:W-:Y:S02]  /*bae0*/  VIADD R16, R22, 0xffffff57 ;  /* 0xffffff5716107836 */ /* 0x000fe40000000000 */
[----:B-1----:R-:W-:Y:S01]  /*baf0*/  IMAD.WIDE R4, R245, 0x4, R114 ;  /* 0x00000004f5047825 */ /* 0x002fe200078e0272 */
[----:B------:R1:W-:Y:S01]  /*bb00*/  STL.64 [R1+0x5b8], R188 ;  /* 0x0005b8bc01007387 */ /* 0x0003e20000100a00 */
[----:B------:R-:W4:Y:S02]  /*bb10*/  LDC R22, c[0x0][0x230] ;  /* 0x00008c00ff167b82 */ /* 0x000f240000000800 */
[----:B------:R-:W-:Y:S01]  /*bb20*/  VIADD R17, R19, 0xffffff74 ;  /* 0xffffff7413117836 */ /* 0x000fe20000000000 */
[----:B------:R1:W-:Y:S01]  /*bb30*/  LDGSTS.E [R13+0x38004], desc[UR8][R188.64], !P3 ;  /* 0x38004000bc0d7fae */ /* 0x0003e2000d921848 */
[----:B--2---:R-:W-:-:S03]  /*bb40*/  IMAD.WIDE R2, R245, 0x4, R116 ;  /* 0x00000004f5027825 */ /* 0x004fc600078e0274 */
[----:B------:R2:W-:Y:S01]  /*bb50*/  STL.64 [R1+0xa10], R14 ;  /* 0x000a100e01007387 */ /* 0x0005e20000100a00 */
[----:B------:R-:W4:Y:S03]  /*bb60*/  LDC R19, c[0x0][0x230] ;  /* 0x00008c00ff137b82 */ /* 0x000f260000000800 */
[----:B------:R2:W-:Y:S01]  /*bb70*/  LDGSTS.E [R13+0x3c004], desc[UR8][R14.64], !P3 ;  /* 0x3c0040000e0d7fae */ /* 0x0005e2000d921848 */
[----:B-1----:R-:W-:-:S03]  /*bb80*/  IMAD.WIDE R188, R245, 0x4, R118 ;  /* 0x00000004f5bc7825 */ /* 0x002fc600078e0276 */
[----:B------:R1:W-:Y:S01]  /*bb90*/  STL.64 [R1+0x558], R4 ;  /* 0x0005580401007387 */ /* 0x0003e20000100a00 */
[----:B------:R-:W-:-:S03]  /*bba0*/  ISETP.GE.U32.AND P3, PT, R17, 0x7ffffef5, PT ;  /* 0x7ffffef51100780c */ /* 0x000fc60003f66070 */
[----:B------:R1:W-:Y:S01]  /*bbb0*/  LDGSTS.E [R13+0x38008], desc[UR8][R4.64], !P4 ;  /* 0x38008000040d7fae */ /* 0x0003e2000e121848 */
[----:B--2---:R-:W-:-:S03]  /*bbc0*/  IMAD.WIDE R14, R245, 0x4, R120 ;  /* 0x00000004f50e7825 */ /* 0x004fc600078e0278 */
[----:B------:R2:W-:Y:S01]  /*bbd0*/  STL.64 [R1+0xa08], R2 ;  /* 0x000a080201007387 */ /* 0x0005e20000100a00 */
[----:B------:R-:W-:Y:S02]  /*bbe0*/  IADD3 R17, R18, -0xaa, RZ ;  /* 0xffffff5612117810 */ /* 0x000fe40007ffe0ff */
[----:B------:R-:W4:Y:S01]  /*bbf0*/  LDC R18, c[0x0][0x230] ;  /* 0x00008c00ff127b82 */ /* 0x000f220000000800 */
[----:B------:R2:W-:Y:S01]  /*bc00*/  LDGSTS.E [R13+0x3c008], desc[UR8][R2.64], !P4 ;  /* 0x3c008000020d7fae */ /* 0x0005e2000e121848 */
[----:B------:R-:W-:Y:S01]  /*bc10*/  ISETP.GE.U32.AND P4, PT, R16, 0x7ffffed8, PT ;  /* 0x7ffffed81000780c */ /* 0x000fe20003f86070 */
[----:B---3--:R-:W-:Y:S02]  /*bc20*/  VIADD R16, R25, 0xffffff55 ;  /* 0xffffff5519107836 */ /* 0x008fe40000000000 */
[C---:B-1----:R-:W-:Y:S01]  /*bc30*/  IMAD.WIDE R4, R245.reuse, 0x4, R122 ;  /* 0x00000004f5047825 */ /* 0x042fe200078e027a */
[----:B------:R1:W-:Y:S02]  /*bc40*/  LDGSTS.E [R13+0x3800c], desc[UR8][R188.64], !P5 ;  /* 0x3800c000bc0d7fae */ /* 0x0003e4000e921848 */
[----:B------:R-:W3:Y:S02]  /*bc50*/  LDC R25, c[0x0][0x230] ;  /* 0x00008c00ff197b82 */ /* 0x000ee40000000800 */
[----:B------:R1:W-:Y:S01]  /*bc60*/  LDGSTS.E [R13+0x3c00c], desc[UR8][R14.64], !P5 ;  /* 0x3c00c0000e0d7fae */ /* 0x0003e2000e921848 */
[----:B--2---:R-:W-:-:S03]  /*bc70*/  IMAD.WIDE R2, R245, 0x4, R124 ;  /* 0x00000004f5027825 */ /* 0x004fc600078e027c */
[----:B------:R1:W-:Y:S01]  /*bc80*/  STL.64 [R1+0x500], R188 ;  /* 0x000500bc01007387 */ /* 0x0003e20000100a00 */
[----:B------:R-:W-:-:S03]  /*bc90*/  ISETP.GE.U32.AND P5, PT, R17, 0x7ffffed7, PT ;  /* 0x7ffffed71100780c */ /* 0x000fc60003fa6070 */
[----:B------:R2:W-:Y:S01]  /*bca0*/  LDGSTS.E [R12+0x20000], desc[UR8][R4.64], !P6 ;  /* 0x20000000040c7fae */ /* 0x0005e2000f121848 */
[----:B----4-:R-:W-:Y:S02]  /*bcb0*/  VIADD R17, R21, 0xffffff54 ;  /* 0xffffff5415117836 */ /* 0x010fe40000000000 */
[----:B------:R-:W4:Y:S01]  /*bcc0*/  LDC R21, c[0x0][0x230] ;  /* 0x00008c00ff157b82 */ /* 0x000f220000000800 */
[----:B------:R2:W-:Y:S04]  /*bcd0*/  STL.64 [R1+0xa00], R14 ;  /* 0x000a000e01007387 */ /* 0x0005e80000100a00 */
[----:B------:R3:W-:Y:S01]  /*bce0*/  LDGSTS.E [R12+0x24000], desc[UR8][R2.64], !P6 ;  /* 0x24000000020c7fae */ /* 0x0007e2000f121848 */
[----:B-1----:R-:W-:Y:S01]  /*bcf0*/  IMAD.WIDE R188, R245, 0x4, R126 ;  /* 0x00000004f5bc7825 */ /* 0x002fe200078e027e */
[----:B------:R-:W-:-:S03]  /*bd00*/  ISETP.GE.U32.AND P6, PT, R16, 0x7ffffed6, PT ;  /* 0x7ffffed61000780c */ /* 0x000fc60003fc6070 */
[----:B------:R-:W-:Y:S01]  /*bd10*/  VIADD R16, R24, 0xffffff37 ;  /* 0xffffff3718107836 */ /* 0x000fe20000000000 */
[----:B------:R1:W-:Y:S01]  /*bd20*/  LDGSTS.E [R12+0x20004], desc[UR8][R188.64], !P1 ;  /* 0x20004000bc0c7fae */ /* 0x0003e2000c921848 */
[----:B------:R-:W4:Y:S01]  /*bd30*/  LDC R24, c[0x0][0x230] ;  /* 0x00008c00ff187b82 */ /* 0x000f220000000800 */
[----:B--2---:R-:W-:Y:S02]  /*bd40*/  IMAD.WIDE R14, R245, 0x4, R128 ;  /* 0x00000004f50e7825 */ /* 0x004fe400078e0280 */
[----:B------:R2:W-:Y:S04]  /*bd50*/  STL.64 [R1+0x398], R4 ;  /* 0x0003980401007387 */ /* 0x0005e80000100a00 */
[----:B------:R1:W-:Y:S01]  /*bd60*/  LDGSTS.E [R12+0x24004], desc[UR8][R14.64], !P1 ;  /* 0x240040000e0c7fae */ /* 0x0003e2000c921848 */
[----:B------:R-:W-:Y:S01]  /*bd70*/  ISETP.GE.U32.AND P1, PT, R17, 0x7ffffed5, PT ;  /* 0x7ffffed51100780c */ /* 0x000fe20003f26070 */
[----:B------:R-:W-:-:S02]  /*bd80*/  VIADD R17, R20, 0xffffff36 ;  /* 0xffffff3614117836 */ /* 0x000fc40000000000 */
[----:B------:R3:W-:Y:S01]  /*bd90*/  STL.64 [R1+0x5c8], R2 ;  /* 0x0005c80201007387 */ /* 0x0007e20000100a00 */
[----:B------:R-:W4:Y:S01]  /*bda0*/  LDC R20, c[0x0][0x230] ;  /* 0x00008c00ff147b82 */ /* 0x000f220000000800 */
[C---:B--2---:R-:W-:Y:S02]  /*bdb0*/  IMAD.WIDE R4, R245.reuse, 0x4, R130 ;  /* 0x00000004f5047825 */ /* 0x044fe400078e0282 */
[----:B------:R1:W-:Y:S04]  /*bdc0*/  STL.64 [R1+0x388], R188 ;  /* 0x000388bc01007387 */ /* 0x0003e80000100a00 */
[----:B------:R2:W-:Y:S01]  /*bdd0*/  STL.64 [R1+0x5a0], R14 ;  /* 0x0005a00e01007387 */ /* 0x0005e20000100a00 */
[----:B---3--:R-:W-:-:S03]  /*bde0*/  IMAD.WIDE R2, R245, 0x4, R132 ;  /* 0x00000004f5027825 */ /* 0x008fc600078e0284 */
[----:B------:R3:W-:Y:S01]  /*bdf0*/  STL.64 [R1+0x378], R4 ;  /* 0x0003780401007387 */ /* 0x0007e20000100a00 */
[----:B-1----:R-:W-:-:S03]  /*be00*/  IMAD.WIDE R188, R245, 0x4, R134 ;  /* 0x00000004f5bc7825 */ /* 0x002fc600078e0286 */
[----:B------:R3:W-:Y:S01]  /*be10*/  LDGSTS.E [R12+0x20008], desc[UR8][R4.64], !P2 ;  /* 0x20008000040c7fae */ /* 0x0007e2000d121848 */
[----:B--2---:R-:W-:-:S03]  /*be20*/  IMAD.WIDE R14, R245, 0x4, R136 ;  /* 0x00000004f50e7825 */ /* 0x004fc600078e0288 */
[----:B------:R1:W-:Y:S04]  /*be30*/  STL.64 [R1+0x560], R2 ;  /* 0x0005600201007387 */ /* 0x0003e80000100a00 */
[----:B------:R1:W-:Y:S01]  /*be40*/  LDGSTS.E [R12+0x24008], desc[UR8][R2.64], !P2 ;  /* 0x24008000020c7fae */ /* 0x0003e2000d121848 */
[----:B------:R-:W-:Y:S01]  /*be50*/  ISETP.GE.U32.AND P2, PT, R16, 0x7ffffeb8, PT ;  /* 0x7ffffeb81000780c */ /* 0x000fe20003f46070 */
[----:B---3--:R-:W-:Y:S02]  /*be60*/  IMAD.WIDE R4, R245, 0x4, R138 ;  /* 0x00000004f5047825 */ /* 0x008fe400078e028a */
[----:B------:R2:W-:Y:S01]  /*be70*/  STL.64 [R1+0x368], R188 ;  /* 0x000368bc01007387 */ /* 0x0005e20000100a00 */
[----:B------:R-:W-:Y:S02]  /*be80*/  IADD3 R16, R23, -0xcb, RZ ;  /* 0xffffff3517107810 */ /* 0x000fe40007ffe0ff */
[----:B------:R-:W3:Y:S01]  /*be90*/  LDC R23, c[0x0][0x230] ;  /* 0x00008c00ff177b82 */ /* 0x000ee20000000800 */
[----:B------:R2:W-:Y:S01]  /*bea0*/  LDGSTS.E [R12+0x2000c], desc[UR8][R188.64], !P3 ;  /* 0x2000c000bc0c7fae */ /* 0x0005e2000d921848 */
[----:B-1----:R-:W-:-:S03]  /*beb0*/  IMAD.WIDE R2, R245, 0x4, R140 ;  /* 0x00000004f5027825 */ /* 0x002fc600078e028c */
[----:B------:R1:W-:Y:S04]  /*bec0*/  STL.64 [R1+0x538], R14 ;  /* 0x0005380e01007387 */ /* 0x0003e80000100a00 */
[----:B------:R1:W-:Y:S01]  /*bed0*/  LDGSTS.E [R12+0x2400c], desc[UR8][R14.64], !P3 ;  /* 0x2400c0000e0c7fae */ /* 0x0003e2000d921848 */
[----:B--2---:R-:W-:-:S03]  /*bee0*/  IMAD.WIDE R188, R245, 0x4, R142 ;  /* 0x00000004f5bc7825 */ /* 0x004fc600078e028e */
[----:B------:R2:W-:Y:S01]  /*bef0*/  STL.64 [R1+0x3d0], R4 ;  /* 0x0003d00401007387 */ /* 0x0005e20000100a00 */
[----:B------:R-:W-:-:S03]  /*bf00*/  ISETP.GE.U32.AND P3, PT, R17, 0x7ffffeb7, PT ;  /* 0x7ffffeb71100780c */ /* 0x000fc60003f66070 */
[----:B------:R2:W-:Y:S01]  /*bf10*/  LDGSTS.E [R12+0x28000], desc[UR8][R4.64], !P4 ;  /* 0x28000000040c7fae */ /* 0x0005e2000e121848 */
[----:B-1----:R-:W-:-:S03]  /*bf20*/  IMAD.WIDE R14, R245, 0x4, R144 ;  /* 0x00000004f50e7825 */ /* 0x002fc600078e0290 */
[----:B------:R1:W-:Y:S04]  /*bf30*/  STL.64 [R1+0x8a8], R2 ;  /* 0x0008a80201007387 */ /* 0x0003e80000100a00 */
[----:B------:R1:W-:Y:S01]  /*bf40*/  LDGSTS.E [R12+0x2c000], desc[UR8][R2.64], !P4 ;  /* 0x2c000000020c7fae */ /* 0x0003e2000e121848 */
[----:B------:R-:W-:Y:S01]  /*bf50*/  ISETP.GE.U32.AND P4, PT, R16, 0x7ffffeb6, PT ;  /* 0x7ffffeb61000780c */ /* 0x000fe20003f86070 */
[----:B------:R-:W-:Y:S02]  /*bf60*/  VIADD R17, R19, 0xffffff34 ;  /* 0xffffff3413117836 */ /* 0x000fe40000000000 */
[C---:B--2---:R-:W-:Y:S01]  /*bf70*/  IMAD.WIDE R4, R245.reuse, 0x4, R146 ;  /* 0x00000004f5047825 */ /* 0x044fe200078e0292 */
[----:B------:R2:W-:Y:S01]  /*bf80*/  STL.64 [R1+0x3a8], R188 ;  /* 0x0003a8bc01007387 */ /* 0x0005e20000100a00 */
[----:B------:R-:W3:Y:S02]  /*bf90*/  LDC R19, c[0x0][0x230] ;  /* 0x00008c00ff137b82 */ /* 0x000ee40000000800 */
[----:B------:R-:W-:Y:S01]  /*bfa0*/  VIADD R16, R22, 0xffffff17 ;  /* 0xffffff1716107836 */ /* 0x000fe20000000000 */
[----:B------:R2:W-:Y:S01]  /*bfb0*/  LDGSTS.E [R12+0x28004], desc[UR8][R188.64], !P5 ;  /* 0x28004000bc0c7fae */ /* 0x0005e2000e921848 */
[----:B-1----:R-:W-:-:S03]  /*bfc0*/  IMAD.WIDE R2, R245, 0x4, R148 ;  /* 0x00000004f5027825 */ /* 0x002fc600078e0294 */
[----:B------:R1:W-:Y:S01]  /*bfd0*/  STL.64 [R1+0x890], R14 ;  /* 0x0008900e01007387 */ /* 0x0003e20000100a00 */
[----:B------:R-:W3:Y:S03]  /*bfe0*/  LDC R22, c[0x0][0x230] ;  /* 0x00008c00ff167b82 */ /* 0x000ee60000000800 */
        /* <DEDUP_REMOVED lines=11> */
[----:B------:R-:W-:Y:S01]  /*c0a0*/  STL.64 [R1+0x320], R188 ;  /* 0x000320bc01007387 */ /* 0x000fe20000100a00 */
[----:B------:R-:W2:Y:S02]  /*c0b0*/  LDC R18, c[0x0][0x230] ;  /* 0x00008c00ff127b82 */ /* 0x000ea40000000800 */
[----:B----4-:R-:W-:Y:S01]  /*c0c0*/  VIADD R16, R24, 0xffffff15 ;  /* 0xffffff1518107836 */ /* 0x010fe20000000000 */
[----:B------:R-:W-:Y:S01]  /*c0d0*/  LDGSTS.E [R12+0x2800c], desc[UR8][R188.64], !P1 ;  /* 0x2800c000bc0c7fae */ /* 0x000fe2000c921848 */
[----:B------:R-:W-:-:S04]  /*c0e0*/  IMAD.WIDE R152, R245, 0x4, R158 ;  /* 0x00000004f5987825 */ /* 0x000fc800078e029e */
[----:B-1----:R-:W-:Y:S01]  /*c0f0*/  IMAD.WIDE R2, R245, 0x4, R156 ;  /* 0x00000004f5027825 */ /* 0x002fe200078e029c */
[----:B------:R1:W-:Y:S01]  /*c100*/  STL.64 [R1+0x868], R14 ;  /* 0x0008680e01007387 */ /* 0x0003e20000100a00 */
[----:B------:R-:W4:Y:S03]  /*c110*/  LDC R24, c[0x0][0x230] ;  /* 0x00008c00ff187b82 */ /* 0x000f260000000800 */
[----:B------:R1:W-:Y:S01]  /*c120*/  LDGSTS.E [R12+0x2c00c], desc[UR8][R14.64], !P1 ;  /* 0x2c00c0000e0c7fae */ /* 0x0003e2000c921848 */
[----:B------:R-:W-:-:S03]  /*c130*/  ISETP.GE.U32.AND P1, PT, R17, 0x7ffffe97, PT ;  /* 0x7ffffe971100780c */ /* 0x000fc60003f26070 */
[----:B------:R3:W-:Y:S01]  /*c140*/  STL.64 [R1+0x2f8], R4 ;  /* 0x0002f80401007387 */ /* 0x0007e20000100a00 */
[----:B------:R-:W-:Y:S02]  /*c150*/  IADD3 R17, R20, -0xec, RZ ;  /* 0xffffff1414117810 */ /* 0x000fe40007ffe0ff */
[----:B------:R-:W4:Y:S01]  /*c160*/  LDC R20, c[0x0][0x230] ;  /* 0x00008c00ff147b82 */ /* 0x000f220000000800 */
[----:B------:R3:W-:Y:S01]  /*c170*/  LDGSTS.E [R12+0x30000], desc[UR8][R4.64], !P2 ;  /* 0x30000000040c7fae */ /* 0x0007e2000d121848 */
[----:B-1----:R-:W-:-:S03]  /*c180*/  IMAD.WIDE R14, R245, 0x4, R160 ;  /* 0x00000004f50e7825 */ /* 0x002fc600078e02a0 */
[----:B------:R1:W-:Y:S01]  /*c190*/  LDGSTS.E [R12+0x34000], desc[UR8][R2.64], !P2 ;  /* 0x34000000020c7fae */ /* 0x0003e2000d121848 */
[----:B------:R-:W-:Y:S01]  /*c1a0*/  ISETP.GE.U32.AND P2, PT, R16, 0x7ffffe96, PT ;  /* 0x7ffffe961000780c */ /* 0x000fe20003f46070 */
[----:B------:R-:W-:Y:S02]  /*c1b0*/  VIADD R16, R25, 0xffffff73 ;  /* 0xffffff7319107836 */ /* 0x000fe40000000000 */
[----:B------:R1:W-:Y:S01]  /*c1c0*/  STL.64 [R1+0x960], R2 ;  /* 0x0009600201007387 */ /* 0x0003e20000100a00 */
[----:B------:R-:W4:Y:S01]  /*c1d0*/  LDC R25, c[0x0][0x230] ;  /* 0x00008c00ff197b82 */ /* 0x000f220000000800 */
[C---:B---3--:R-:W-:Y:S02]  /*c1e0*/  IMAD.WIDE R4, R245.reuse, 0x4, R162 ;  /* 0x00000004f5047825 */ /* 0x048fe400078e02a2 */
[----:B------:R3:W-:Y:S04]  /*c1f0*/  STL.64 [R1+0x2d0], R152 ;  /* 0x0002d09801007387 */ /* 0x0007e80000100a00 */
[----:B------:R3:W-:Y:S01]  /*c200*/  LDGSTS.E [R12+0x30004], desc[UR8][R152.64], !P3 ;  /* 0x30004000980c7fae */ /* 0x0007e2000d921848 */
[----:B-1----:R-:W-:-:S03]  /*c210*/  IMAD.WIDE R2, R245, 0x4, R164 ;  /* 0x00000004f5027825 */ /* 0x002fc600078e02a4 */
[----:B------:R1:W-:Y:S04]  /*c220*/  STL.64 [R1+0x958], R14 ;  /* 0x0009580e01007387 */ /* 0x0003e80000100a00 */
[----:B------:R1:W-:Y:S01]  /*c230*/  LDGSTS.E [R12+0x34004], desc[UR8][R14.64], !P3 ;  /* 0x340040000e0c7fae */ /* 0x0003e2000d921848 */
[----:B---3--:R-:W-:-:S03]  /*c240*/  IMAD.WIDE R152, R245, 0x4, R166 ;  /* 0x00000004f5987825 */ /* 0x008fc600078e02a6 */
[----:B------:R3:W-:Y:S01]  /*c250*/  STL.64 [R1+0x2a8], R4 ;  /* 0x0002a80401007387 */ /* 0x0007e20000100a00 */
[----:B------:R-:W-:-:S03]  /*c260*/  ISETP.GE.U32.AND P3, PT, R17, 0x7ffffe95, PT ;  /* 0x7ffffe951100780c */ /* 0x000fc60003f66070 */
[----:B------:R3:W-:Y:S01]  /*c270*/  LDGSTS.E [R12+0x30008], desc[UR8][R4.64], !P4 ;  /* 0x30008000040c7fae */ /* 0x0007e2000e121848 */
[----:B------:R-:W-:Y:S02]  /*c280*/  VIADD R17, R21, 0xffffff72 ;  /* 0xffffff7215117836 */ /* 0x000fe40000000000 */
[----:B------:R-:W4:Y:S01]  /*c290*/  LDC R21, c[0x0][0x230] ;  /* 0x00008c00ff157b82 */ /* 0x000f220000000800 */
[C---:B-1----:R-:W-:Y:S01]  /*c2a0*/  IMAD.WIDE R14, R245.reuse, 0x4, R168 ;  /* 0x00000004f50e7825 */ /* 0x042fe200078e02a8 */
[----:B------:R1:W-:Y:S04]  /*c2b0*/  STL.64 [R1+0x950], R2 ;  /* 0x0009500201007387 */ /* 0x0003e80000100a00 */
[----:B------:R1:W-:Y:S01]  /*c2c0*/  LDGSTS.E [R12+0x34008], desc[UR8][R2.64], !P4 ;  /* 0x34008000020c7fae */ /* 0x0003e2000e121848 */
[----:B---3--:R-:W-:-:S03]  /*c2d0*/  IMAD.WIDE R4, R245, 0x4, R170 ;  /* 0x00000004f5047825 */ /* 0x008fc600078e02aa */
[----:B------:R-:W-:Y:S04]  /*c2e0*/  STL.64 [R1+0x288], R152 ;  /* 0x0002889801007387 */ /* 0x000fe80000100a00 */
[----:B------:R-:W-:Y:S01]  /*c2f0*/  LDGSTS.E [R12+0x3000c], desc[UR8][R152.64], !P5 ;  /* 0x3000c000980c7fae */ /* 0x000fe2000e921848 */
[----:B-1----:R-:W-:-:S03]  /*c300*/  IMAD.WIDE R2, R245, 0x4, R172 ;  /* 0x00000004f5027825 */ /* 0x002fc600078e02ac */
[----:B------:R1:W-:Y:S04]  /*c310*/  STL.64 [R1+0x948], R14 ;  /* 0x0009480e01007387 */ /* 0x0003e80000100a00 */
[----:B------:R1:W-:Y:S01]  /*c320*/  LDGSTS.E [R12+0x3400c], desc[UR8][R14.64], !P5 ;  /* 0x3400c0000e0c7fae */ /* 0x0003e2000e921848 */
[----:B------:R-:W-:-:S03]  /*c330*/  ISETP.GE.U32.AND P4, PT, R16, 0x7ffffef4, PT ;  /* 0x7ffffef41000780c */ /* 0x000fc60003f86070 */
[----:B------:R3:W-:Y:S04]  /*c340*/  STL.64 [R1+0x260], R4 ;  /* 0x0002600401007387 */ /* 0x0007e80000100a00 */
[----:B------:R3:W-:Y:S01]  /*c350*/  LDGSTS.E [R12+0x38000], desc[UR8][R4.64], !P6 ;  /* 0x38000000040c7fae */ /* 0x0007e2000f121848 */
[----:B-1----:R-:W-:-:S03]  /*c360*/  IMAD.WIDE R14, R245, 0x4, R174 ;  /* 0x00000004f50e7825 */ /* 0x002fc600078e02ae */
[----:B------:R1:W-:Y:S01]  /*c370*/  LDGSTS.E [R12+0x3c000], desc[UR8][R2.64], !P6 ;  /* 0x3c000000020c7fae */ /* 0x0003e2000f121848 */
[----:B------:R-:W-:-:S03]  /*c380*/  VIADD R16, R23, 0xffffff71 ;  /* 0xffffff7117107836 */ /* 0x000fc60000000000 */
[----:B------:R1:W-:Y:S01]  /*c390*/  STL.64 [R1+0xcc0], R2 ;  /* 0x000cc00201007387 */ /* 0x0003e20000100a00 */
[----:B------:R-:W-:Y:S01]  /*c3a0*/  ISETP.GE.U32.AND P5, PT, R17, 0x7ffffef3, PT ;  /* 0x7ffffef31100780c */ /* 0x000fe20003fa6070 */
[----:B------:R-:W4:Y:S01]  /*c3b0*/  LDC R23, c[0x0][0x230] ;  /* 0x00008c00ff177b82 */ /* 0x000f220000000800 */
[----:B---3--:R-:W-:Y:S01]  /*c3c0*/  IMAD.WIDE R4, R245, 0x4, R178 ;  /* 0x00000004f5047825 */ /* 0x008fe200078e02b2 */
[----:B------:R3:W-:Y:S04]  /*c3d0*/  LDGSTS.E [R12+0x38004], desc[UR8][R14.64], !P1 ;  /* 0x380040000e0c7fae */ /* 0x0007e8000c921848 */
[----:B------:R3:W-:Y:S01]  /*c3e0*/  STL.64 [R1+0x240], R14 ;  /* 0x0002400e01007387 */ /* 0x0007e20000100a00 */
[----:B------:R-:W-:Y:S01]  /*c3f0*/  VIADD R17, R19, 0xffffff70 ;  /* 0xffffff7013117836 */ /* 0x000fe20000000000 */
[----:B------:R-:W-:Y:S01]  /*c400*/  ISETP.GE.U32.AND P6, PT, R16, 0x7ffffef2, PT ;  /* 0x7ffffef21000780c */ /* 0x000fe20003fc6070 */
[----:B------:R-:W4:Y:S01]  /*c410*/  LDC R19, c[0x0][0x230] ;  /* 0x00008c00ff137b82 */ /* 0x000f220000000800 */
[----:B------:R-:W-:Y:S01]  /*c420*/  LDGSTS.E [R12+0x3c004], desc[UR8][R242.64], !P1 ;  /* 0x3c004000f20c7fae */ /* 0x000fe2000c921848 */
[----:B-1----:R-:W-:-:S03]  /*c430*/  IMAD.WIDE R2, R245, 0x4, R190 ;  /* 0x00000004f5027825 */ /* 0x002fc600078e02be */
[----:B------:R1:W-:Y:S04]  /*c440*/  STL.64 [R1+0x228], R4 ;  /* 0x0002280401007387 */ /* 0x0003e80000100a00 */
[----:B------:R1:W-:Y:S01]  /*c450*/  LDGSTS.E [R12+0x38008], desc[UR8][R4.64], !P2 ;  /* 0x38008000040c7fae */ /* 0x0003e2000d121848 */
[----:B---3--:R-:W-:Y:S01]  /*c460*/  IMAD.WIDE R14, R245, 0x4, R182 ;  /* 0x00000004f50e7825 */ /* 0x008fe200078e02b6 */
[----:B------:R-:W-:Y:S02]  /*c470*/  IADD3 R16, R22, -0xad, RZ ;  /* 0xffffff5316107810 */ /* 0x000fe40007ffe0ff */
[----:B------:R-:W-:Y:S01]  /*c480*/  STL.64 [R1+0xcc8], R242 ;  /* 0x000cc8f201007387 */ /* 0x000fe20000100a00 */
[----:B------:R-:W-:Y:S01]  /*c490*/  ISETP.GE.U32.AND P1, PT, R17, 0x7ffffef1, PT ;  /* 0x7ffffef11100780c */ /* 0x000fe20003f26070 */
[----:B------:R-:W3:Y:S02]  /*c4a0*/  LDC R22, c[0x0][0x230] ;  /* 0x00008c00ff167b82 */ /* 0x000ee40000000800 */
[----:B------:R4:W-:Y:S01]  /*c4b0*/  STL.64 [R1+0xcd0], R240 ;  /* 0x000cd0f001007387 */ /* 0x0009e20000100a00 */
[----:B-1----:R-:W-:-:S03]  /*c4c0*/  IMAD.WIDE R4, R245, 0x4, R186 ;  /* 0x00000004f5047825 */ /* 0x002fc600078e02ba */
[----:B------:R1:W-:Y:S04]  /*c4d0*/  STL.64 [R1+0x210], R14 ;  /* 0x0002100e01007387 */ /* 0x0003e80000100a00 */
[----:B------:R-:W-:Y:S01]  /*c4e0*/  STL.64 [R1+0x1f8], R4 ;  /* 0x0001f80401007387 */ /* 0x000fe20000100a00 */
[----:B--2---:R-:W-:-:S03]  /*c4f0*/  VIADD R17, R18, 0xffffff52 ;  /* 0xffffff5212117836 */ /* 0x004fc60000000000 */
[----:B------:R2:W-:Y:S01]  /*c500*/  LDGSTS.E [R12+0x3c008], desc[UR8][R240.64], !P2 ;  /* 0x3c008000f00c7fae */ /* 0x0005e2000d121848 */
[----:B------:R-:W-:-:S03]  /*c510*/  ISETP.GE.U32.AND P2, PT, R16, 0x7ffffed4, PT ;  /* 0x7ffffed41000780c */ /* 0x000fc60003f46070 */
[----:B------:R-:W-:Y:S01]  /*c520*/  STL.64 [R1+0xcd8], R238 ;  /* 0x000cd8ee01007387 */ /* 0x000fe20000100a00 */
[----:B----4-:R-:W-:Y:S01]  /*c530*/  VIADD R16, R25, 0xffffff51 ;  /* 0xffffff5119107836 */ /* 0x010fe20000000000 */
[----:B------:R-:W4:Y:S02]  /*c540*/  LDC R18, c[0x0][0x230] ;  /* 0x00008c00ff127b82 */ /* 0x000f240000000800 */
[----:B------:R1:W-:Y:S04]  /*c550*/  LDGSTS.E [R12+0x3800c], desc[UR8][R14.64], !P3 ;  /* 0x3800c0000e0c7fae */ /* 0x0003e8000d921848 */
[----:B------:R-:W-:Y:S01]  /*c560*/  STL.64 [R1+0x290], R2 ;  /* 0x0002900201007387 */ /* 0x000fe20000100a00 */
[C---:B--2---:R-:W-:Y:S01]  /*c570*/  IMAD.WIDE R240, R245.reuse, 0x4, R226 ;  /* 0x00000004f5f07825 */ /* 0x044fe200078e02e2 */
[----:B------:R-:W2:Y:S02]  /*c580*/  LDC R25, c[0x0][0x230] ;  /* 0x00008c00ff197b82 */ /* 0x000ea40000000800 */
[----:B------:R3:W-:Y:S04]  /*c590*/  LDGSTS.E [R12+0x3c00c], desc[UR8][R238.64], !P3 ;  /* 0x3c00c000ee0c7fae */ /* 0x0007e8000d921848 */
[----:B------:R3:W-:Y:S01]  /*c5a0*/  STL.64 [R1+0xc20], R12 ;  /* 0x000c200c01007387 */ /* 0x0007e20000100a00 */
[----:B-1----:R-:W-:-:S03]  /*c5b0*/  IMAD.WIDE R14, R245, 0x4, R192 ;  /* 0x00000004f50e7825 */ /* 0x002fc600078e02c0 */
[----:B------:R1:W-:Y:S01]  /*c5c0*/  LDGSTS.E [R11+0x20000], desc[UR8][R4.64], !P4 ;  /* 0x20000000040b7fae */ /* 0x0003e2000e121848 */
[----:B------:R-:W-:-:S03]  /*c5d0*/  ISETP.GE.U32.AND P3, PT, R17, 0x7ffffed3, PT ;  /* 0x7ffffed31100780c */ /* 0x000fc60003f66070 */
[----:B------:R1:W-:Y:S01]  /*c5e0*/  LDGSTS.E [R11+0x24000], desc[UR8][R2.64], !P4 ;  /* 0x24000000020b7fae */ /* 0x0003e2000e121848 */
[----:B---3--:R-:W-:-:S03]  /*c5f0*/  IMAD.WIDE R12, R245, 0x4, R194 ;  /* 0x00000004f50c7825 */ /* 0x008fc600078e02c2 */
[----:B------:R3:W-:Y:S01]  /*c600*/  STL.64 [R1+0x1e0], R14 ;  /* 0x0001e00e01007387 */ /* 0x0007e20000100a00 */
[----:B-1----:R-:W-:-:S03]  /*c610*/  IMAD.WIDE R4, R245, 0x4, R196 ;  /* 0x00000004f5047825 */ /* 0x002fc600078e02c4 */
[----:B------:R3:W-:Y:S01]  /*c620*/  LDGSTS.E [R11+0x20004], desc[UR8][R14.64], !P5 ;  /* 0x200040000e0b7fae */ /* 0x0007e2000e921848 */
[----:B------:R-:W-:Y:S01]  /*c630*/  IMAD.WIDE R2, R245, 0x4, R198 ;  /* 0x00000004f5027825 */ /* 0x000fe200078e02c6 */
[----:B------:R-:W-:Y:S02]  /*c640*/  ISETP.GE.U32.AND P4, PT, R16, 0x7ffffed2, PT ;  /* 0x7ffffed21000780c */ /* 0x000fe40003f86070 */
[----:B------:R1:W-:Y:S01]  /*c650*/  STL.64 [R1+0x278], R12 ;  /* 0x0002780c01007387 */ /* 0x0003e20000100a00 */
[----:B------:R-:W-:-:S03]  /*c660*/  VIADD R17, R21, 0xffffff50 ;  /* 0xffffff5015117836 */ /* 0x000fc60000000000 */
[----:B------:R1:W-:Y:S01]  /*c670*/  LDGSTS.E [R11+0x24004], desc[UR8][R12.64], !P5 ;  /* 0x240040000c0b7fae */ /* 0x0003e2000e921848 */
[----:B------:R-:W-:Y:S01]  /*c680*/  VIADD R16, R24, 0xffffff33 ;  /* 0xffffff3318107836 */ /* 0x000fe20000000000 */
[----:B------:R-:W2:Y:S01]  /*c690*/  LDC R21, c[0x0][0x230] ;  /* 0x00008c00ff157b82 */ /* 0x000ea20000000800 */
[C---:B---3--:R-:W-:Y:S01]  /*c6a0*/  IMAD.WIDE R14, R245.reuse, 0x4, R200 ;  /* 0x00000004f50e7825 */ /* 0x048fe200078e02c8 */
[----:B------:R3:W-:Y:S04]  /*c6b0*/  STL.64 [R1+0x1c8], R4 ;  /* 0x0001c80401007387 */ /* 0x0007e80000100a00 */
[----:B------:R3:W-:Y:S01]  /*c6c0*/  LDGSTS.E [R11+0x20008], desc[UR8][R4.64], !P6 ;  /* 0x20008000040b7fae */ /* 0x0007e2000f121848 */
[----:B-1----:R-:W-:-:S03]  /*c6d0*/  IMAD.WIDE R12, R245, 0x4, R202 ;  /* 0x00000004f50c7825 */ /* 0x002fc600078e02ca */
[----:B------:R1:W-:Y:S01]  /*c6e0*/  STL.64 [R1+0x268], R2 ;  /* 0x0002680201007387 */ /* 0x0003e20000100a00 */
[----:B------:R-:W-:Y:S01]  /*c6f0*/  ISETP.GE.U32.AND P5, PT, R17, 0x7ffffed1, PT ;  /* 0x7ffffed11100780c */ /* 0x000fe20003fa6070 */
[----:B------:R-:W2:Y:S02]  /*c700*/  LDC R24, c[0x0][0x230] ;  /* 0x00008c00ff187b82 */ /* 0x000ea40000000800 */
[----:B------:R1:W-:Y:S01]  /*c710*/  LDGSTS.E [R11+0x24008], desc[UR8][R2.64], !P6 ;  /* 0x24008000020b7fae */ /* 0x0003e2000f121848 */
[----:B---3--:R-:W-:-:S03]  /*c720*/  IMAD.WIDE R4, R245, 0x4, R204 ;  /* 0x00000004f5047825 */ /* 0x008fc600078e02cc */
[----:B------:R3:W-:Y:S01]  /*c730*/  STL.64 [R1+0x1b0], R14 ;  /* 0x0001b00e01007387 */ /* 0x0007e20000100a00 */
[----:B------:R-:W-:-:S03]  /*c740*/  ISETP.GE.U32.AND P6, PT, R16, 0x7ffffeb4, PT ;  /* 0x7ffffeb41000780c */ /* 0x000fc60003fc6070 */
[----:B------:R3:W-:Y:S01]  /*c750*/  LDGSTS.E [R11+0x2000c], desc[UR8][R14.64], !P1 ;  /* 0x2000c0000e0b7fae */ /* 0x0007e2000c921848 */
[----:B-1----:R-:W-:-:S03]  /*c760*/  IMAD.WIDE R2, R245, 0x4, R206 ;  /* 0x00000004f5027825 */ /* 0x002fc600078e02ce */
[----:B------:R1:W-:Y:S04]  /*c770*/  STL.64 [R1+0x250], R12 ;  /* 0x0002500c01007387 */ /* 0x0003e80000100a00 */
[----:B------:R1:W-:Y:S01]  /*c780*/  LDGSTS.E [R11+0x2400c], desc[UR8][R12.64], !P1 ;  /* 0x2400c0000c0b7fae */ /* 0x0003e2000c921848 */
[----:B---3--:R-:W-:-:S03]  /*c790*/  IMAD.WIDE R14, R245, 0x4, R208 ;  /* 0x00000004f50e7825 */ /* 0x008fc600078e02d0 */
[----:B------:R3:W-:Y:S04]  /*c7a0*/  STL.64 [R1+0x198], R4 ;  /* 0x0001980401007387 */ /* 0x0007e80000100a00 */
[----:B------:R3:W-:Y:S01]  /*c7b0*/  LDGSTS.E [R11+0x28000], desc[UR8][R4.64], !P2 ;  /* 0x28000000040b7fae */ /* 0x0007e2000d121848 */
[----:B-1----:R-:W-:-:S03]  /*c7c0*/  IMAD.WIDE R12, R245, 0x4, R210 ;  /* 0x00000004f50c7825 */ /* 0x002fc600078e02d2 */
[----:B------:R1:W-:Y:S04]  /*c7d0*/  STL.64 [R1+0x518], R2 ;  /* 0x0005180201007387 */ /* 0x0003e80000100a00 */
[----:B------:R1:W-:Y:S01]  /*c7e0*/  LDGSTS.E [R11+0x2c000], desc[UR8][R2.64], !P2 ;  /* 0x2c000000020b7fae */ /* 0x0003e2000d121848 */
[----:B---3--:R-:W-:-:S03]  /*c7f0*/  IMAD.WIDE R4, R245, 0x4, R212 ;  /* 0x00000004f5047825 */ /* 0x008fc600078e02d4 */
[----:B------:R-:W-:Y:S04]  /*c800*/  STL.64 [R1+0x180], R14 ;  /* 0x0001800e01007387 */ /* 0x000fe80000100a00 */
[----:B------:R-:W-:Y:S01]  /*c810*/  LDGSTS.E [R11+0x28004], desc[UR8][R14.64], !P3 ;  /* 0x280040000e0b7fae */ /* 0x000fe2000d921848 */
[----:B-1----:R-:W-:-:S03]  /*c820*/  IMAD.WIDE R2, R245, 0x4, R214 ;  /* 0x00000004f5027825 */ /* 0x002fc600078e02d6 */
[----:B------:R1:W-:Y:S04]  /*c830*/  STL.64 [R1+0x4b8], R12 ;  /* 0x0004b80c01007387 */ /* 0x0003e80000100a00 */
[----:B------:R1:W-:Y:S04]  /*c840*/  LDGSTS.E [R11+0x2c004], desc[UR8][R12.64], !P3 ;  /* 0x2c0040000c0b7fae */ /* 0x0003e8000d921848 */
[----:B------:R3:W-:Y:S04]  /*c850*/  STL.64 [R1+0x168], R4 ;  /* 0x0001680401007387 */ /* 0x0007e80000100a00 */
[----:B------:R3:W-:Y:S01]  /*c860*/  LDGSTS.E [R11+0x28008], desc[UR8][R4.64], !P4 ;  /* 0x28008000040b7fae */ /* 0x0007e2000e121848 */
[----:B-1----:R-:W-:-:S03]  /*c870*/  IMAD.WIDE R12, R245, 0x4, R216 ;  /* 0x00000004f50c7825 */ /* 0x002fc600078e02d8 */
[----:B------:R1:W-:Y:S04]  /*c880*/  STL.64 [R1+0x490], R2 ;  /* 0x0004900201007387 */ /* 0x0003e80000100a00 */
[----:B------:R1:W-:Y:S01]  /*c890*/  LDGSTS.E [R11+0x2c008], desc[UR8][R2.64], !P4 ;  /* 0x2c008000020b7fae */ /* 0x0003e2000e121848 */
[----:B---3--:R-:W-:-:S03]  /*c8a0*/  IMAD.WIDE R4, R245, 0x4, R218 ;  /* 0x00000004f5047825 */ /* 0x008fc600078e02da */
[----:B------:R-:W-:Y:S01]  /*c8b0*/  STL.64 [R1+0x148], R12 ;  /* 0x0001480c01007387 */ /* 0x000fe20000100a00 */
[----:B------:R-:W-:Y:S01]  /*c8c0*/  IADD3 R17, R20, -0xce, RZ ;  /* 0xffffff3214117810 */ /* 0x000fe20007ffe0ff */
[C---:B------:R-:W-:Y:S02]  /*c8d0*/  IMAD.WIDE R238, R245.reuse, 0x4, R222 ;  /* 0x00000004f5ee7825 */ /* 0x040fe400078e02de */
[----:B------:R-:W-:Y:S01]  /*c8e0*/  LDGSTS.E [R11+0x2800c], desc[UR8][R12.64], !P5 ;  /* 0x2800c0000c0b7fae */ /* 0x000fe2000e921848 */
[----:B------:R-:W3:Y:S01]  /*c8f0*/  LDC R20, c[0x0][0x230] ;  /* 0x00008c00ff147b82 */ /* 0x000ee20000000800 */
[C---:B-1----:R-:W-:Y:S02]  /*c900*/  IMAD.WIDE R2, R245.reuse, 0x4, R220 ;  /* 0x00000004f5027825 */ /* 0x042fe400078e02dc */
[----:B------:R1:W-:Y:S04]  /*c910*/  STL.64 [R1+0x468], R4 ;  /* 0x0004680401007387 */ /* 0x0003e80000100a00 */
[----:B------:R1:W-:Y:S04]  /*c920*/  LDGSTS.E [R11+0x2c00c], desc[UR8][R4.64], !P5 ;  /* 0x2c00c000040b7fae */ /* 0x0003e8000e921848 */
[----:B------:R4:W-:Y:S04]  /*c930*/  STL.64 [R1+0x120], R2 ;  /* 0x0001200201007387 */ /* 0x0009e80000100a00 */
[----:B------:R4:W-:Y:S01]  /*c940*/  LDGSTS.E [R11+0x30000], desc[UR8][R2.64], !P6 ;  /* 0x30000000020b7fae */ /* 0x0009e2000f121848 */
[----:B-1----:R-:W-:-:S03]  /*c950*/  IMAD.WIDE R4, R245, 0x4, R224 ;  /* 0x00000004f5047825 */ /* 0x002fc600078e02e0 */
[----:B------:R-:W3:Y:S01]  /*c960*/  LDL.LU.64 R188, [R1+0x48] ;  /* 0x0000480001bc7983 */ /* 0x000ee20000300a00 */
[----:B------:R-:W-:Y:S01]  /*c970*/  ISETP.GE.U32.AND P1, PT, R17, 0x7ffffeb3, PT ;  /* 0x7ffffeb31100780c */ /* 0x000fe20003f26070 */
[----:B------:R-:W-:Y:S02]  /*c980*/  VIADD R16, R23, 0xffffff31 ;  /* 0xffffff3117107836 */ /* 0x000fe40000000000 */
[----:B------:R-:W-:Y:S01]  /*c990*/  STL.64 [R1+0xce0], R238 ;  /* 0x000ce0ee01007387 */ /* 0x000fe20000100a00 */
[----:B----4-:R-:W-:-:S03]  /*c9a0*/  IMAD.WIDE R2, R245, 0x4, R228 ;  /* 0x00000004f5027825 */ /* 0x010fc600078e02e4 */
[----:B------:R1:W-:Y:S01]  /*c9b0*/  STL.64 [R1+0xf8], R4 ;  /* 0x0000f80401007387 */ /* 0x0003e20000100a00 */
[----:B------:R-:W-:-:S03]  /*c9c0*/  VIADD R17, R19, 0xffffff30 ;  /* 0xffffff3013117836 */ /* 0x000fc60000000000 */
[----:B------:R-:W-:Y:S01]  /*c9d0*/  STL.64 [R1+0xc8], R2 ;  /* 0x0000c80201007387 */ /* 0x000fe20000100a00 */
[----:B------:R-:W-:Y:S01]  /*c9e0*/  ISETP.GE.U32.AND P2, PT, R16, 0x7ffffeb2, PT ;  /* 0x7ffffeb21000780c */ /* 0x000fe20003f46070 */
[----:B------:R-:W-:Y:S01]  /*c9f0*/  IMAD.WIDE R242, R245, 0x4, R230 ;  /* 0x00000004f5f27825 */ /* 0x000fe200078e02e6 */
[----:B------:R-:W4:Y:S01]  /*ca00*/  LDC R23, c[0x0][0x230] ;  /* 0x00008c00ff177b82 */ /* 0x000f220000000800 */
[----:B------:R-:W-:Y:S01]  /*ca10*/  STL.64 [R1+0xce8], R240 ;  /* 0x000ce8f001007387 */ /* 0x000fe20000100a00 */
[----:B------:R-:W-:-:S03]  /*ca20*/  ISETP.GE.U32.AND P3, PT, R17, 0x7ffffeb1, PT ;  /* 0x7ffffeb11100780c */ /* 0x000fc60003f66070 */
[----:B------:R-:W4:Y:S03]  /*ca30*/  LDL.LU.64 R156, [R1+0x40] ;  /* 0x00004000019c7983 */ /* 0x000f260000300a00 */
[----:B------:R-:W4:Y:S01]  /*ca40*/  LDC R19, c[0x0][0x230] ;  /* 0x00008c00ff137b82 */ /* 0x000f220000000800 */
[----:B------:R-:W4:Y:S04]  /*ca50*/  LDL.LU.64 R14, [R1+0x58] ;  /* 0x00005800010e7983 */ /* 0x000f280000300a00 */
[----:B------:R-:W4:Y:S04]  /*ca60*/  LDL.LU.64 R154, [R1+0x50] ;  /* 0x00005000019a7983 */ /* 0x000f280000300a00 */
[----:B------:R-:W4:Y:S04]  /*ca70*/  LDL.LU.64 R246, [R1+0x68] ;  /* 0x0000680001f67983 */ /* 0x000f280000300a00 */
[----:B------:R-:W-:Y:S04]  /*ca80*/  LDGSTS.E [R11+0x34000], desc[UR8][R238.64], !P6 ;  /* 0x34000000ee0b7fae */ /* 0x000fe8000f121848 */
[----:B------:R1:W-:Y:S04]  /*ca90*/  LDGSTS.E [R11+0x30004], desc[UR8][R4.64], !P1 ;  /* 0x30004000040b7fae */ /* 0x0003e8000c921848 */
[----:B------:R-:W-:Y:S04]  /*caa0*/  LDGSTS.E [R11+0x34004], desc[UR8][R240.64], !P1 ;  /* 0x34004000f00b7fae */ /* 0x000fe8000c921848 */
[----:B------:R2:W-:Y:S01]  /*cab0*/  LDGSTS.E [R11+0x30008], desc[UR8][R2.64], !P2 ;  /* 0x30008000020b7fae */ /* 0x0005e2000d121848 */
[----:B-1----:R-:W-:-:S03]  /*cac0*/  IMAD.WIDE R4, R245, 0x4, R232 ;  /* 0x00000004f5047825 */ /* 0x002fc600078e02e8 */
[----:B------:R-:W-:Y:S04]  /*cad0*/  STL.64 [R1+0xcf0], R242 ;  /* 0x000cf0f201007387 */ /* 0x000fe80000100a00 */
[----:B------:R-:W-:Y:S04]  /*cae0*/  LDGSTS.E [R11+0x34008], desc[UR8][R242.64], !P2 ;  /* 0x34008000f20b7fae */ /* 0x000fe8000d121848 */
[----:B------:R1:W-:Y:S04]  /*caf0*/  STL.64 [R1+0xb0], R4 ;  /* 0x0000b00401007387 */ /* 0x0003e80000100a00 */
[----:B------:R-:W-:Y:S04]  /*cb00*/  LDGSTS.E [R11+0x3000c], desc[UR8][R4.64], !P3 ;  /* 0x3000c000040b7fae */ /* 0x000fe8000d921848 */
[----:B------:R-:W4:Y:S04]  /*cb10*/  LDL.LU.64 R152, [R1+0x60] ;  /* 0x0000600001987983 */ /* 0x000f280000300a00 */
[----:B-1----:R-:W4:Y:S04]  /*cb20*/  LDL.LU.64 R4, [R1+0x70] ;  /* 0x0000700001047983 */ /* 0x002f280000300a00 */
[----:B------:R-:W4:Y:S04]  /*cb30*/  LDL.LU.64 R248, [R1+0x78] ;  /* 0x0000780001f87983 */ /* 0x000f280000300a00 */
[----:B------:R-:W4:Y:S01]  /*cb40*/  LDL.LU.64 R250, [R1+0x88] ;  /* 0x0000880001fa7983 */ /* 0x000f220000300a00 */
[----:B------:R-:W-:-:S02]  /*cb50*/  VIADD R16, R22, 0xffffff13 ;  /* 0xffffff1316107836 */ /* 0x000fc40000000000 */
[----:B------:R-:W-:Y:S01]  /*cb60*/  VIADD R17, R18, 0xffffff12 ;  /* 0xffffff1212117836 */ /* 0x000fe20000000000 */
[----:B------:R-:W1:Y:S01]  /*cb70*/  LDC R22, c[0x0][0x230] ;  /* 0x00008c00ff167b82 */ /* 0x000e620000000800 */
[----:B--2---:R-:W-:Y:S01]  /*cb80*/  IMAD.WIDE R2, R245, 0x4, R234 ;  /* 0x00000004f5027825 */ /* 0x004fe200078e02ea */
[----:B------:R-:W-:-:S06]  /*cb90*/  ISETP.GE.U32.AND P4, PT, R16, 0x7ffffe94, PT ;  /* 0x7ffffe941000780c */ /* 0x000fcc0003f86070 */
[----:B------:R-:W2:Y:S01]  /*cba0*/  LDC R18, c[0x0][0x230] ;  /* 0x00008c00ff127b82 */ /* 0x000ea20000000800 */
[----:B------:R1:W-:Y:S01]  /*cbb0*/  STL.64 [R1+0xcf8], R2 ;  /* 0x000cf80201007387 */ /* 0x0003e20000100a00 */
[----:B------:R-:W-:-:S03]  /*cbc0*/  IADD3 R16, R24, -0xef, RZ ;  /* 0xffffff1118107810 */ /* 0x000fc60007ffe0ff */
[----:B------:R-:W-:Y:S01]  /*cbd0*/  STL.64 [R1+0xd48], R236 ;  /* 0x000d48ec01007387 */ /* 0x000fe20000100a00 */
[----:B------:R-:W-:Y:S01]  /*cbe0*/  ISETP.GE.U32.AND P6, PT, R16, 0x7ffffe92, PT ;  /* 0x7ffffe921000780c */ /* 0x000fe20003fc6070 */
[----:B------:R-:W-:Y:S01]  /*cbf0*/  VIADD R16, R25, 0xffffff6f ;  /* 0xffffff6f19107836 */ /* 0x000fe20000000000 */
[----:B------:R-:W-:Y:S01]  /*cc00*/  ISETP.GE.U32.AND P5, PT, R17, 0x7ffffe93, PT ;  /* 0x7ffffe931100780c */ /* 0x000fe20003fa6070 */
[----:B---3--:R-:W-:Y:S01]  /*cc10*/  VIADD R17, R20, 0xffffff10 ;  /* 0xffffff1014117836 */ /* 0x008fe20000000000 */
[----:B------:R3:W-:Y:S01]  /*cc20*/  LDGSTS.E [R11+0x3400c], desc[UR8][R2.64], !P3 ;  /* 0x3400c000020b7fae */ /* 0x0007e2000d921848 */
[----:B------:R-:W3:Y:S01]  /*cc30*/  LDC R24, c[0x0][0x230] ;  /* 0x00008c00ff187b82 */ /* 0x000ee20000000800 */
[----:B------:R-:W-:Y:S01]  /*cc40*/  ISETP.GE.U32.AND P2, PT, R16, 0x7ffffef0, PT ;  /* 0x7ffffef01000780c */ /* 0x000fe20003f46070 */
[----:B----4-:R-:W-:Y:S01]  /*cc50*/  VIADD R16, R23, 0xffffff6d ;  /* 0xffffff6d17107836 */ /* 0x010fe20000000000 */
[----:B------:R-:W-:Y:S01]  /*cc60*/  ISETP.GE.U32.AND P1, PT, R17, 0x7ffffe91, PT ;  /* 0x7ffffe911100780c */ /* 0x000fe20003f26070 */
[----:B------:R-:W-:Y:S01]  /*cc70*/  VIADD R17, R21, 0xffffff6e ;  /* 0xffffff6e15117836 */ /* 0x000fe20000000000 */
[----:B------:R-:W-:Y:S03]  /*cc80*/  LDGSTS.E [R11+0x38000], desc[UR8][R236.64], !P4 ;  /* 0x38000000ec0b7fae */ /* 0x000fe6000e121848 */
[----:B------:R-:W4:Y:S01]  /*cc90*/  LDC R20, c[0x0][0x230] ;  /* 0x00008c00ff147b82 */ /* 0x000f220000000800 */
[----:B------:R-:W-:-:S02]  /*cca0*/  ISETP.GE.U32.AND P3, PT, R17, 0x7ffffeef, PT ;  /* 0x7ffffeef1100780c */ /* 0x000fc40003f66070 */
[----:B--2---:R-:W-:Y:S01]  /*ccb0*/  IADD3 R17, R18, -0x94, RZ ;  /* 0xffffff6c12117810 */ /* 0x004fe20007ffe0ff */
[----:B------:R-:W-:-:S04]  /*ccc0*/  IMAD.WIDE R188, R245, 0x4, R188 ;  /* 0x00000004f5bc7825 */ /* 0x000fc800078e02bc */
[----:B------:R-:W2:Y:S01]  /*ccd0*/  LDC R23, c[0x0][0x230] ;  /* 0x00008c00ff177b82 */ /* 0x000ea20000000800 */
[----:B------:R-:W-:Y:S04]  /*cce0*/  STL.64 [R1+0xd00], R188 ;  /* 0x000d00bc01007387 */ /* 0x000fe80000100a00 */
[----:B------:R-:W2:Y:S01]  /*ccf0*/  LDL.LU.64 R160, [R1+0x80] ;  /* 0x0000800001a07983 */ /* 0x000ea20000300a00 */
[----:B------:R-:W-:-:S03]  /*cd00*/  IMAD.WIDE R168, R245, 0x4, R156 ;  /* 0x00000004f5a87825 */ /* 0x000fc600078e029c */
[----:B------:R-:W-:Y:S01]  /*cd10*/  LDGSTS.E [R11+0x3c000], desc[UR8][R188.64], !P4 ;  /* 0x3c000000bc0b7fae */ /* 0x000fe2000e121848 */
[----:B------:R-:W2:Y:S03]  /*cd20*/  LDC R25, c[0x0][0x230] ;  /* 0x00008c00ff197b82 */ /* 0x000ea60000000800 */
[----:B------:R-:W2:Y:S01]  /*cd30*/  LDL.LU.64 R156, [R1+0x98] ;  /* 0x00009800019c7983 */ /* 0x000ea20000300a00 */
[----:B------:R-:W-:-:S04]  /*cd40*/  IMAD.WIDE R170, R245, 0x4, R154 ;  /* 0x00000004f5aa7825 */ /* 0x000fc800078e029a */
[C---:B------:R-:W-:Y:S01]  /*cd50*/  IMAD.WIDE R12, R245.reuse, 0x4, R246 ;  /* 0x00000004f50c7825 */ /* 0x040fe200078e02f6 */
[----:B------:R-:W2:Y:S04]  /*cd60*/  LDL.LU.64 R154, [R1+0x90] ;  /* 0x00009000019a7983 */ /* 0x000ea80000300a00 */
[----:B------:R-:W2:Y:S01]  /*cd70*/  LDL.LU.64 R246, [R1+0xa8] ;  /* 0x0000a80001f67983 */ /* 0x000ea20000300a00 */
[----:B------:R-:W-:Y:S01]  /*cd80*/  IMAD.WIDE R14, R245, 0x4, R14 ;  /* 0x00000004f50e7825 */ /* 0x000fe200078e020e */
[----:B------:R-:W-:Y:S02]  /*cd90*/  ISETP.GE.U32.AND P4, PT, R16, 0x7ffffeee, PT ;  /* 0x7ffffeee1000780c */ /* 0x000fe40003f86070 */
[----:B------:R-:W-:Y:S01]  /*cda0*/  STL.64 [R1+0xd50], R168 ;  /* 0x000d50a801007387 */ /* 0x000fe20000100a00 */
[----:B-1----:R-:W-:-:S03]  /*cdb0*/  VIADD R16, R22, 0xffffff4f ;  /* 0xffffff4f16107836 */ /* 0x002fc60000000000 */
[----:B------:R-:W-:Y:S04]  /*cdc0*/  STL.64 [R1+0xd08], R14 ;  /* 0x000d080e01007387 */ /* 0x000fe80000100a00 */
[----:B------:R-:W-:Y:S04]  /*cdd0*/  STL.64 [R1+0xd58], R170 ;  /* 0x000d58aa01007387 */ /* 0x000fe80000100a00 */
[----:B------:R-:W-:Y:S04]  /*cde0*/  LDGSTS.E [R11+0x38004], desc[UR8][R168.64], !P5 ;  /* 0x38004000a80b7fae */ /* 0x000fe8000e921848 */
[----:B------:R-:W-:Y:S04]  /*cdf0*/  STL.64 [R1+0xd10], R12 ;  /* 0x000d100c01007387 */ /* 0x000fe80000100a00 */
[----:B------:R-:W-:Y:S01]  /*ce00*/  LDGSTS.E [R11+0x3c004], desc[UR8][R14.64], !P5 ;  /* 0x3c0040000e0b7fae */ /* 0x000fe2000e921848 */
[----:B------:R-:W-:-:S03]  /*ce10*/  ISETP.GE.U32.AND P5, PT, R17, 0x7ffffeed, PT ;  /* 0x7ffffeed1100780c */ /* 0x000fc60003fa6070 */
[----:B------:R-:W2:Y:S01]  /*ce20*/  LDL.LU.64 R158, [R1+0xa0] ;  /* 0x0000a000019e7983 */ /* 0x000ea20000300a00 */
[----:B------:R-:W-:-:S03]  /*ce30*/  IMAD.WIDE R172, R245, 0x4, R152 ;  /* 0x00000004f5ac7825 */ /* 0x000fc600078e0298 */
[----:B------:R-:W-:Y:S04]  /*ce40*/  LDGSTS.E [R11+0x38008], desc[UR8][R170.64], !P6 ;  /* 0x38008000aa0b7fae */ /* 0x000fe8000f121848 */
[----:B------:R-:W2:Y:S04]  /*ce50*/  LDL.LU.64 R152, [R1+0xb8] ;  /* 0x0000b80001987983 */ /* 0x000ea80000300a00 */
[----:B------:R-:W-:Y:S01]  /*ce60*/  LDGSTS.E [R11+0x3c008], desc[UR8][R12.64], !P6 ;  /* 0x3c0080000c0b7fae */ /* 0x000fe2000f121848 */
[----:B------:R-:W-:Y:S01]  /*ce70*/  ISETP.GE.U32.AND P6, PT, R16, 0x7ffffed0, PT ;  /* 0x7ffffed01000780c */ /* 0x000fe20003fc6070 */
[----:B------:R-:W-:-:S02]  /*ce80*/  IMAD.WIDE R16, R245, 0x4, R248 ;  /* 0x00000004f5107825 */ /* 0x000fc400078e02f8 */
[----:B------:R-:W-:Y:S02]  /*ce90*/  LDGSTS.E [R11+0x3800c], desc[UR8][R172.64], !P1 ;  /* 0x3800c000ac0b7fae */ /* 0x000fe4000c921848 */
[C---:B---3--:R-:W-:Y:S02]  /*cea0*/  IMAD.WIDE R2, R245.reuse, 0x4, R250 ;  /* 0x00000004f5027825 */ /* 0x048fe400078e02fa */
[----:B------:R-:W3:Y:S04]  /*ceb0*/  LDL.LU.64 R248, [R1+0xc0] ;  /* 0x0000c00001f87983 */ /* 0x000ee80000300a00 */
[----:B------:R-:W-:Y:S04]  /*cec0*/  STL.64 [R1+0x100], R2 ;  /* 0x0001000201007387 */ /* 0x000fe80000100a00 */
[----:B------:R-:W3:Y:S01]  /*ced0*/  LDL.LU.64 R250, [R1+0xd0] ;  /* 0x0000d00001fa7983 */ /* 0x000ee20000300a00 */
[----:B------:R-:W-:-:S04]  /*cee0*/  IMAD.WIDE R4, R245, 0x4, R4 ;  /* 0x00000004f5047825 */ /* 0x000fc800078e0204 */
[----:B------:R-:W-:Y:S01]  /*cef0*/  VIADD R19, R19, 0xffffff4e ;  /* 0xffffff4e13137836 */ /* 0x000fe20000000000 */
[----:B------:R1:W-:Y:S01]  /*cf00*/  LDGSTS.E [R11+0x3c00c], desc[UR8][R4.64], !P1 ;  /* 0x3c00c000040b7fae */ /* 0x0003e2000c921848 */
[----:B------:R-:W-:Y:S01]  /*cf10*/  VIADD R18, R24, 0xffffff4d ;  /* 0xffffff4d18127836 */ /* 0x000fe20000000000 */
[----:B----4-:R-:W-:Y:S01]  /*cf20*/  IADD3 R22, R20, -0xd1, RZ ;  /* 0xffffff2f14167810 */ /* 0x010fe20007ffe0ff */
[----:B------:R-:W4:Y:S01]  /*cf30*/  LDC R24, c[0x0][0x230] ;  /* 0x00008c00ff187b82 */ /* 0x000f220000000800 */
[----:B------:R-:W-:Y:S01]  /*cf40*/  STL.64 [R1+0xd60], R172 ;  /* 0x000d60ac01007387 */ /* 0x000fe20000100a00 */
[----:B------:R-:W-:-:S03]  /*cf50*/  ISETP.GE.U32.AND P1, PT, R19, 0x7ffffecf, PT ;  /* 0x7ffffecf1300780c */ /* 0x000fc60003f26070 */
[----:B------:R-:W-:Y:S04]  /*cf60*/  LDGSTS.E [R10+0x20000], desc[UR8][R16.64], !P2 ;  /* 0x20000000100a7fae */ /* 0x000fe8000d121848 */
[----:B------:R1:W-:Y:S04]  /*cf70*/  STL.64 [R1+0xd18], R4 ;  /* 0x000d180401007387 */ /* 0x0003e80000100a00 */
[----:B------:R1:W-:Y:S01]  /*cf80*/  LDGSTS.E [R10+0x24000], desc[UR8][R2.64], !P2 ;  /* 0x24000000020a7fae */ /* 0x0003e2000d121848 */
[----:B------:R-:W-:-:S03]  /*cf90*/  ISETP.GE.U32.AND P2, PT, R18, 0x7ffffece, PT ;  /* 0x7ffffece1200780c */ /* 0x000fc60003f46070 */
[----:B------:R-:W-:Y:S01]  /*cfa0*/  STL.64 [R1+0xda8], R16 ;  /* 0x000da81001007387 */ /* 0x000fe20000100a00 */
[----:B--2---:R-:W-:-:S05]  /*cfb0*/  IMAD.WIDE R18, R245, 0x4, R160 ;  /* 0x00000004f5127825 */ /* 0x004fca00078e02a0 */
[----:B------:R-:W-:Y:S01]  /*cfc0*/  LDGSTS.E [R10+0x20004], desc[UR8][R18.64], !P3 ;  /* 0x20004000120a7fae */ /* 0x000fe2000d921848 */
[----:B-1----:R-:W-:-:S05]  /*cfd0*/  IMAD.WIDE R4, R245, 0x4, R156 ;  /* 0x00000004f5047825 */ /* 0x002fca00078e029c */
[----:B------:R-:W-:Y:S01]  /*cfe0*/  STL.64 [R1+0x98], R4 ;  /* 0x0000980401007387 */ /* 0x000fe20000100a00 */
[----:B------:R-:W-:-:S03]  /*cff0*/  IMAD.WIDE R2, R245, 0x4, R246 ;  /* 0x00000004f5027825 */ /* 0x000fc600078e02f6 */
[----:B------:R-:W-:Y:S04]  /*d000*/  STL.64 [R1+0xdb0], R18 ;  /* 0x000db01201007387 */ /* 0x000fe80000100a00 */
[----:B------:R1:W-:Y:S01]  /*d010*/  STL.64 [R1+0x80], R2 ;  /* 0x0000800201007387 */ /* 0x0003e20000100a00 */
[----:B------:R-:W-:-:S03]  /*d020*/  IMAD.WIDE R20, R245, 0x4, R154 ;  /* 0x00000004f5147825 */ /* 0x000fc600078e029a */
[----:B------:R-:W2:Y:S04]  /*d030*/  LDL.LU.64 R160, [R1+0xd8] ;  /* 0x0000d80001a07983 */ /* 0x000ea80000300a00 */
[----:B------:R-:W4:Y:S04]  /*d040*/  LDL.LU.64 R156, [R1+0xe0] ;  /* 0x0000e000019c7983 */ /* 0x000f280000300a00 */
[----:B------:R-:W-:Y:S04]  /*d050*/  LDGSTS.E [R10+0x24004], desc[UR8][R4.64], !P3 ;  /* 0x24004000040a7fae */ /* 0x000fe8000d921848 */
[----:B------:R-:W2:Y:S04]  /*d060*/  LDL.LU.64 R154, [R1+0xe8] ;  /* 0x0000e800019a7983 */ /* 0x000ea80000300a00 */
[----:B------:R-:W2:Y:S04]  /*d070*/  LDL.LU.64 R246, [R1+0xf0] ;  /* 0x0000f00001f67983 */ /* 0x000ea80000300a00 */
[----:B------:R-:W-:Y:S04]  /*d080*/  LDGSTS.E [R10+0x20008], desc[UR8][R20.64], !P4 ;  /* 0x20008000140a7fae */ /* 0x000fe8000e121848 */
[----:B------:R1:W-:Y:S01]  /*d090*/  LDGSTS.E [R10+0x24008], desc[UR8][R2.64], !P4 ;  /* 0x24008000020a7fae */ /* 0x0003e2000e121848 */
[----:B------:R-:W-:-:S03]  /*d0a0*/  IMAD.WIDE R90, R245, 0x4, R158 ;  /* 0x00000004f55a7825 */ /* 0x000fc600078e029e */
[----:B------:R-:W-:Y:S01]  /*d0b0*/  STL.64 [R1+0xdb8], R20 ;  /* 0x000db81401007387 */ /* 0x000fe20000100a00 */
[----:B-1----:R-:W-:-:S04]  /*d0c0*/  IMAD.WIDE R2, R245, 0x4, R152 ;  /* 0x00000004f5027825 */ /* 0x002fc800078e0298 */
[C---:B---3--:R-:W-:Y:S01]  /*d0d0*/  IMAD.WIDE R242, R245.reuse, 0x4, R250 ;  /* 0x00000004f5f27825 */ /* 0x048fe200078e02fa */
[----:B------:R1:W-:Y:S04]  /*d0e0*/  STL.64 [R1+0x78], R2 ;  /* 0x0000780201007387 */ /* 0x0003e80000100a00 */
[----:B------:R-:W3:Y:S04]  /*d0f0*/  LDL.LU.64 R158, [R1+0x108] ;  /* 0x00010800019e7983 */ /* 0x000ee80000300a00 */
[----:B------:R-:W3:Y:S04]  /*d100*/  LDL.LU.64 R250, [R1+0x110] ;  /* 0x0001100001fa7983 */ /* 0x000ee80000300a00 */
[----:B------:R-:W3:Y:S01]  /*d110*/  LDL.LU.64 R152, [R1+0x118] ;  /* 0x0001180001987983 */ /* 0x000ee20000300a00 */
[----:B------:R-:W-:-:S03]  /*d120*/  IMAD.WIDE R116, R245, 0x4, R248 ;  /* 0x00000004f5747825 */ /* 0x000fc600078e02f8 */
[----:B------:R-:W3:Y:S04]  /*d130*/  LDL.LU.64 R248, [R1+0x128] ;  /* 0x0001280001f87983 */ /* 0x000ee80000300a00 */
[----:B------:R-:W-:Y:S04]  /*d140*/  STL.64 [R1+0xd20], R242 ;  /* 0x000d20f201007387 */ /* 0x000fe80000100a00 */
[----:B------:R-:W3:Y:S01]  /*d150*/  LDL.LU.64 R162, [R1+0x130] ;  /* 0x0001300001a27983 */ /* 0x000ee20000300a00 */
[----:B----4-:R-:W-:-:S04]  /*d160*/  IMAD.WIDE R240, R245, 0x4, R156 ;  /* 0x00000004f5f07825 */ /* 0x010fc800078e029c */
[C---:B--2---:R-:W-:Y:S01]  /*d170*/  IMAD.WIDE R120, R245.reuse, 0x4, R154 ;  /* 0x00000004f5787825 */ /* 0x044fe200078e029a */
[----:B------:R-:W2:Y:S03]  /*d180*/  LDL.LU.64 R156, [R1+0x138] ;  /* 0x00013800019c7983 */ /* 0x000ea60000300a00 */
[C---:B------:R-:W-:Y:S01]  /*d190*/  IMAD.WIDE R238, R245.reuse, 0x4, R246 ;  /* 0x00000004f5ee7825 */ /* 0x040fe200078e02f6 */
[----:B------:R-:W4:Y:S04]  /*d1a0*/  LDL.LU.64 R154, [R1+0x140] ;  /* 0x00014000019a7983 */ /* 0x000f280000300a00 */
[----:B------:R-:W4:Y:S01]  /*d1b0*/  LDL.LU.64 R246, [R1+0x150] ;  /* 0x0001500001f67983 */ /* 0x000f220000300a00 */
[----:B------:R-:W-:-:S03]  /*d1c0*/  IMAD.WIDE R118, R245, 0x4, R160 ;  /* 0x00000004f5767825 */ /* 0x000fc600078e02a0 */
[----:B------:R-:W-:Y:S04]  /*d1d0*/  STL.64 [R1+0xd28], R240 ;  /* 0x000d28f001007387 */ /* 0x000fe80000100a00 */
[----:B------:R-:W-:Y:S04]  /*d1e0*/  STL.64 [R1+0xd30], R238 ;  /* 0x000d30ee01007387 */ /* 0x000fe80000100a00 */
[----:B------:R-:W4:Y:S01]  /*d1f0*/  LDL.LU.64 R160, [R1+0x158] ;  /* 0x0001580001a07983 */ /* 0x000f220000300a00 */
[----:B------:R-:W-:Y:S01]  /*d200*/  VIADD R23, R23, 0xffffff4c ;  /* 0xffffff4c17177836 */ /* 0x000fe20000000000 */
[----:B------:R-:W-:-:S02]  /*d210*/  ISETP.GE.U32.AND P4, PT, R22, 0x7ffffeb0, PT ;  /* 0x7ffffeb01600780c */ /* 0x000fc40003f86070 */
[----:B------:R-:W-:Y:S01]  /*d220*/  LDGSTS.E [R10+0x2000c], desc[UR8][R90.64], !P5 ;  /* 0x2000c0005a0a7fae */ /* 0x000fe2000e921848 */
[----:B---3--:R-:W-:-:S04]  /*d230*/  IMAD.WIDE R122, R245, 0x4, R158 ;  /* 0x00000004f57a7825 */ /* 0x008fc800078e029e */
[----:B------:R-:W-:Y:S01]  /*d240*/  IMAD.WIDE R144, R245, 0x4, R152 ;  /* 0x00000004f5907825 */ /* 0x000fe200078e0298 */
[----:B------:R-:W3:Y:S04]  /*d250*/  LDL.LU.64 R158, [R1+0x160] ;  /* 0x00016000019e7983 */ /* 0x000ee80000300a00 */
[----:B------:R-:W3:Y:S01]  /*d260*/  LDL.LU.64 R152, [R1+0x170] ;  /* 0x0001700001987983 */ /* 0x000ee20000300a00 */
[----:B------:R-:W-:Y:S01]  /*d270*/  ISETP.GE.U32.AND P3, PT, R23, 0x7ffffecd, PT ;  /* 0x7ffffecd1700780c */ /* 0x000fe20003f66070 */
[----:B------:R-:W-:Y:S02]  /*d280*/  VIADD R23, R26, 0xffffff2e ;  /* 0xffffff2e1a177836 */ /* 0x000fe40000000000 */
[----:B------:R-:W-:Y:S01]  /*d290*/  VIADD R22, R28, 0xffffff2d ;  /* 0xffffff2d1c167836 */ /* 0x000fe20000000000 */
[----:B------:R1:W-:Y:S01]  /*d2a0*/  LDGSTS.E [R10+0x2400c], desc[UR8][R2.64], !P5 ;  /* 0x2400c000020a7fae */ /* 0x0003e2000e921848 */
[----:B------:R-:W1:Y:S01]  /*d2b0*/  LDC R28, c[0x0][0x230] ;  /* 0x00008c00ff1c7b82 */ /* 0x000e620000000800 */
[----:B------:R-:W-:-:S02]  /*d2c0*/  ISETP.GE.U32.AND P5, PT, R23, 0x7ffffeaf, PT ;  /* 0x7ffffeaf1700780c */ /* 0x000fc40003fa6070 */
[----:B------:R-:W-:Y:S01]  /*d2d0*/  LDGSTS.E [R10+0x28000], desc[UR8][R116.64], !P6 ;  /* 0x28000000740a7fae */ /* 0x000fe2000f121848 */
[----:B------:R-:W-:-:S03]  /*d2e0*/  VIADD R23, R24, 0xffffff2c ;  /* 0xffffff2c18177836 */ /* 0x000fc60000000000 */
[----:B------:R-:W-:Y:S01]  /*d2f0*/  LDGSTS.E [R10+0x2c000], desc[UR8][R242.64], !P6 ;  /* 0x2c000000f20a7fae */ /* 0x000fe2000f121848 */
[----:B------:R-:W-:Y:S01]  /*d300*/  ISETP.GE.U32.AND P6, PT, R22, 0x7ffffeae, PT ;  /* 0x7ffffeae1600780c */ /* 0x000fe20003fc6070 */
[----:B------:R-:W-:Y:S02]  /*d310*/  VIADD R22, R27, 0xffffff0f ;  /* 0xffffff0f1b167836 */ /* 0x000fe40000000000 */
[----:B------:R-:W-:Y:S01]  /*d320*/  LDGSTS.E [R10+0x28004], desc[UR8][R118.64], !P1 ;  /* 0x28004000760a7fae */ /* 0x000fe2000c921848 */
[----:B------:R-:W-:-:S03]  /*d330*/  IMAD.WIDE R250, R245, 0x4, R250 ;  /* 0x00000004f5fa7825 */ /* 0x000fc600078e02fa */
[----:B------:R-:W-:Y:S01]  /*d340*/  LDGSTS.E [R10+0x2c004], desc[UR8][R240.64], !P1 ;  /* 0x2c004000f00a7fae */ /* 0x000fe2000c921848 */
[----:B------:R-:W-:-:S03]  /*d350*/  ISETP.GE.U32.AND P1, PT, R23, 0x7ffffead, PT ;  /* 0x7ffffead1700780c */ /* 0x000fc60003f26070 */
[----:B------:R-:W-:Y:S01]  /*d360*/  LDGSTS.E [R10+0x28008], desc[UR8][R120.64], !P2 ;  /* 0x28008000780a7fae */ /* 0x000fe2000d121848 */
[----:B------:R-:W-:Y:S01]  /*d370*/  VIADD R24, R32, 0xffffff0d ;  /* 0xffffff0d20187836 */ /* 0x000fe20000000000 */
[----:B------:R-:W-:Y:S01]  /*d380*/  IADD3 R25, R25, -0xf2, RZ ;  /* 0xffffff0e19197810 */ /* 0x000fe20007ffe0ff */
[C---:B------:R-:W-:Y:S01]  /*d390*/  IMAD.WIDE R146, R245.reuse, 0x4, R162 ;  /* 0x00000004f5927825 */ /* 0x040fe200078e02a2 */
[----:B------:R-:W-:Y:S01]  /*d3a0*/  LDGSTS.E [R10+0x2c008], desc[UR8][R238.64], !P2 ;  /* 0x2c008000ee0a7fae */ /* 0x000fe2000d121848 */
[----:B------:R-:W-:Y:S01]  /*d3b0*/  ISETP.GE.U32.AND P2, PT, R22, 0x7ffffe90, PT ;  /* 0x7ffffe901600780c */ /* 0x000fe20003f46070 */
[----:B------:R-:W3:Y:S01]  /*d3c0*/  LDC R32, c[0x0][0x230] ;  /* 0x00008c00ff207b82 */ /* 0x000ee20000000800 */
[----:B------:R-:W-:Y:S01]  /*d3d0*/  IMAD.WIDE R22, R245, 0x4, R248 ;  /* 0x00000004f5167825 */ /* 0x000fe200078e02f8 */
[----:B------:R-:W-:Y:S04]  /*d3e0*/  LDGSTS.E [R10+0x2800c], desc[UR8][R122.64], !P3 ;  /* 0x2800c0007a0a7fae */ /* 0x000fe8000d921848 */
[----:B------:R-:W3:Y:S04]  /*d3f0*/  LDL.LU.64 R248, [R1+0x178] ;  /* 0x0001780001f87983 */ /* 0x000ee80000300a00 */
[----:B------:R-:W-:Y:S01]  /*d400*/  LDGSTS.E [R10+0x2c00c], desc[UR8][R250.64], !P3 ;  /* 0x2c00c000fa0a7fae */ /* 0x000fe2000d921848 */
[----:B------:R-:W-:-:S03]  /*d410*/  ISETP.GE.U32.AND P3, PT, R25, 0x7ffffe8f, PT ;  /* 0x7ffffe8f1900780c */ /* 0x000fc60003f66070 */
[----:B------:R-:W-:Y:S04]  /*d420*/  LDGSTS.E [R10+0x30000], desc[UR8][R144.64], !P4 ;  /* 0x30000000900a7fae */ /* 0x000fe8000e121848 */
[----:B------:R-:W-:Y:S04]  /*d430*/  STL.64 [R1+0xd38], R250 ;  /* 0x000d38fa01007387 */ /* 0x000fe80000100a00 */
[----:B------:R-:W-:Y:S01]  /*d440*/  LDGSTS.E [R10+0x34000], desc[UR8][R22.64], !P4 ;  /* 0x34000000160a7fae */ /* 0x000fe2000e121848 */
[----:B------:R-:W-:-:S03]  /*d450*/  ISETP.GE.U32.AND P4, PT, R24, 0x7ffffe8e, PT ;  /* 0x7ffffe8e1800780c */ /* 0x000fc60003f86070 */
[----:B------:R-:W-:Y:S04]  /*d460*/  STL.64 [R1+0xd40], R22 ;  /* 0x000d401601007387 */ /* 0x000fe80000100a00 */
[----:B------:R-:W3:Y:S01]  /*d470*/  LDL.LU.64 R162, [R1+0x188] ;  /* 0x0001880001a27983 */ /* 0x000ee20000300a00 */
[----:B-1----:R-:W-:-:S03]  /*d480*/  VIADD R28, R28, 0xffffff6b ;  /* 0xffffff6b1c1c7836 */ /* 0x002fc60000000000 */
[----:B------:R-:W-:Y:S01]  /*d490*/  LDGSTS.E [R10+0x30004], desc[UR8][R146.64], !P5 ;  /* 0x30004000920a7fae */ /* 0x000fe2000e921848 */
[----:B--2---:R-:W-:-:S03]  /*d4a0*/  IMAD.WIDE R24, R245, 0x4, R156 ;  /* 0x00000004f5187825 */ /* 0x004fc600078e029c */
[----:B------:R-:W2:Y:S01]  /*d4b0*/  LDL.LU.64 R156, [R1+0x190] ;  /* 0x00019000019c7983 */ /* 0x000ea20000300a00 */
[----:B----4-:R-:W-:-:S03]  /*d4c0*/  IMAD.WIDE R148, R245, 0x4, R154 ;  /* 0x00000004f5947825 */ /* 0x010fc600078e029a */
[----:B------:R-:W4:Y:S01]  /*d4d0*/  LDL.LU.64 R154, [R1+0x1a0] ;  /* 0x0001a000019a7983 */ /* 0x000f220000300a00 */
[----:B------:R-:W-:-:S03]  /*d4e0*/  IMAD.WIDE R26, R245, 0x4, R246 ;  /* 0x00000004f51a7825 */ /* 0x000fc600078e02f6 */
[----:B------:R-:W4:Y:S04]  /*d4f0*/  LDL.LU.64 R246, [R1+0x1a8] ;  /* 0x0001a80001f67983 */ /* 0x000f280000300a00 */
[----:B------:R-:W-:Y:S01]  /*d500*/  LDGSTS.E [R10+0x34004], desc[UR8][R24.64], !P5 ;  /* 0x34004000180a7fae */ /* 0x000fe2000e921848 */
[----:B------:R-:W-:-:S03]  /*d510*/  ISETP.GE.U32.AND P5, PT, R29, 0x7ffffe8d, PT ;  /* 0x7ffffe8d1d00780c */ /* 0x000fc60003fa6070 */
[----:B------:R-:W-:Y:S01]  /*d520*/  LDGSTS.E [R10+0x30008], desc[UR8][R148.64], !P6 ;  /* 0x30008000940a7fae */ /* 0x000fe2000f121848 */
[----:B------:R-:W-:-:S03]  /*d530*/  IMAD.WIDE R150, R245, 0x4, R160 ;  /* 0x00000004f5967825 */ /* 0x000fc600078e02a0 */
[----:B------:R-:W-:Y:S01]  /*d540*/  LDGSTS.E [R10+0x34008], desc[UR8][R26.64], !P6 ;  /* 0x340080001a0a7fae */ /* 0x000fe2000f121848 */
[----:B------:R-:W-:-:S03]  /*d550*/  ISETP.GE.U32.AND P6, PT, R28, 0x7ffffeec, PT ;  /* 0x7ffffeec1c00780c */ /* 0x000fc60003fc6070 */
[----:B------:R-:W4:Y:S04]  /*d560*/  LDL.LU.64 R160, [R1+0x1b8] ;  /* 0x0001b80001a07983 */ /* 0x000f280000300a00 */
[----:B------:R-:W-:Y:S01]  /*d570*/  LDGSTS.E [R10+0x3000c], desc[UR8][R150.64], !P1 ;  /* 0x3000c000960a7fae */ /* 0x000fe2000c921848 */
[----:B---3--:R-:W-:-:S03]  /*d580*/  IMAD.WIDE R28, R245, 0x4, R158 ;  /* 0x00000004f51c7825 */ /* 0x008fc600078e029e */
[----:B------:R-:W3:Y:S01]  /*d590*/  LDL.LU.64 R158, [R1+0x1c0] ;  /* 0x0001c000019e7983 */ /* 0x000ee20000300a00 */
[----:B------:R-:W-:-:S03]  /*d5a0*/  IMAD.WIDE R174, R245, 0x4, R152 ;  /* 0x00000004f5ae7825 */ /* 0x000fc600078e0298 */
[----:B------:R-:W3:Y:S04]  /*d5b0*/  LDL.LU.64 R152, [R1+0x1d0] ;  /* 0x0001d00001987983 */ /* 0x000ee80000300a00 */
[----:B------:R-:W-:Y:S04]  /*d5c0*/  LDGSTS.E [R10+0x3400c], desc[UR8][R28.64], !P1 ;  /* 0x3400c0001c0a7fae */ /* 0x000fe8000c921848 */
[----:B------:R-:W-:Y:S01]  /*d5d0*/  LDGSTS.E [R10+0x38000], desc[UR8][R174.64], !P2 ;  /* 0x38000000ae0a7fae */ /* 0x000fe2000d121848 */
[----:B------:R-:W-:-:S03]  /*d5e0*/  IMAD.WIDE R46, R245, 0x4, R248 ;  /* 0x00000004f52e7825 */ /* 0x000fc600078e02f8 */
[----:B------:R-:W3:Y:S04]  /*d5f0*/  LDL.LU.64 R248, [R1+0x1d8] ;  /* 0x0001d80001f87983 */ /* 0x000ee80000300a00 */
[----:B------:R-:W-:Y:S04]  /*d600*/  STL.64 [R1+0xd68], R174 ;  /* 0x000d68ae01007387 */ /* 0x000fe80000100a00 */
[----:B------:R-:W-:Y:S01]  /*d610*/  LDGSTS.E [R10+0x3c000], desc[UR8][R46.64], !P2 ;  /* 0x3c0000002e0a7fae */ /* 0x000fe2000d121848 */
[----:B------:R-:W-:-:S03]  /*d620*/  IMAD.WIDE R176, R245, 0x4, R162 ;  /* 0x00000004f5b07825 */ /* 0x000fc600078e02a2 */
[----:B------:R-:W3:Y:S04]  /*d630*/  LDL.LU.64 R162, [R1+0x1e8] ;  /* 0x0001e80001a27983 */ /* 0x000ee80000300a00 */
[----:B------:R-:W-:Y:S01]  /*d640*/  LDGSTS.E [R10+0x38004], desc[UR8][R176.64], !P3 ;  /* 0x38004000b00a7fae */ /* 0x000fe2000d921848 */
[----:B--2---:R-:W-:-:S03]  /*d650*/  IMAD.WIDE R48, R245, 0x4, R156 ;  /* 0x00000004f5307825 */ /* 0x004fc600078e029c */
[----:B------:R-:W2:Y:S01]  /*d660*/  LDL.LU.64 R156, [R1+0x1f0] ;  /* 0x0001f000019c7983 */ /* 0x000ea20000300a00 */
[----:B----4-:R-:W-:-:S03]  /*d670*/  IMAD.WIDE R178, R245, 0x4, R154 ;  /* 0x00000004f5b27825 */ /* 0x010fc600078e029a */
[----:B------:R-:W4:Y:S01]  /*d680*/  LDL.LU.64 R154, [R1+0x200] ;  /* 0x00020000019a7983 */ /* 0x000f220000300a00 */
[----:B------:R-:W-:-:S03]  /*d690*/  IMAD.WIDE R50, R245, 0x4, R246 ;  /* 0x00000004f5327825 */ /* 0x000fc600078e02f6 */
[----:B------:R-:W4:Y:S04]  /*d6a0*/  LDL.LU.64 R246, [R1+0x208] ;  /* 0x0002080001f67983 */ /* 0x000f280000300a00 */
[----:B------:R-:W-:Y:S04]  /*d6b0*/  STL.64 [R1+0xd70], R176 ;  /* 0x000d70b001007387 */ /* 0x000fe80000100a00 */
[----:B------:R-:W-:Y:S04]  /*d6c0*/  STL.64 [R1+0xd78], R178 ;  /* 0x000d78b201007387 */ /* 0x000fe80000100a00 */
[----:B------:R-:W-:Y:S01]  /*d6d0*/  LDGSTS.E [R10+0x3c004], desc[UR8][R48.64], !P3 ;  /* 0x3c004000300a7fae */ /* 0x000fe2000d921848 */
[----:B------:R-:W-:-:S03]  /*d6e0*/  IMAD.WIDE R180, R245, 0x4, R160 ;  /* 0x00000004f5b47825 */ /* 0x000fc600078e02a0 */
[----:B------:R-:W4:Y:S04]  /*d6f0*/  LDL.LU.64 R160, [R1+0x218] ;  /* 0x0002180001a07983 */ /* 0x000f280000300a00 */
[----:B------:R-:W-:Y:S04]  /*d700*/  LDGSTS.E [R10+0x38008], desc[UR8][R178.64], !P4 ;  /* 0x38008000b20a7fae */ /* 0x000fe8000e121848 */
[----:B------:R-:W-:Y:S04]  /*d710*/  LDGSTS.E [R10+0x3c008], desc[UR8][R50.64], !P4 ;  /* 0x3c008000320a7fae */ /* 0x000fe8000e121848 */
[----:B------:R-:W-:Y:S01]  /*d720*/  LDGSTS.E [R10+0x3800c], desc[UR8][R180.64], !P5 ;  /* 0x3800c000b40a7fae */ /* 0x000fe2000e921848 */
[----:B---3--:R-:W-:-:S03]  /*d730*/  IMAD.WIDE R52, R245, 0x4, R158 ;  /* 0x00000004f5347825 */ /* 0x008fc600078e029e */
[----:B------:R-:W3:Y:S01]  /*d740*/  LDL.LU.64 R158, [R1+0x220] ;  /* 0x00022000019e7983 */ /* 0x000ee20000300a00 */
[----:B------:R-:W-:-:S03]  /*d750*/  IMAD.WIDE R92, R245, 0x4, R152 ;  /* 0x00000004f55c7825 */ /* 0x000fc600078e0298 */
[----:B------:R-:W3:Y:S04]  /*d760*/  LDL.LU.64 R152, [R1+0x230] ;  /* 0x0002300001987983 */ /* 0x000ee80000300a00 */
[----:B------:R-:W-:Y:S04]  /*d770*/  LDGSTS.E [R10+0x3c00c], desc[UR8][R52.64], !P5 ;  /* 0x3c00c000340a7fae */ /* 0x000fe8000e921848 */
[----:B------:R-:W-:Y:S01]  /*d780*/  LDGSTS.E [R9+0x20000], desc[UR8][R92.64], !P6 ;  /* 0x200000005c097fae */ /* 0x000fe2000f121848 */
[----:B------:R-:W-:-:S05]  /*d790*/  IMAD.WIDE R2, R245, 0x4, R248 ;  /* 0x00000004f5027825 */ /* 0x000fca00078e02f8 */
[----:B------:R2:W-:Y:S04]  /*d7a0*/  STL.64 [R1+0x70], R2 ;  /* 0x0000700201007387 */ /* 0x0005e80000100a00 */
[----:B------:R2:W-:Y:S04]  /*d7b0*/  LDGSTS.E [R9+0x24000], desc[UR8][R2.64], !P6 ;  /* 0x2400000002097fae */ /* 0x0005e8000f121848 */
[----:B------:R-:W3:Y:S04]  /*d7c0*/  LDL.LU.64 R248, [R1+0x238] ;  /* 0x0002380001f87983 */ /* 0x000ee80000300a00 */
[----:B------:R-:W-:Y:S04]  /*d7d0*/  STL.64 [R1+0xd80], R180 ;  /* 0x000d80b401007387 */ /* 0x000fe80000100a00 */
[----:B------:R-:W-:Y:S01]  /*d7e0*/  STL.64 [R1+0xc28], R10 ;  /* 0x000c280a01007387 */ /* 0x000fe20000100a00 */
[----:B------:R-:W-:-:S04]  /*d7f0*/  IMAD.WIDE R94, R245, 0x4, R162 ;  /* 0x00000004f55e7825 */ /* 0x000fc800078e02a2 */
[----:B--2---:R-:W-:-:S05]  /*d800*/  IMAD.WIDE R2, R245, 0x4, R156 ;  /* 0x00000004f5027825 */ /* 0x004fca00078e029c */
[----:B------:R1:W-:Y:S01]  /*d810*/  STL.64 [R1+0x68], R2 ;  /* 0x0000680201007387 */ /* 0x0003e20000100a00 */
[----:B----4-:R-:W-:-:S03]  /*d820*/  IMAD.WIDE R96, R245, 0x4, R154 ;  /* 0x00000004f5607825 */ /* 0x010fc600078e029a */
[----:B------:R-:W2:Y:S01]  /*d830*/  LDL.LU.64 R162, [R1+0x248] ;  /* 0x0002480001a27983 */ /* 0x000ea20000300a00 */
[----:B------:R-:W-:-:S03]  /*d840*/  IMAD.WIDE R22, R245, 0x4, R246 ;  /* 0x00000004f5167825 */ /* 0x000fc600078e02f6 */
[----:B------:R-:W4:Y:S04]  /*d850*/  LDL.LU.64 R246, [R1+0x258] ;  /* 0x0002580001f67983 */ /* 0x000f280000300a00 */
[----:B------:R-:W4:Y:S04]  /*d860*/  LDL.LU.64 R156, [R1+0x270] ;  /* 0x00027000019c7983 */ /* 0x000f280000300a00 */
[----:B------:R-:W4:Y:S01]  /*d870*/  LDL.LU.64 R154, [R1+0x280] ;  /* 0x00028000019a7983 */ /* 0x000f220000300a00 */
[----:B------:R-:W-:-:S03]  /*d880*/  IMAD.WIDE R98, R245, 0x4, R160 ;  /* 0x00000004f5627825 */ /* 0x000fc600078e02a0 */
[----:B------:R-:W-:Y:S04]  /*d890*/  STL.64 [R1+0xd88], R22 ;  /* 0x000d881601007387 */ /* 0x000fe80000100a00 */
[----:B------:R-:W4:Y:S04]  /*d8a0*/  LDL.LU.64 R166, [R1+0x298] ;  /* 0x0002980001a67983 */ /* 0x000f280000300a00 */
[----:B------:R-:W4:Y:S01]  /*d8b0*/  LDL.LU.64 R160, [R1+0x2a0] ;  /* 0x0002a00001a07983 */ /* 0x000f220000300a00 */
[----:B---3--:R-:W-:-:S04]  /*d8c0*/  IMAD.WIDE R250, R245, 0x4, R158 ;  /* 0x00000004f5fa7825 */ /* 0x008fc800078e029e */
[----:B------:R-:W-:Y:S02]  /*d8d0*/  IMAD.WIDE R124, R245, 0x4, R152 ;  /* 0x00000004f57c7825 */ /* 0x000fe400078e0298 */
[----:B------:R-:W3:Y:S04]  /*d8e0*/  LDL.LU.64 R152, [R1+0x2b0] ;  /* 0x0002b00001987983 */ /* 0x000ee80000300a00 */
[----:B------:R-:W3:Y:S01]  /*d8f0*/  LDL.LU.64 R158, [R1+0x2b8] ;  /* 0x0002b800019e7983 */ /* 0x000ee20000300a00 */
[----:B------:R-:W-:Y:S01]  /*d900*/  ISETP.GE.U32.AND P1, PT, R31, 0x7ffffeeb, PT ;  /* 0x7ffffeeb1f00780c */ /* 0x000fe20003f26070 */
[----:B------:R-:W-:Y:S01]  /*d910*/  VIADD R31, R33, 0xffffff68 ;  /* 0xffffff68211f7836 */ /* 0x000fe20000000000 */
[----:B------:R-:W-:Y:S01]  /*d920*/  ISETP.GE.U32.AND P2, PT, R30, 0x7ffffeea, PT ;  /* 0x7ffffeea1e00780c */ /* 0x000fe20003f46070 */
[----:B------:R-:W-:Y:S01]  /*d930*/  VIADD R30, R34, 0xffffff4b ;  /* 0xffffff4b221e7836 */ /* 0x000fe20000000000 */
[----:B------:R-:W-:Y:S01]  /*d940*/  STL.64 [R1+0xd90], R250 ;  /* 0x000d90fa01007387 */ /* 0x000fe20000100a00 */
[----:B------:R-:W1:Y:S01]  /*d950*/  LDC R34, c[0x0][0x230] ;  /* 0x00008c00ff227b82 */ /* 0x000e620000000800 */
[----:B------:R-:W-:Y:S01]  /*d960*/  ISETP.GE.U32.AND P3, PT, R31, 0x7ffffee9, PT ;  /* 0x7ffffee91f00780c */ /* 0x000fe20003f66070 */
[----:B------:R-:W-:Y:S01]  /*d970*/  VIADD R31, R32, 0xffffff4a ;  /* 0xffffff4a201f7836 */ /* 0x000fe20000000000 */
[----:B------:R-:W-:Y:S01]  /*d980*/  ISETP.GE.U32.AND P4, PT, R30, 0x7ffffecc, PT ;  /* 0x7ffffecc1e00780c */ /* 0x000fe20003f86070 */
[----:B------:R-:W-:-:S04]  /*d990*/  VIADD R30, R36, 0xffffff49 ;  /* 0xffffff49241e7836 */ /* 0x000fc80000000000 */
[----:B------:R-:W1:Y:S01]  /*d9a0*/  LDC R32, c[0x0][0x230] ;  /* 0x00008c00ff207b82 */ /* 0x000e620000000800 */
[----:B------:R-:W-:Y:S07]  /*d9b0*/  LDGSTS.E [R9+0x20004], desc[UR8][R94.64], !P1 ;  /* 0x200040005e097fae */ /* 0x000fee000c921848 */
[----:B------:R-:W1:Y:S01]  /*d9c0*/  LDC R36, c[0x0][0x230] ;  /* 0x00008c00ff247b82 */ /* 0x000e620000000800 */
[----:B------:R-:W-:Y:S01]  /*d9d0*/  ISETP.GE.U32.AND P5, PT, R31, 0x7ffffecb, PT ;  /* 0x7ffffecb1f00780c */ /* 0x000fe20003fa6070 */
[----:B------:R3:W-:Y:S01]  /*d9e0*/  LDGSTS.E [R9+0x24004], desc[UR8][R2.64], !P1 ;  /* 0x2400400002097fae */ /* 0x0007e2000c921848 */
[----:B------:R-:W-:Y:S01]  /*d9f0*/  ISETP.GE.U32.AND P6, PT, R30, 0x7ffffeca, PT ;  /* 0x7ffffeca1e00780c */ /* 0x000fe20003fc6070 */
[----:B------:R-:W-:Y:S01]  /*da00*/  VIADD R30, R38, 0xffffff2b ;  /* 0xffffff2b261e7836 */ /* 0x000fe20000000000 */
[----:B------:R-:W-:Y:S01]  /*da10*/  IADD3 R31, R35, -0xb8, RZ ;  /* 0xffffff48231f7810 */ /* 0x000fe20007ffe0ff */
[----:B------:R-:W-:Y:S02]  /*da20*/  LDGSTS.E [R9+0x20008], desc[UR8][R96.64], !P2 ;  /* 0x2000800060097fae */ /* 0x000fe4000d121848 */
[----:B------:R-:W3:Y:S01]  /*da30*/  LDC R33, c[0x0][0x230] ;  /* 0x00008c00ff217b82 */ /* 0x000ee20000000800 */
[----:B------:R-:W-:Y:S01]  /*da40*/  ISETP.GE.U32.AND P1, PT, R31, 0x7ffffec9, PT ;  /* 0x7ffffec91f00780c */ /* 0x000fe20003f26070 */
[----:B------:R-:W-:Y:S01]  /*da50*/  LDGSTS.E [R9+0x24008], desc[UR8][R22.64], !P2 ;  /* 0x2400800016097fae */ /* 0x000fe2000d121848 */
[----:B------:R-:W-:Y:S01]  /*da60*/  ISETP.GE.U32.AND P2, PT, R30, 0x7ffffeac, PT ;  /* 0x7ffffeac1e00780c */ /* 0x000fe20003f46070 */
[----:B-1----:R-:W-:-:S02]  /*da70*/  VIADD R31, R34, 0xffffff2a ;  /* 0xffffff2a221f7836 */ /* 0x002fc40000000000 */
[----:B------:R-:W-:Y:S01]  /*da80*/  VIADD R30, R37, 0xffffff29 ;  /* 0xffffff29251e7836 */ /* 0x000fe20000000000 */
[----:B------:R-:W-:Y:S01]  /*da90*/  LDGSTS.E [R9+0x2000c], desc[UR8][R98.64], !P3 ;  /* 0x2000c00062097fae */ /* 0x000fe2000d921848 */
[----:B------:R-:W1:Y:S03]  /*daa0*/  LDC R35, c[0x0][0x230] ;  /* 0x00008c00ff237b82 */ /* 0x000e660000000800 */
[----:B------:R-:W-:Y:S01]  /*dab0*/  LDGSTS.E [R9+0x2400c], desc[UR8][R250.64], !P3 ;  /* 0x2400c000fa097fae */ /* 0x000fe2000d921848 */
[----:B------:R-:W-:Y:S01]  /*dac0*/  IMAD.WIDE R248, R245, 0x4, R248 ;  /* 0x00000004f5f87825 */ /* 0x000fe200078e02f8 */
[----:B------:R-:W-:Y:S02]  /*dad0*/  ISETP.GE.U32.AND P3, PT, R31, 0x7ffffeab, PT ;  /* 0x7ffffeab1f00780c */ /* 0x000fe40003f66070 */
[----:B------:R-:W-:Y:S01]  /*dae0*/  LDGSTS.E [R9+0x28000], desc[UR8][R124.64], !P4 ;  /* 0x280000007c097fae */ /* 0x000fe2000e121848 */
[----:B------:R-:W-:Y:S01]  /*daf0*/  VIADD R31, R32, 0xffffff28 ;  /* 0xffffff28201f7836 */ /* 0x000fe20000000000 */
[----:B------:R-:W1:Y:S02]  /*db00*/  LDC R34, c[0x0][0x230] ;  /* 0x00008c00ff227b82 */ /* 0x000e640000000800 */
[----:B------:R-:W-:Y:S04]  /*db10*/  STL.64 [R1+0xd98], R248 ;  /* 0x000d98f801007387 */ /* 0x000fe80000100a00 */
[----:B------:R-:W-:Y:S01]  /*db20*/  LDGSTS.E [R9+0x2c000], desc[UR8][R248.64], !P4 ;  /* 0x2c000000f8097fae */ /* 0x000fe2000e121848 */
[----:B------:R-:W-:Y:S01]  /*db30*/  ISETP.GE.U32.AND P4, PT, R30, 0x7ffffeaa, PT ;  /* 0x7ffffeaa1e00780c */ /* 0x000fe20003f86070 */
[----:B------:R-:W1:Y:S01]  /*db40*/  LDC R37, c[0x0][0x230] ;  /* 0x00008c00ff257b82 */ /* 0x000e620000000800 */
[----:B------:R-:W-:Y:S01]  /*db50*/  IADD3 R30, R36, -0xf5, RZ ;  /* 0xffffff0b241e7810 */ /* 0x000fe20007ffe0ff */
[----:B--2---:R-:W-:-:S06]  /*db60*/  IMAD.WIDE R126, R245, 0x4, R162 ;  /* 0x00000004f57e7825 */ /* 0x004fcc00078e02a2 */
[----:B------:R-:W2:Y:S01]  /*db70*/  LDC R38, c[0x0][0x230] ;  /* 0x00008c00ff267b82 */ /* 0x000ea20000000800 */
[C---:B----4-:R-:W-:Y:S01]  /*db80*/  IMAD.WIDE R246, R245.reuse, 0x4, R246 ;  /* 0x00000004f5f67825 */ /* 0x050fe200078e02f6 */
[----:B------:R-:W-:Y:S03]  /*db90*/  LDGSTS.E [R9+0x28004], desc[UR8][R126.64], !P5 ;  /* 0x280040007e097fae */ /* 0x000fe6000e921848 */
[C---:B------:R-:W-:Y:S01]  /*dba0*/  IMAD.WIDE R128, R245.reuse, 0x4, R156 ;  /* 0x00000004f5807825 */ /* 0x040fe200078e029c */
[----:B------:R-:W-:Y:S03]  /*dbb0*/  LDGSTS.E [R9+0x2c004], desc[UR8][R246.64], !P5 ;  /* 0x2c004000f6097fae */ /* 0x000fe6000e921848 */
[----:B------:R-:W-:Y:S01]  /*dbc0*/  IMAD.WIDE R234, R245, 0x4, R154 ;  /* 0x00000004f5ea7825 */ /* 0x000fe200078e029a */
[----:B------:R-:W-:Y:S04]  /*dbd0*/  LDGSTS.E [R9+0x28008], desc[UR8][R128.64], !P6 ;  /* 0x2800800080097fae */ /* 0x000fe8000f121848 */
[----:B------:R-:W4:Y:S04]  /*dbe0*/  LDL.LU.64 R154, [R1+0x2c0] ;  /* 0x0002c000019a7983 */ /* 0x000f280000300a00 */
[----:B------:R-:W2:Y:S04]  /*dbf0*/  LDL.LU.64 R164, [R1+0x2c8] ;  /* 0x0002c80001a47983 */ /* 0x000ea80000300a00 */
[----:B------:R-:W2:Y:S04]  /*dc00*/  LDL.LU.64 R156, [R1+0x2d8] ;  /* 0x0002d800019c7983 */ /* 0x000ea80000300a00 */
[----:B------:R-:W2:Y:S01]  /*dc10*/  LDL.LU.64 R162, [R1+0x2e0] ;  /* 0x0002e00001a27983 */ /* 0x000ea20000300a00 */
[----:B------:R-:W-:-:S03]  /*dc20*/  ISETP.GE.U32.AND P5, PT, R31, 0x7ffffea9, PT ;  /* 0x7ffffea91f00780c */ /* 0x000fc60003fa6070 */
[----:B------:R-:W-:Y:S01]  /*dc30*/  LDGSTS.E [R9+0x2c008], desc[UR8][R234.64], !P6 ;  /* 0x2c008000ea097fae */ /* 0x000fe2000f121848 */
[----:B------:R-:W-:-:S03]  /*dc40*/  ISETP.GE.U32.AND P6, PT, R30, 0x7ffffe8c, PT ;  /* 0x7ffffe8c1e00780c */ /* 0x000fc60003fc6070 */
[----:B------:R-:W-:Y:S01]  /*dc50*/  STL.64 [R1+0xda0], R246 ;  /* 0x000da0f601007387 */ /* 0x000fe20000100a00 */
[----:B------:R-:W-:-:S03]  /*dc60*/  IMAD.WIDE R130, R245, 0x4, R166 ;  /* 0x00000004f5827825 */ /* 0x000fc600078e02a6 */
[----:B------:R-:W-:Y:S01]  /*dc70*/  STL.64 [R1+0xdc0], R234 ;  /* 0x000dc0ea01007387 */ /* 0x000fe20000100a00 */
[----:B------:R-:W-:-:S03]  /*dc80*/  IMAD.WIDE R232, R245, 0x4, R160 ;  /* 0x00000004f5e87825 */ /* 0x000fc600078e02a0 */
[----:B------:R-:W-:Y:S01]  /*dc90*/  LDGSTS.E [R9+0x2800c], desc[UR8][R130.64], !P1 ;  /* 0x2800c00082097fae */ /* 0x000fe2000c921848 */
[----:B---3--:R-:W-:-:S03]  /*dca0*/  IMAD.WIDE R152, R245, 0x4, R152 ;  /* 0x00000004f5987825 */ /* 0x008fc600078e0298 */
[----:B------:R-:W-:Y:S01]  /*dcb0*/  LDGSTS.E [R9+0x2c00c], desc[UR8][R232.64], !P1 ;  /* 0x2c00c000e8097fae */ /* 0x000fe2000c921848 */
[----:B------:R-:W-:-:S03]  /*dcc0*/  IMAD.WIDE R30, R245, 0x4, R158 ;  /* 0x00000004f51e7825 */ /* 0x000fc600078e029e */
[----:B------:R-:W3:Y:S04]  /*dcd0*/  LDL.LU.64 R158, [R1+0x2e8] ;  /* 0x0002e800019e7983 */ /* 0x000ee80000300a00 */
[----:B------:R-:W3:Y:S04]  /*dce0*/  LDL.LU.64 R182, [R1+0x2f0] ;  /* 0x0002f00001b67983 */ /* 0x000ee80000300a00 */
[----:B------:R-:W3:Y:S04]  /*dcf0*/  LDL.LU.64 R166, [R1+0x300] ;  /* 0x0003000001a67983 */ /* 0x000ee80000300a00 */
[----:B------:R-:W3:Y:S01]  /*dd00*/  LDL.LU.64 R160, [R1+0x308] ;  /* 0x0003080001a07983 */ /* 0x000ee20000300a00 */
[----:B------:R-:W-:-:S02]  /*dd10*/  VIADD R33, R33, 0xffffff0a ;  /* 0xffffff0a21217836 */ /* 0x000fc40000000000 */
[----:B-1----:R-:W-:Y:S01]  /*dd20*/  VIADD R32, R35, 0xffffff09 ;  /* 0xffffff0923207836 */ /* 0x002fe20000000000 */
[----:B------:R-:W-:Y:S02]  /*dd30*/  LDGSTS.E [R9+0x30000], desc[UR8][R152.64], !P2 ;  /* 0x3000000098097fae */ /* 0x000fe4000d121848 */
[----:B------:R-:W-:Y:S02]  /*dd40*/  ISETP.GE.U32.AND P1, PT, R33, 0x7ffffe8b, PT ;  /* 0x7ffffe8b2100780c */ /* 0x000fe40003f26070 */
[----:B------:R-:W-:Y:S01]  /*dd50*/  LDGSTS.E [R9+0x34000], desc[UR8][R30.64], !P2 ;  /* 0x340000001e097fae */ /* 0x000fe2000d121848 */
[----:B------:R-:W-:Y:S01]  /*dd60*/  ISETP.GE.U32.AND P2, PT, R32, 0x7ffffe8a, PT ;  /* 0x7ffffe8a2000780c */ /* 0x000fe20003f46070 */
[----:B------:R-:W-:Y:S02]  /*dd70*/  VIADD R36, R34, 0xffffff67 ;  /* 0xffffff6722247836 */ /* 0x000fe40000000000 */
[----:B------:R-:W-:Y:S01]  /*dd80*/  STL.64 [R1+0xdc8], R232 ;  /* 0x000dc8e801007387 */ /* 0x000fe20000100a00 */
[----:B------:R-:W-:-:S03]  /*dd90*/  VIADD R37, R37, 0xffffff08 ;  /* 0xffffff0825257836 */ /* 0x000fc60000000000 */
[----:B------:R-:W-:Y:S04]  /*dda0*/  STL.64 [R1+0xdd0], R152 ;  /* 0x000dd09801007387 */ /* 0x000fe80000100a00 */
[----:B------:R-:W3:Y:S04]  /*ddb0*/  LDL.LU.64 R184, [R1+0x310] ;  /* 0x0003100001b87983 */ /* 0x000ee80000300a00 */
[----:B------:R-:W3:Y:S01]  /*ddc0*/  LDL.LU.64 R186, [R1+0x318] ;  /* 0x0003180001ba7983 */ /* 0x000ee20000300a00 */
[----:B----4-:R-:W-:-:S04]  /*ddd0*/  IMAD.WIDE R154, R245, 0x4, R154 ;  /* 0x00000004f59a7825 */ /* 0x010fc800078e029a */
[C---:B--2---:R-:W-:Y:S01]  /*dde0*/  IMAD.WIDE R32, R245.reuse, 0x4, R164 ;  /* 0x00000004f5207825 */ /* 0x044fe200078e02a4 */
[----:B------:R-:W-:Y:S03]  /*ddf0*/  LDGSTS.E [R9+0x30004], desc[UR8][R154.64], !P3 ;  /* 0x300040009a097fae */ /* 0x000fe6000d921848 */
[C---:B------:R-:W-:Y:S01]  /*de00*/  IMAD.WIDE R156, R245.reuse, 0x4, R156 ;  /* 0x00000004f59c7825 */ /* 0x040fe200078e029c */
[----:B------:R-:W2:Y:S03]  /*de10*/  LDL.LU.64 R164, [R1+0x328] ;  /* 0x0003280001a47983 */ /* 0x000ea60000300a00 */
[----:B------:R-:W-:Y:S01]  /*de20*/  IMAD.WIDE R34, R245, 0x4, R162 ;  /* 0x00000004f5227825 */ /* 0x000fe200078e02a2 */
[----:B------:R-:W-:Y:S01]  /*de30*/  LDGSTS.E [R9+0x34004], desc[UR8][R32.64], !P3 ;  /* 0x3400400020097fae */ /* 0x000fe2000d921848 */
[----:B------:R-:W-:-:S03]  /*de40*/  ISETP.GE.U32.AND P3, PT, R37, 0x7ffffe89, PT ;  /* 0x7ffffe892500780c */ /* 0x000fc60003f66070 */
[----:B------:R-:W4:Y:S04]  /*de50*/  LDL.LU.64 R162, [R1+0x330] ;  /* 0x0003300001a27983 */ /* 0x000f280000300a00 */
[----:B------:R1:W-:Y:S04]  /*de60*/  LDGSTS.E [R9+0x30008], desc[UR8][R156.64], !P4 ;  /* 0x300080009c097fae */ /* 0x0003e8000e121848 */
[----:B------:R-:W-:Y:S04]  /*de70*/  STL.64 [R1+0xdd8], R154 ;  /* 0x000dd89a01007387 */ /* 0x000fe80000100a00 */
[----:B------:R-:W-:Y:S01]  /*de80*/  LDGSTS.E [R9+0x34008], desc[UR8][R34.64], !P4 ;  /* 0x3400800022097fae */ /* 0x000fe2000e121848 */
[----:B------:R-:W-:-:S03]  /*de90*/  ISETP.GE.U32.AND P4, PT, R36, 0x7ffffee8, PT ;  /* 0x7ffffee82400780c */ /* 0x000fc60003f86070 */
[----:B------:R1:W-:Y:S04]  /*dea0*/  STL.64 [R1+0xde0], R156 ;  /* 0x000de09c01007387 */ /* 0x0003e80000100a00 */
[----:B------:R-:W4:Y:S01]  /*deb0*/  LDL.LU.64 R190, [R1+0x338] ;  /* 0x0003380001be7983 */ /* 0x000f220000300a00 */
[----:B---3--:R-:W-:-:S03]  /*dec0*/  IMAD.WIDE R36, R245, 0x4, R182 ;  /* 0x00000004f5247825 */ /* 0x008fc600078e02b6 */
[----:B------:R-:W3:Y:S01]  /*ded0*/  LDL.LU.64 R192, [R1+0x348] ;  /* 0x0003480001c07983 */ /* 0x000ee20000300a00 */
[----:B------:R-:W-:-:S03]  /*dee0*/  IMAD.WIDE R182, R245, 0x4, R166 ;  /* 0x00000004f5b67825 */ /* 0x000fc600078e02a6 */
[----:B------:R-:W3:Y:S01]  /*def0*/  LDL.LU.64 R166, [R1+0x350] ;  /* 0x0003500001a67983 */ /* 0x000ee20000300a00 */
[----:B------:R-:W-:-:S03]  /*df00*/  IMAD.WIDE R54, R245, 0x4, R160 ;  /* 0x00000004f5367825 */ /* 0x000fc600078e02a0 */
[----:B------:R-:W3:Y:S04]  /*df10*/  LDL.LU.64 R160, [R1+0x358] ;  /* 0x0003580001a07983 */ /* 0x000ee80000300a00 */
[----:B------:R-:W3:Y:S04]  /*df20*/  LDL.LU.64 R196, [R1+0x360] ;  /* 0x0003600001c47983 */ /* 0x000ee80000300a00 */
[----:B------:R-:W3:Y:S01]  /*df30*/  LDL.LU.64 R194, [R1+0x370] ;  /* 0x0003700001c27983 */ /* 0x000ee20000300a00 */
[----:B------:R-:W-:-:S04]  /*df40*/  IMAD.WIDE R56, R245, 0x4, R186 ;  /* 0x00000004f5387825 */ /* 0x000fc800078e02ba */
[C---:B--2---:R-:W-:Y:S02]  /*df50*/  IMAD.WIDE R186, R245.reuse, 0x4, R164 ;  /* 0x00000004f5ba7825 */ /* 0x044fe400078e02a4 */
[----:B------:R-:W2:Y:S02]  /*df60*/  LDL.LU.64 R164, [R1+0x380] ;  /* 0x0003800001a47983 */ /* 0x000ea40000300a00 */
[C---:B----4-:R-:W-:Y:S02]  /*df70*/  IMAD.WIDE R58, R245.reuse, 0x4, R162 ;  /* 0x00000004f53a7825 */ /* 0x050fe400078e02a2 */
[----:B------:R-:W4:Y:S04]  /*df80*/  LDL.LU.64 R162, [R1+0x390] ;  /* 0x0003900001a27983 */ /* 0x000f280000300a00 */
[----:B------:R-:W4:Y:S01]  /*df90*/  LDL.LU.64 R198, [R1+0x3a0] ;  /* 0x0003a00001c67983 */ /* 0x000f220000300a00 */
[----:B---3--:R-:W-:-:S03]  /*dfa0*/  IMAD.WIDE R60, R245, 0x4, R192 ;  /* 0x00000004f53c7825 */ /* 0x008fc600078e02c0 */
[----:B------:R-:W3:Y:S01]  /*dfb0*/  LDL.LU.64 R192, [R1+0x3b0] ;  /* 0x0003b00001c07983 */ /* 0x000ee20000300a00 */
[----:B------:R-:W-:-:S03]  /*dfc0*/  IMAD.WIDE R100, R245, 0x4, R166 ;  /* 0x00000004f5647825 */ /* 0x000fc600078e02a6 */
[----:B------:R-:W3:Y:S01]  /*dfd0*/  LDL.LU.64 R166, [R1+0x3b8] ;  /* 0x0003b80001a67983 */ /* 0x000ee20000300a00 */
[----:B------:R-:W-:-:S03]  /*dfe0*/  IMAD.WIDE R238, R245, 0x4, R160 ;  /* 0x00000004f5ee7825 */ /* 0x000fc600078e02a0 */
[----:B------:R-:W3:Y:S01]  /*dff0*/  LDL.LU.64 R160, [R1+0x3c0] ;  /* 0x0003c00001a07983 */ /* 0x000ee20000300a00 */
[----:B------:R-:W-:-:S03]  /*e000*/  IMAD.WIDE R102, R245, 0x4, R196 ;  /* 0x00000004f5667825 */ /* 0x000fc600078e02c4 */
[----:B------:R-:W3:Y:S01]  /*e010*/  LDL.LU.64 R196, [R1+0x3c8] ;  /* 0x0003c80001c47983 */ /* 0x000ee20000300a00 */
[----:B------:R-:W-:-:S03]  /*e020*/  IMAD.WIDE R240, R245, 0x4, R194 ;  /* 0x00000004f5f07825 */ /* 0x000fc600078e02c2 */
[----:B------:R-:W3:Y:S01]  /*e030*/  LDL.LU.64 R194, [R1+0x3d8] ;  /* 0x0003d80001c27983 */ /* 0x000ee20000300a00 */
[----:B--2---:R-:W-:-:S03]  /*e040*/  IMAD.WIDE R104, R245, 0x4, R164 ;  /* 0x00000004f5687825 */ /* 0x004fc600078e02a4 */
[----:B------:R-:W2:Y:S01]  /*e050*/  LDL.LU.64 R164, [R1+0x3e0] ;  /* 0x0003e00001a47983 */ /* 0x000ea20000300a00 */
[----:B----4-:R-:W-:-:S03]  /*e060*/  IMAD.WIDE R242, R245, 0x4, R162 ;  /* 0x00000004f5f27825 */ /* 0x010fc600078e02a2 */
[----:B------:R-:W4:Y:S01]  /*e070*/  LDL.LU.64 R162, [R1+0x3e8] ;  /* 0x0003e80001a27983 */ /* 0x000f220000300a00 */
[----:B------:R-:W-:-:S03]  /*e080*/  IMAD.WIDE R106, R245, 0x4, R198 ;  /* 0x00000004f56a7825 */ /* 0x000fc600078e02c6 */
[----:B------:R-:W4:Y:S01]  /*e090*/  LDL.LU.64 R198, [R1+0x3f0] ;  /* 0x0003f00001c67983 */ /* 0x000f220000300a00 */
[----:B---3--:R-:W-:-:S03]  /*e0a0*/  IMAD.WIDE R4, R245, 0x4, R192 ;  /* 0x00000004f5047825 */ /* 0x008fc600078e02c0 */
[----:B------:R-:W3:Y:S01]  /*e0b0*/  LDL.LU.64 R192, [R1+0x3f8] ;  /* 0x0003f80001c07983 */ /* 0x000ee20000300a00 */
[----:B------:R-:W-:-:S04]  /*e0c0*/  IMAD.WIDE R132, R245, 0x4, R166 ;  /* 0x00000004f5847825 */ /* 0x000fc800078e02a6 */
[C---:B------:R-:W-:Y:S02]  /*e0d0*/  IMAD.WIDE R230, R245.reuse, 0x4, R160 ;  /* 0x00000004f5e67825 */ /* 0x040fe400078e02a0 */
[----:B------:R-:W3:Y:S04]  /*e0e0*/  LDL.LU.64 R160, [R1+0x400] ;  /* 0x0004000001a07983 */ /* 0x000ee80000300a00 */
[----:B------:R-:W3:Y:S01]  /*e0f0*/  LDL.LU.64 R166, [R1+0x408] ;  /* 0x0004080001a67983 */ /* 0x000ee20000300a00 */
[----:B------:R-:W-:-:S04]  /*e100*/  IMAD.WIDE R158, R245, 0x4, R158 ;  /* 0x00000004f59e7825 */ /* 0x000fc800078e029e */
[----:B------:R-:W-:Y:S01]  /*e110*/  VIADD R38, R38, 0xffffff65 ;  /* 0xffffff6526267836 */ /* 0x000fe20000000000 */
[----:B------:R-:W-:Y:S01]  /*e120*/  LDGSTS.E [R9+0x3000c], desc[UR8][R158.64], !P5 ;  /* 0x3000c0009e097fae */ /* 0x000fe2000e921848 */
[----:B------:R-:W-:-:S03]  /*e130*/  IMAD.WIDE R184, R245, 0x4, R184 ;  /* 0x00000004f5b87825 */ /* 0x000fc600078e02b8 */
[----:B------:R-:W-:Y:S01]  /*e140*/  LDGSTS.E [R9+0x3400c], desc[UR8][R36.64], !P5 ;  /* 0x3400c00024097fae */ /* 0x000fe2000e921848 */
[----:B------:R-:W-:-:S03]  /*e150*/  ISETP.GE.U32.AND P5, PT, R39, 0x7ffffee7, PT ;  /* 0x7ffffee72700780c */ /* 0x000fc60003fa6070 */
[----:B------:R-:W-:Y:S01]  /*e160*/  LDGSTS.E [R9+0x38000], desc[UR8][R182.64], !P6 ;  /* 0x38000000b6097fae */ /* 0x000fe2000f121848 */
[----:B------:R-:W-:Y:S02]  /*e170*/  VIADD R39, R41, 0xffffff64 ;  /* 0xffffff6429277836 */ /* 0x000fe40000000000 */
[----:B------:R-:W-:Y:S01]  /*e180*/  IMAD.WIDE R190, R245, 0x4, R190 ;  /* 0x00000004f5be7825 */ /* 0x000fe200078e02be */
[----:B------:R-:W-:Y:S01]  /*e190*/  LDGSTS.E [R9+0x3c000], desc[UR8][R54.64], !P6 ;  /* 0x3c00000036097fae */ /* 0x000fe2000f121848 */
[----:B------:R-:W-:Y:S01]  /*e1a0*/  ISETP.GE.U32.AND P6, PT, R38, 0x7ffffee6, PT ;  /* 0x7ffffee62600780c */ /* 0x000fe20003fc6070 */
[----:B------:R-:W1:Y:S01]  /*e1b0*/  LDC R41, c[0x0][0x230] ;  /* 0x00008c00ff297b82 */ /* 0x000e620000000800 */
[----:B------:R-:W-:Y:S01]  /*e1c0*/  VIADD R38, R42, 0xffffff47 ;  /* 0xffffff472a267836 */ /* 0x000fe20000000000 */
[----:B------:R-:W-:Y:S04]  /*e1d0*/  LDGSTS.E [R9+0x38004], desc[UR8][R184.64], !P1 ;  /* 0x38004000b8097fae */ /* 0x000fe8000c921848 */
[----:B------:R-:W-:Y:S02]  /*e1e0*/  LDGSTS.E [R9+0x3c004], desc[UR8][R56.64], !P1 ;  /* 0x3c00400038097fae */ /* 0x000fe4000c921848 */
[----:B------:R-:W1:Y:S02]  /*e1f0*/  LDC R42, c[0x0][0x230] ;  /* 0x00008c00ff2a7b82 */ /* 0x000e640000000800 */
[----:B------:R-:W-:Y:S01]  /*e200*/  LDGSTS.E [R9+0x38008], desc[UR8][R186.64], !P2 ;  /* 0x38008000ba097fae */ /* 0x000fe2000d121848 */
[----:B------:R-:W-:-:S03]  /*e210*/  ISETP.GE.U32.AND P1, PT, R39, 0x7ffffee5, PT ;  /* 0x7ffffee52700780c */ /* 0x000fc60003f26070 */
[----:B------:R-:W-:Y:S01]  /*e220*/  LDGSTS.E [R9+0x3c008], desc[UR8][R58.64], !P2 ;  /* 0x3c0080003a097fae */ /* 0x000fe2000d121848 */
[----:B------:R-:W-:Y:S01]  /*e230*/  ISETP.GE.U32.AND P2, PT, R38, 0x7ffffec8, PT ;  /* 0x7ffffec82600780c */ /* 0x000fe20003f46070 */
[----:B------:R-:W-:Y:S01]  /*e240*/  VIADD R39, R40, 0xffffff46 ;  /* 0xffffff4628277836 */ /* 0x000fe20000000000 */
[----:B------:R-:W-:Y:S01]  /*e250*/  IADD3 R38, R44, -0xbb, RZ ;  /* 0xffffff452c267810 */ /* 0x000fe20007ffe0ff */
[----:B------:R-:W1:Y:S01]  /*e260*/  LDC R40, c[0x0][0x230] ;  /* 0x00008c00ff287b82 */ /* 0x000e620000000800 */
[----:B------:R-:W-:Y:S04]  /*e270*/  LDGSTS.E [R9+0x3800c], desc[UR8][R190.64], !P3 ;  /* 0x3800c000be097fae */ /* 0x000fe8000d921848 */
[----:B------:R-:W-:Y:S03]  /*e280*/  LDGSTS.E [R9+0x3c00c], desc[UR8][R60.64], !P3 ;  /* 0x3c00c0003c097fae */ /* 0x000fe6000d921848 */
[----:B------:R-:W1:Y:S01]  /*e290*/  LDC R44, c[0x0][0x230] ;  /* 0x00008c00ff2c7b82 */ /* 0x000e620000000800 */
[----:B------:R-:W-:Y:S01]  /*e2a0*/  LDGSTS.E [R8+0x20000], desc[UR8][R100.64], !P4 ;  /* 0x2000000064087fae */ /* 0x000fe2000e121848 */
[----:B------:R-:W-:-:S03]  /*e2b0*/  ISETP.GE.U32.AND P3, PT, R39, 0x7ffffec7, PT ;  /* 0x7ffffec72700780c */ /* 0x000fc60003f66070 */
[----:B------:R-:W-:Y:S01]  /*e2c0*/  LDGSTS.E [R8+0x24000], desc[UR8][R238.64], !P4 ;  /* 0x24000000ee087fae */ /* 0x000fe2000e121848 */
[----:B------:R-:W-:Y:S01]  /*e2d0*/  ISETP.GE.U32.AND P4, PT, R38, 0x7ffffec6, PT ;  /* 0x7ffffec62600780c */ /* 0x000fe20003f86070 */
[----:B------:R-:W-:Y:S02]  /*e2e0*/  VIADD R38, R62, 0xffffff27 ;  /* 0xffffff273e267836 */ /* 0x000fe40000000000 */
[----:B------:R-:W-:Y:S01]  /*e2f0*/  VIADD R39, R43, 0xffffff44 ;  /* 0xffffff442b277836 */ /* 0x000fe20000000000 */
[----:B------:R-:W-:Y:S01]  /*e300*/  LDGSTS.E [R8+0x20004], desc[UR8][R102.64], !P5 ;  /* 0x2000400066087fae */ /* 0x000fe2000e921848 */
[----:B------:R-:W-:Y:S01]  /*e310*/  IMAD.WIDE R134, R245, 0x4, R196 ;  /* 0x00000004f5867825 */ /* 0x000fe200078e02c4 */
[----:B------:R-:W3:Y:S02]  /*e320*/  LDC R43, c[0x0][0x230] ;  /* 0x00008c00ff2b7b82 */ /* 0x000ee40000000800 */
[----:B------:R-:W-:Y:S01]  /*e330*/  LDGSTS.E [R8+0x24004], desc[UR8][R240.64], !P5 ;  /* 0x24004000f0087fae */ /* 0x000fe2000e921848 */
[----:B------:R-:W-:-:S03]  /*e340*/  ISETP.GE.U32.AND P5, PT, R39, 0x7ffffec5, PT ;  /* 0x7ffffec52700780c */ /* 0x000fc60003fa6070 */
[----:B------:R-:W-:Y:S01]  /*e350*/  LDGSTS.E [R8+0x20008], desc[UR8][R104.64], !P6 ;  /* 0x2000800068087fae */ /* 0x000fe2000f121848 */
[----:B-1----:R-:W-:Y:S02]  /*e360*/  VIADD R39, R42, 0xffffff26 ;  /* 0xffffff262a277836 */ /* 0x002fe40000000000 */
[----:B------:R-:W-:Y:S01]  /*e370*/  IMAD.WIDE R228, R245, 0x4, R194 ;  /* 0x00000004f5e47825 */ /* 0x000fe200078e02c2 */
[----:B------:R-:W-:Y:S01]  /*e380*/  LDGSTS.E [R8+0x24008], desc[UR8][R242.64], !P6 ;  /* 0x24008000f2087fae */ /* 0x000fe2000f121848 */
[----:B------:R-:W-:Y:S01]  /*e390*/  ISETP.GE.U32.AND P6, PT, R38, 0x7ffffea8, PT ;  /* 0x7ffffea82600780c */ /* 0x000fe20003fc6070 */
[----:B------:R-:W1:Y:S01]  /*e3a0*/  LDC R42, c[0x0][0x230] ;  /* 0x00008c00ff2a7b82 */ /* 0x000e620000000800 */
[----:B------:R-:W-:Y:S01]  /*e3b0*/  VIADD R38, R45, 0xffffff25 ;  /* 0xffffff252d267836 */ /* 0x000fe20000000000 */
[----:B------:R-:W-:Y:S04]  /*e3c0*/  LDGSTS.E [R8+0x2000c], desc[UR8][R106.64], !P1 ;  /* 0x2000c0006a087fae */ /* 0x000fe8000c921848 */
[----:B------:R-:W-:Y:S01]  /*e3d0*/  LDGSTS.E [R8+0x2400c], desc[UR8][R4.64], !P1 ;  /* 0x2400c00004087fae */ /* 0x000fe2000c921848 */
[----:B------:R-:W-:Y:S01]  /*e3e0*/  ISETP.GE.U32.AND P1, PT, R39, 0x7ffffea7, PT ;  /* 0x7ffffea72700780c */ /* 0x000fe20003f26070 */
[----:B------:R-:W1:Y:S02]  /*e3f0*/  LDC R45, c[0x0][0x230] ;  /* 0x00008c00ff2d7b82 */ /* 0x000e640000000800 */
[----:B------:R-:W-:Y:S01]  /*e400*/  LDGSTS.E [R8+0x28000], desc[UR8][R132.64], !P2 ;  /* 0x2800000084087fae */ /* 0x000fe2000d121848 */
[----:B------:R-:W-:-:S03]  /*e410*/  IADD3 R39, R40, -0xdc, RZ ;  /* 0xffffff2428277810 */ /* 0x000fc60007ffe0ff */
[----:B------:R-:W-:Y:S01]  /*e420*/  LDGSTS.E [R8+0x2c000], desc[UR8][R230.64], !P2 ;  /* 0x2c000000e6087fae */ /* 0x000fe2000d121848 */
[----:B------:R-:W-:Y:S01]  /*e430*/  ISETP.GE.U32.AND P2, PT, R38, 0x7ffffea6, PT ;  /* 0x7ffffea62600780c */ /* 0x000fe20003f46070 */
[----:B------:R-:W-:Y:S02]  /*e440*/  VIADD R38, R44, 0xffffff07 ;  /* 0xffffff072c267836 */ /* 0x000fe40000000000 */
[----:B------:R-:W-:Y:S04]  /*e450*/  LDGSTS.E [R8+0x28004], desc[UR8][R134.64], !P3 ;  /* 0x2800400086087fae */ /* 0x000fe8000d921848 */
[----:B------:R-:W-:Y:S01]  /*e460*/  LDGSTS.E [R8+0x2c004], desc[UR8][R228.64], !P3 ;  /* 0x2c004000e4087fae */ /* 0x000fe2000d921848 */
[----:B------:R-:W-:Y:S01]  /*e470*/  ISETP.GE.U32.AND P3, PT, R39, 0x7ffffea5, PT ;  /* 0x7ffffea52700780c */ /* 0x000fe20003f66070 */
[----:B--2---:R-:W-:-:S05]  /*e480*/  IMAD.WIDE R136, R245, 0x4, R164 ;  /* 0x00000004f5887825 */ /* 0x004fca00078e02a4 */
[----:B------:R-:W-:Y:S01]  /*e490*/  LDGSTS.E [R8+0x28008], desc[UR8][R136.64], !P4 ;  /* 0x2800800088087fae */ /* 0x000fe2000e121848 */
[----:B----4-:R-:W-:-:S03]  /*e4a0*/  IMAD.WIDE R226, R245, 0x4, R162 ;  /* 0x00000004f5e27825 */ /* 0x010fc600078e02a2 */
[----:B------:R-:W2:Y:S04]  /*e4b0*/  LDL.LU.64 R162, [R1+0x410] ;  /* 0x0004100001a27983 */ /* 0x000ea80000300a00 */
[----:B------:R-:W4:Y:S04]  /*e4c0*/  LDL.LU.64 R196, [R1+0x418] ;  /* 0x0004180001c47983 */ /* 0x000f280000300a00 */
[----:B------:R-:W4:Y:S04]  /*e4d0*/  LDL.LU.64 R164, [R1+0x420] ;  /* 0x0004200001a47983 */ /* 0x000f280000300a00 */
[----:B------:R-:W4:Y:S04]  /*e4e0*/  LDL.LU.64 R194, [R1+0x428] ;  /* 0x0004280001c27983 */ /* 0x000f280000300a00 */
[----:B------:R-:W-:Y:S01]  /*e4f0*/  LDGSTS.E [R8+0x2c008], desc[UR8][R226.64], !P4 ;  /* 0x2c008000e2087fae */ /* 0x000fe2000e121848 */
[----:B------:R-:W-:Y:S01]  /*e500*/  ISETP.GE.U32.AND P4, PT, R38, 0x7ffffe88, PT ;  /* 0x7ffffe882600780c */ /* 0x000fe20003f86070 */
[----:B------:R-:W-:-:S04]  /*e510*/  IMAD.WIDE R138, R245, 0x4, R198 ;  /* 0x00000004f58a7825 */ /* 0x000fc800078e02c6 */
[----:B---3--:R-:W-:Y:S01]  /*e520*/  IMAD.WIDE R224, R245, 0x4, R192 ;  /* 0x00000004f5e07825 */ /* 0x008fe200078e02c0 */
[----:B------:R-:W-:Y:S03]  /*e530*/  LDGSTS.E [R8+0x2800c], desc[UR8][R138.64], !P5 ;  /* 0x2800c0008a087fae */ /* 0x000fe6000e921848 */
[----:B------:R-:W-:Y:S01]  /*e540*/  VIADD R41, R41, 0xffffff06 ;  /* 0xffffff0629297836 */ /* 0x000fe20000000000 */
[----:B------:R-:W-:Y:S01]  /*e550*/  LDGSTS.E [R8+0x2c00c], desc[UR8][R224.64], !P5 ;  /* 0x2c00c000e0087fae */ /* 0x000fe2000e921848 */
[----:B------:R-:W-:-:S03]  /*e560*/  IMAD.WIDE R38, R245, 0x4, R166 ;  /* 0x00000004f5267825 */ /* 0x000fc600078e02a6 */
[----:B------:R-:W3:Y:S04]  /*e570*/  LDL.LU.64 R166, [R1+0x430] ;  /* 0x0004300001a67983 */ /* 0x000ee80000300a00 */
[----:B------:R-:W3:Y:S04]  /*e580*/  LDL.LU.64 R202, [R1+0x438] ;  /* 0x0004380001ca7983 */ /* 0x000ee80000300a00 */
[----:B------:R-:W3:Y:S04]  /*e590*/  LDL.LU.64 R192, [R1+0x448] ;  /* 0x0004480001c07983 */ /* 0x000ee80000300a00 */
[----:B------:R-:W3:Y:S01]  /*e5a0*/  LDL.LU.64 R198, [R1+0x450] ;  /* 0x0004500001c67983 */ /* 0x000ee20000300a00 */
[----:B------:R-:W-:-:S04]  /*e5b0*/  IMAD.WIDE R160, R245, 0x4, R160 ;  /* 0x00000004f5a07825 */ /* 0x000fc800078e02a0 */
[----:B------:R-:W-:Y:S01]  /*e5c0*/  VIADD R40, R43, 0xffffff05 ;  /* 0xffffff052b287836 */ /* 0x000fe20000000000 */
[----:B------:R-:W-:Y:S01]  /*e5d0*/  LDGSTS.E [R8+0x30000], desc[UR8][R160.64], !P6 ;  /* 0x30000000a0087fae */ /* 0x000fe2000f121848 */
[----:B-1----:R-:W-:Y:S02]  /*e5e0*/  IADD3 R44, R42, -0x9d, RZ ;  /* 0xffffff632a2c7810 */ /* 0x002fe40007ffe0ff */
[----:B------:R-:W-:Y:S01]  /*e5f0*/  ISETP.GE.U32.AND P5, PT, R41, 0x7ffffe87, PT ;  /* 0x7ffffe872900780c */ /* 0x000fe20003fa6070 */
[----:B------:R-:W-:Y:S01]  /*e600*/  LDGSTS.E [R8+0x34000], desc[UR8][R38.64], !P6 ;  /* 0x3400000026087fae */ /* 0x000fe2000f121848 */
[----:B------:R-:W-:Y:S01]  /*e610*/  ISETP.GE.U32.AND P6, PT, R40, 0x7ffffe86, PT ;  /* 0x7ffffe862800780c */ /* 0x000fe20003fc6070 */
[----:B------:R-:W-:Y:S02]  /*e620*/  VIADD R45, R45, 0xffffff04 ;  /* 0xffffff042d2d7836 */ /* 0x000fe40000000000 */
[----:B--2---:R-:W-:-:S04]  /*e630*/  IMAD.WIDE R162, R245, 0x4, R162 ;  /* 0x00000004f5a27825 */ /* 0x004fc800078e02a2 */
[C---:B----4-:R-:W-:Y:S01]  /*e640*/  IMAD.WIDE R40, R245.reuse, 0x4, R196 ;  /* 0x00000004f5287825 */ /* 0x050fe200078e02c4 */
[----:B------:R-:W-:Y:S03]  /*e650*/  LDGSTS.E [R8+0x30004], desc[UR8][R162.64], !P1 ;  /* 0x30004000a2087fae */ /* 0x000fe6000c921848 */
[C---:B------:R-:W-:Y:S01]  /*e660*/  IMAD.WIDE R164, R245.reuse, 0x4, R164 ;  /* 0x00000004f5a47825 */ /* 0x040fe200078e02a4 */
[----:B------:R-:W-:Y:S03]  /*e670*/  LDGSTS.E [R8+0x34004], desc[UR8][R40.64], !P1 ;  /* 0x3400400028087fae */ /* 0x000fe6000c921848 */
[----:B------:R-:W-:Y:S01]  /*e680*/  IMAD.WIDE R42, R245, 0x4, R194 ;  /* 0x00000004f52a7825 */ /* 0x000fe200078e02c2 */
[----:B------:R-:W-:Y:S04]  /*e690*/  LDGSTS.E [R8+0x30008], desc[UR8][R164.64], !P2 ;  /* 0x30008000a4087fae */ /* 0x000fe8000d121848 */
[----:B------:R-:W2:Y:S04]  /*e6a0*/  LDL.LU.64 R194, [R1+0x460] ;  /* 0x0004600001c27983 */ /* 0x000ea80000300a00 */
[----:B------:R-:W4:Y:S04]  /*e6b0*/  LDL.LU.64 R208, [R1+0x478] ;  /* 0x0004780001d07983 */ /* 0x000f280000300a00 */
[----:B------:R-:W4:Y:S04]  /*e6c0*/  LDL.LU.64 R196, [R1+0x480] ;  /* 0x0004800001c47983 */ /* 0x000f280000300a00 */
[----:B------:R-:W4:Y:S01]  /*e6d0*/  LDL.LU.64 R200, [R1+0x498] ;  /* 0x0004980001c87983 */ /* 0x000f220000300a00 */
[----:B------:R-:W-:-:S03]  /*e6e0*/  ISETP.GE.U32.AND P1, PT, R45, 0x7ffffe85, PT ;  /* 0x7ffffe852d00780c */ /* 0x000fc60003f26070 */
[----:B------:R-:W-:Y:S01]  /*e6f0*/  LDGSTS.E [R8+0x34008], desc[UR8][R42.64], !P2 ;  /* 0x340080002a087fae */ /* 0x000fe2000d121848 */
[----:B------:R-:W-:Y:S01]  /*e700*/  ISETP.GE.U32.AND P2, PT, R44, 0x7ffffee4, PT ;  /* 0x7ffffee42c00780c */ /* 0x000fe20003f46070 */
[----:B---3--:R-:W-:-:S04]  /*e710*/  IMAD.WIDE R44, R245, 0x4, R202 ;  /* 0x00000004f52c7825 */ /* 0x008fc800078e02ca */
[C---:B------:R-:W-:Y:S02]  /*e720*/  IMAD.WIDE R62, R245.reuse, 0x4, R198 ;  /* 0x00000004f53e7825 */ /* 0x040fe400078e02c6 */
[----:B------:R-:W3:Y:S04]  /*e730*/  LDL.LU.64 R198, [R1+0x4b0] ;  /* 0x0004b00001c67983 */ /* 0x000ee80000300a00 */
[----:B------:R-:W3:Y:S04]  /*e740*/  LDL.LU.64 R206, [R1+0x4c8] ;  /* 0x0004c80001ce7983 */ /* 0x000ee80000300a00 */
[----:B------:R-:W3:Y:S04]  /*e750*/  LDL.LU.64 R204, [R1+0x4e0] ;  /* 0x0004e00001cc7983 */ /* 0x000ee80000300a00 */
[----:B------:R-:W3:Y:S01]  /*e760*/  LDL.LU.64 R202, [R1+0x4f8] ;  /* 0x0004f80001ca7983 */ /* 0x000ee20000300a00 */
[----:B------:R-:W-:-:S03]  /*e770*/  IMAD.WIDE R166, R245, 0x4, R166 ;  /* 0x00000004f5a67825 */ /* 0x000fc600078e02a6 */
[----:B------:R-:W3:Y:S01]  /*e780*/  LDL.LU.64 R214, [R1+0x510] ;  /* 0x0005100001d67983 */ /* 0x000ee20000300a00 */
[----:B------:R-:W-:-:S03]  /*e790*/  IMAD.WIDE R192, R245, 0x4, R192 ;  /* 0x00000004f5c07825 */ /* 0x000fc600078e02c0 */
[----:B------:R-:W-:Y:S04]  /*e7a0*/  LDGSTS.E [R8+0x3000c], desc[UR8][R166.64], !P3 ;  /* 0x3000c000a6087fae */ /* 0x000fe8000d921848 */
[----:B------:R-:W3:Y:S04]  /*e7b0*/  LDL.LU.64 R212, [R1+0x528] ;  /* 0x0005280001d47983 */ /* 0x000ee80000300a00 */
[----:B------:R-:W-:Y:S01]  /*e7c0*/  LDGSTS.E [R8+0x3400c], desc[UR8][R44.64], !P3 ;  /* 0x3400c0002c087fae */ /* 0x000fe2000d921848 */
[----:B------:R-:W-:-:S03]  /*e7d0*/  ISETP.GE.U32.AND P3, PT, R65, 0x7ffffee3, PT ;  /* 0x7ffffee34100780c */ /* 0x000fc60003f66070 */
[----:B------:R-:W3:Y:S04]  /*e7e0*/  LDL.LU.64 R210, [R1+0x540] ;  /* 0x0005400001d27983 */ /* 0x000ee80000300a00 */
[----:B------:R-:W-:Y:S04]  /*e7f0*/  LDGSTS.E [R8+0x38000], desc[UR8][R192.64], !P4 ;  /* 0x38000000c0087fae */ /* 0x000fe8000e121848 */
[----:B------:R-:W-:Y:S01]  /*e800*/  LDGSTS.E [R8+0x3c000], desc[UR8][R62.64], !P4 ;  /* 0x3c0000003e087fae */ /* 0x000fe2000e121848 */
[----:B------:R-:W-:Y:S01]  /*e810*/  ISETP.GE.U32.AND P4, PT, R64, 0x7ffffee2, PT ;  /* 0x7ffffee24000780c */ /* 0x000fe20003f86070 */
[----:B------:R-:W-:-:S02]  /*e820*/  VIADD R69, R69, 0xffffff60 ;  /* 0xffffff6045457836 */ /* 0x000fc40000000000 */
        /* <DEDUP_REMOVED lines=8> */
[----:B------:R-:W2:Y:S01]  /*e8b0*/  LDL.LU.64 R200, [R1+0x548] ;  /* 0x0005480001c87983 */ /* 0x000ea20000300a00 */
[----:B------:R-:W-:-:S03]  /*e8c0*/  ISETP.GE.U32.AND P5, PT, R69, 0x7ffffee1, PT ;  /* 0x7ffffee14500780c */ /* 0x000fc60003fa6070 */
[----:B------:R-:W-:Y:S01]  /*e8d0*/  LDGSTS.E [R8+0x3c008], desc[UR8][R66.64], !P6 ;  /* 0x3c00800042087fae */ /* 0x000fe2000f121848 */
[----:B------:R-:W-:Y:S01]  /*e8e0*/  ISETP.GE.U32.AND P6, PT, R68, 0x7ffffec4, PT ;  /* 0x7ffffec44400780c */ /* 0x000fe20003fc6070 */
[C---:B---3--:R-:W-:Y:S02]  /*e8f0*/  IMAD.WIDE R108, R245.reuse, 0x4, R204 ;  /* 0x00000004f56c7825 */ /* 0x048fe400078e02cc */
[----:B------:R-:W3:Y:S02]  /*e900*/  LDL.LU.64 R204, [R1+0x570] ;  /* 0x0005700001cc7983 */ /* 0x000ee40000300a00 */
[C---:B------:R-:W-:Y:S02]  /*e910*/  IMAD.WIDE R12, R245.reuse, 0x4, R202 ;  /* 0x00000004f50c7825 */ /* 0x040fe400078e02ca */
[----:B------:R-:W4:Y:S02]  /*e920*/  LDL.LU.64 R202, [R1+0x580] ;  /* 0x0005800001ca7983 */ /* 0x000f240000300a00 */
[----:B------:R-:W-:-:S02]  /*e930*/  IMAD.WIDE R68, R245, 0x4, R206 ;  /* 0x00000004f5447825 */ /* 0x000fc400078e02ce */
[----:B------:R-:W4:Y:S04]  /*e940*/  LDL.LU.64 R208, [R1+0x590] ;  /* 0x0005900001d07983 */ /* 0x000f280000300a00 */
[----:B------:R-:W4:Y:S04]  /*e950*/  LDL.LU.64 R206, [R1+0x5a8] ;  /* 0x0005a80001ce7983 */ /* 0x000f280000300a00 */
[----:B------:R1:W-:Y:S04]  /*e960*/  STL.64 [R1+0xc30], R8 ;  /* 0x000c300801007387 */ /* 0x0003e80000100a00 */
[----:B------:R-:W4:Y:S04]  /*e970*/  LDL.LU.64 R236, [R1+0x5c0] ;  /* 0x0005c00001ec7983 */ /* 0x000f280000300a00 */
[----:B------:R-:W4:Y:S01]  /*e980*/  LDL.LU.64 R220, [R1+0x5d8] ;  /* 0x0005d80001dc7983 */ /* 0x000f220000300a00 */
[----:B------:R-:W-:-:S04]  /*e990*/  IMAD.WIDE R110, R245, 0x4, R214 ;  /* 0x00000004f56e7825 */ /* 0x000fc800078e02d6 */
[----:B------:R-:W-:-:S04]  /*e9a0*/  IMAD.WIDE R14, R245, 0x4, R212 ;  /* 0x00000004f50e7825 */ /* 0x000fc800078e02d4 */
[----:B------:R-:W-:-:S04]  /*e9b0*/  IMAD.WIDE R112, R245, 0x4, R210 ;  /* 0x00000004f5707825 */ /* 0x000fc800078e02d2 */
[C---:B--2---:R-:W-:Y:S02]  /*e9c0*/  IMAD.WIDE R188, R245.reuse, 0x4, R200 ;  /* 0x00000004f5bc7825 */ /* 0x044fe400078e02c8 */
[----:B------:R-:W2:Y:S04]  /*e9d0*/  LDL.LU.64 R200, [R1+0x5e8] ;  /* 0x0005e80001c87983 */ /* 0x000ea80000300a00 */
[----:B------:R-:W2:Y:S01]  /*e9e0*/  LDL.LU.64 R218, [R1+0x5f8] ;  /* 0x0005f80001da7983 */ /* 0x000ea20000300a00 */
[----:B---3--:R-:W-:-:S04]  /*e9f0*/  IMAD.WIDE R114, R245, 0x4, R204 ;  /* 0x00000004f5727825 */ /* 0x008fc800078e02cc */
[C---:B----4-:R-:W-:Y:S02]  /*ea00*/  IMAD.WIDE R2, R245.reuse, 0x4, R202 ;  /* 0x00000004f5027825 */ /* 0x050fe400078e02ca */
[----:B------:R-:W3:Y:S04]  /*ea10*/  LDL.LU.64 R202, [R1+0x600] ;  /* 0x0006000001ca7983 */ /* 0x000ee80000300a00 */
[----:B------:R-:W4:Y:S04]  /*ea20*/  LDL.LU.64 R216, [R1+0x620] ;  /* 0x0006200001d87983 */ /* 0x000f280000300a00 */
[----:B------:R-:W4:Y:S01]  /*ea30*/  LDL.LU.64 R204, [R1+0x630] ;  /* 0x0006300001cc7983 */ /* 0x000f220000300a00 */
[----:B------:R-:W-:-:S03]  /*ea40*/  IMAD.WIDE R222, R245, 0x4, R206 ;  /* 0x00000004f5de7825 */ /* 0x000fc600078e02ce */
[----:B------:R-:W4:Y:S01]  /*ea50*/  LDL.LU.64 R214, [R1+0x638] ;  /* 0x0006380001d67983 */ /* 0x000f220000300a00 */
[----:B------:R-:W-:-:S03]  /*ea60*/  IMAD.WIDE R140, R245, 0x4, R208 ;  /* 0x00000004f58c7825 */ /* 0x000fc600078e02d0 */
[----:B------:R-:W4:Y:S04]  /*ea70*/  LDL.LU.64 R206, [R1+0x650] ;  /* 0x0006500001ce7983 */ /* 0x000f280000300a00 */
[----:B------:R-:W4:Y:S04]  /*ea80*/  LDL.LU.64 R212, [R1+0x660] ;  /* 0x0006600001d47983 */ /* 0x000f280000300a00 */
[----:B------:R-:W4:Y:S04]  /*ea90*/  LDL.LU.64 R208, [R1+0x670] ;  /* 0x0006700001d07983 */ /* 0x000f280000300a00 */
[----:B------:R-:W4:Y:S01]  /*eaa0*/  LDL.LU.64 R210, [R1+0x688] ;  /* 0x0006880001d27983 */ /* 0x000f220000300a00 */
[----:B------:R-:W-:-:S04]  /*eab0*/  IMAD.WIDE R198, R245, 0x4, R198 ;  /* 0x00000004f5c67825 */ /* 0x000fc800078e02c6 */
[----:B------:R-:W-:Y:S01]  /*eac0*/  VIADD R70, R70, 0xffffff41 ;  /* 0xffffff4146467836 */ /* 0x000fe20000000000 */
[----:B------:R-:W-:Y:S01]  /*ead0*/  LDGSTS.E [R8+0x3800c], desc[UR8][R198.64], !P1 ;  /* 0x3800c000c6087fae */ /* 0x000fe2000c921848 */
[----:B------:R-:W-:-:S03]  /*eae0*/  IADD3 R71, R71, -0xbe, RZ ;  /* 0xffffff4247477810 */ /* 0x000fc60007ffe0ff */
[----:B------:R-:W-:Y:S04]  /*eaf0*/  LDGSTS.E [R8+0x3c00c], desc[UR8][R68.64], !P1 ;  /* 0x3c00c00044087fae */ /* 0x000fe8000c921848 */
[----:B------:R-:W-:Y:S04]  /*eb00*/  LDGSTS.E [R7+0x20000], desc[UR8][R108.64], !P2 ;  /* 0x200000006c077fae */ /* 0x000fe8000d121848 */
[----:B------:R-:W-:Y:S01]  /*eb10*/  LDGSTS.E [R7+0x24000], desc[UR8][R12.64], !P2 ;  /* 0x240000000c077fae */ /* 0x000fe2000d121848 */
[----:B------:R-:W-:Y:S01]  /*eb20*/  ISETP.GE.U32.AND P2, PT, R70, 0x7ffffec2, PT ;  /* 0x7ffffec24600780c */ /* 0x000fe20003f46070 */
[----:B------:R-:W-:Y:S01]  /*eb30*/  VIADD R70, R76, 0xffffff23 ;  /* 0xffffff234c467836 */ /* 0x000fe20000000000 */
[----:B------:R-:W-:Y:S01]  /*eb40*/  ISETP.GE.U32.AND P1, PT, R71, 0x7ffffec3, PT ;  /* 0x7ffffec34700780c */ /* 0x000fe20003f26070 */
[----:B------:R-:W1:Y:S01]  /*eb50*/  LDC R76, c[0x0][0x230] ;  /* 0x00008c00ff4c7b82 */ /* 0x000e620000000800 */
[----:B------:R-:W-:Y:S01]  /*eb60*/  VIADD R71, R74, 0xffffff40 ;  /* 0xffffff404a477836 */ /* 0x000fe20000000000 */
[----:B------:R-:W-:Y:S04]  /*eb70*/  LDGSTS.E [R7+0x20004], desc[UR8][R110.64], !P3 ;  /* 0x200040006e077fae */ /* 0x000fe8000d921848 */
[----:B------:R-:W-:Y:S01]  /*eb80*/  LDGSTS.E [R7+0x24004], desc[UR8][R14.64], !P3 ;  /* 0x240040000e077fae */ /* 0x000fe2000d921848 */
[----:B------:R-:W-:Y:S01]  /*eb90*/  ISETP.GE.U32.AND P3, PT, R71, 0x7ffffec1, PT ;  /* 0x7ffffec14700780c */ /* 0x000fe20003f66070 */
[----:B------:R-:W-:-:S02]  /*eba0*/  VIADD R71, R72, 0xffffff22 ;  /* 0xffffff2248477836 */ /* 0x000fc40000000000 */
[----:B------:R-:W-:Y:S04]  /*ebb0*/  LDGSTS.E [R7+0x20008], desc[UR8][R112.64], !P4 ;  /* 0x2000800070077fae */ /* 0x000fe8000e121848 */
[----:B------:R-:W-:Y:S01]  /*ebc0*/  LDGSTS.E [R7+0x24008], desc[UR8][R188.64], !P4 ;  /* 0x24008000bc077fae */ /* 0x000fe2000e121848 */
[----:B------:R-:W-:Y:S02]  /*ebd0*/  ISETP.GE.U32.AND P4, PT, R70, 0x7ffffea4, PT ;  /* 0x7ffffea44600780c */ /* 0x000fe40003f86070 */
[----:B------:R-:W-:Y:S01]  /*ebe0*/  IADD3 R70, R78, -0xdf, RZ ;  /* 0xffffff214e467810 */ /* 0x000fe20007ffe0ff */
[----:B------:R-:W-:Y:S01]  /*ebf0*/  LDGSTS.E [R7+0x2000c], desc[UR8][R114.64], !P5 ;  /* 0x2000c00072077fae */ /* 0x000fe2000e921848 */
[----:B------:R-:W-:-:S03]  /*ec00*/  IMAD.WIDE R142, R245, 0x4, R236 ;  /* 0x00000004f58e7825 */ /* 0x000fc600078e02ec */
[----:B------:R-:W-:Y:S01]  /*ec10*/  LDGSTS.E [R7+0x2400c], desc[UR8][R2.64], !P5 ;  /* 0x2400c00002077fae */ /* 0x000fe2000e921848 */
[----:B------:R-:W-:Y:S01]  /*ec20*/  IMAD.WIDE R220, R245, 0x4, R220 ;  /* 0x00000004f5dc7825 */ /* 0x000fe200078e02dc */
[----:B------:R-:W-:Y:S02]  /*ec30*/  ISETP.GE.U32.AND P5, PT, R71, 0x7ffffea3, PT ;  /* 0x7ffffea34700780c */ /* 0x000fe40003fa6070 */
[----:B------:R-:W-:Y:S01]  /*ec40*/  LDGSTS.E [R7+0x28000], desc[UR8][R140.64], !P6 ;  /* 0x280000008c077fae */ /* 0x000fe2000f121848 */
[----:B------:R-:W-:-:S03]  /*ec50*/  VIADD R73, R73, 0xffffff20 ;  /* 0xffffff2049497836 */ /* 0x000fc60000000000 */
[----:B------:R-:W-:Y:S01]  /*ec60*/  LDGSTS.E [R7+0x2c000], desc[UR8][R222.64], !P6 ;  /* 0x2c000000de077fae */ /* 0x000fe2000f121848 */
[----:B------:R-:W-:Y:S01]  /*ec70*/  ISETP.GE.U32.AND P6, PT, R70, 0x7ffffea2, PT ;  /* 0x7ffffea24600780c */ /* 0x000fe20003fc6070 */
[----:B------:R-:W-:Y:S02]  /*ec80*/  VIADD R72, R75, 0xffffff03 ;  /* 0xffffff034b487836 */ /* 0x000fe40000000000 */
[----:B------:R-:W-:Y:S04]  /*ec90*/  LDGSTS.E [R7+0x28004], desc[UR8][R142.64], !P1 ;  /* 0x280040008e077fae */ /* 0x000fe8000c921848 */
[----:B------:R-:W-:Y:S01]  /*eca0*/  LDGSTS.E [R7+0x2c004], desc[UR8][R220.64], !P1 ;  /* 0x2c004000dc077fae */ /* 0x000fe2000c921848 */
[----:B------:R-:W-:Y:S01]  /*ecb0*/  ISETP.GE.U32.AND P1, PT, R73, 0x7ffffea1, PT ;  /* 0x7ffffea14900780c */ /* 0x000fe20003f26070 */
[----:B------:R-:W-:-:S02]  /*ecc0*/  VIADD R77, R77, 0xffffff02 ;  /* 0xffffff024d4d7836 */ /* 0x000fc40000000000 */
[----:B-1----:R-:W-:Y:S01]  /*ecd0*/  VIADD R76, R76, 0xffffff01 ;  /* 0xffffff014c4c7836 */ /* 0x002fe20000000000 */
[----:B------:R-:W4:Y:S01]  /*ece0*/  LDL.LU.64 R156, [R1+0x658] ;  /* 0x00065800019c7983 */ /* 0x000f220000300a00 */
[----:B--2---:R-:W-:-:S04]  /*ecf0*/  IMAD.WIDE R200, R245, 0x4, R200 ;  /* 0x00000004f5c87825 */ /* 0x004fc800078e02c8 */
[C---:B------:R-:W-:Y:S01]  /*ed00*/  IMAD.WIDE R70, R245.reuse, 0x4, R218 ;  /* 0x00000004f5467825 */ /* 0x040fe200078e02da */
[----:B------:R1:W-:Y:S04]  /*ed10*/  LDGSTS.E [R7+0x28008], desc[UR8][R200.64], !P2 ;  /* 0x28008000c8077fae */ /* 0x0003e8000d121848 */
[----:B------:R-:W-:Y:S01]  /*ed20*/  LDGSTS.E [R7+0x2c008], desc[UR8][R70.64], !P2 ;  /* 0x2c00800046077fae */ /* 0x000fe2000d121848 */
[----:B------:R-:W-:Y:S01]  /*ed30*/  ISETP.GE.U32.AND P2, PT, R72, 0x7ffffe84, PT ;  /* 0x7ffffe844800780c */ /* 0x000fe20003f46070 */
[----:B---3--:R-:W-:-:S04]  /*ed40*/  IMAD.WIDE R202, R245, 0x4, R202 ;  /* 0x00000004f5ca7825 */ /* 0x008fc800078e02ca */
[C---:B----4-:R-:W-:Y:S01]  /*ed50*/  IMAD.WIDE R72, R245.reuse, 0x4, R216 ;  /* 0x00000004f5487825 */ /* 0x050fe200078e02d8 */
[----:B------:R2:W-:Y:S03]  /*ed60*/  LDGSTS.E [R7+0x2800c], desc[UR8][R202.64], !P3 ;  /* 0x2800c000ca077fae */ /* 0x0005e6000d921848 */
[C---:B------:R-:W-:Y:S01]  /*ed70*/  IMAD.WIDE R204, R245.reuse, 0x4, R204 ;  /* 0x00000004f5cc7825 */ /* 0x040fe200078e02cc */
[----:B------:R-:W-:Y:S03]  /*ed80*/  LDGSTS.E [R7+0x2c00c], desc[UR8][R72.64], !P3 ;  /* 0x2c00c00048077fae */ /* 0x000fe6000d921848 */
[----:B------:R-:W-:Y:S01]  /*ed90*/  IMAD.WIDE R74, R245, 0x4, R214 ;  /* 0x00000004f54a7825 */ /* 0x000fe200078e02d6 */
[----:B------:R3:W-:Y:S01]  /*eda0*/  LDGSTS.E [R7+0x30000], desc[UR8][R204.64], !P4 ;  /* 0x30000000cc077fae */ /* 0x0007e2000e121848 */
[----:B------:R-:W-:-:S03]  /*edb0*/  ISETP.GE.U32.AND P3, PT, R77, 0x7ffffe83, PT ;  /* 0x7ffffe834d00780c */ /* 0x000fc60003f66070 */
[----:B------:R-:W-:Y:S01]  /*edc0*/  LDGSTS.E [R7+0x34000], desc[UR8][R74.64], !P4 ;  /* 0x340000004a077fae */ /* 0x000fe2000e121848 */
[----:B------:R-:W-:Y:S01]  /*edd0*/  ISETP.GE.U32.AND P4, PT, R76, 0x7ffffe82, PT ;  /* 0x7ffffe824c00780c */ /* 0x000fe20003f86070 */
[----:B------:R-:W-:-:S04]  /*ede0*/  IMAD.WIDE R76, R245, 0x4, R212 ;  /* 0x00000004f54c7825 */ /* 0x000fc800078e02d4 */
[C---:B------:R-:W-:Y:S02]  /*edf0*/  IMAD.WIDE R78, R245.reuse, 0x4, R210 ;  /* 0x00000004f54e7825 */ /* 0x040fe400078e02d2 */
[----:B------:R-:W4:Y:S04]  /*ee00*/  LDL.LU.64 R210, [R1+0x6a0] ;  /* 0x0006a00001d27983 */ /* 0x000f280000300a00 */
[----:B------:R-:W3:Y:S04]  /*ee10*/  LDL.LU.64 R212, [R1+0x6c0] ;  /* 0x0006c00001d47983 */ /* 0x000ee80000300a00 */
[----:B------:R-:W3:Y:S04]  /*ee20*/  LDL.LU.64 R214, [R1+0x6d8] ;  /* 0x0006d80001d67983 */ /* 0x000ee80000300a00 */
[----:B------:R-:W3:Y:S04]  /*ee30*/  LDL.LU.64 R216, [R1+0x6d0] ;  /* 0x0006d00001d87983 */ /* 0x000ee80000300a00 */
[----:B------:R-:W3:Y:S04]  /*ee40*/  LDL.LU.64 R218, [R1+0x6f0] ;  /* 0x0006f00001da7983 */ /* 0x000ee80000300a00 */
[----:B------:R-:W2:Y:S04]  /*ee50*/  LDL.LU.64 R154, [R1+0x6b8] ;  /* 0x0006b800019a7983 */ /* 0x000ea80000300a00 */
[----:B------:R-:W4:Y:S04]  /*ee60*/  LDL.LU.64 R152, [R1+0x720] ;  /* 0x0007200001987983 */ /* 0x000f280000300a00 */
[----:B------:R-:W3:Y:S04]  /*ee70*/  LDL.LU.64 R232, [R1+0x730] ;  /* 0x0007300001e87983 */ /* 0x000ee80000300a00 */
[----:B------:R-:W3:Y:S04]  /*ee80*/  LDL.LU.64 R234, [R1+0x748] ;  /* 0x0007480001ea7983 */ /* 0x000ee80000300a00 */
[----:B------:R-:W3:Y:S04]  /*ee90*/  LDL.LU.64 R20, [R1+0x740] ;  /* 0x0007400001147983 */ /* 0x000ee80000300a00 */
[----:B------:R-:W3:Y:S04]  /*eea0*/  LDL.LU.64 R18, [R1+0x760] ;  /* 0x0007600001127983 */ /* 0x000ee80000300a00 */
[----:B------:R-:W3:Y:S04]  /*eeb0*/  LDL.LU.64 R16, [R1+0x718] ;  /* 0x0007180001107983 */ /* 0x000ee80000300a00 */
[----:B------:R-:W3:Y:S04]  /*eec0*/  LDL.LU.64 R8, [R1+0x708] ;  /* 0x0007080001087983 */ /* 0x000ee80000300a00 */
[----:B------:R-:W3:Y:S04]  /*eed0*/  LDL.LU.64 R246, [R1+0x700] ;  /* 0x0007000001f67983 */ /* 0x000ee80000300a00 */
[----:B------:R-:W3:Y:S04]  /*eee0*/  LDL.LU.64 R248, [R1+0x508] ;  /* 0x0005080001f87983 */ /* 0x000ee80000300a00 */
[----:B------:R-:W3:Y:S01]  /*eef0*/  LDL.LU.64 R250, [R1+0x4e8] ;  /* 0x0004e80001fa7983 */ /* 0x000ee20000300a00 */
[----:B------:R-:W-:-:S03]  /*ef00*/  IMAD.WIDE R206, R245, 0x4, R206 ;  /* 0x00000004f5ce7825 */ /* 0x000fc600078e02ce */
[----:B------:R-:W3:Y:S04]  /*ef10*/  LDL.LU.64 R22, [R1+0x4d0] ;  /* 0x0004d00001167983 */ /* 0x000ee80000300a00 */
[----:B------:R-:W3:Y:S01]  /*ef20*/  LDL.LU.64 R10, [R1+0x4c0] ;  /* 0x0004c000010a7983 */ /* 0x000ee20000300a00 */
[----:B------:R-:W-:-:S03]  /*ef30*/  IMAD.WIDE R208, R245, 0x4, R208 ;  /* 0x00000004f5d07825 */ /* 0x000fc600078e02d0 */
[----:B------:R-:W3:Y:S01]  /*ef40*/  LDL.LU.64 R180, [R1+0x398] ;  /* 0x0003980001b47983 */ /* 0x000ee20000300a00 */
[----:B------:R-:W-:-:S03]  /*ef50*/  IMAD.WIDE R156, R245, 0x4, R156 ;  /* 0x00000004f59c7825 */ /* 0x000fc600078e029c */
[----:B------:R-:W3:Y:S04]  /*ef60*/  LDL.LU.64 R178, [R1+0x388] ;  /* 0x0003880001b27983 */ /* 0x000ee80000300a00 */
[----:B------:R-:W3:Y:S01]  /*ef70*/  LDL.LU.64 R176, [R1+0x378] ;  /* 0x0003780001b07983 */ /* 0x000ee20000300a00 */
[----:B------:R-:W-:-:S03]  /*ef80*/  IADD3 R80, R80, -0x100, RZ ;  /* 0xffffff0050507810 */ /* 0x000fc60007ffe0ff */
[----:B------:R-:W3:Y:S01]  /*ef90*/  LDL.LU.64 R174, [R1+0x368] ;  /* 0x0003680001ae7983 */ /* 0x000ee20000300a00 */
[----:B------:R-:W-:-:S03]  /*efa0*/  LOP3.LUT R244, R244, 0x7f, RZ, 0xc0, !PT ;  /* 0x0000007ff4f47812 */ /* 0x000fc600078ec0ff */
[----:B------:R-:W3:Y:S04]  /*efb0*/  LDL.LU.64 R172, [R1+0x1f8] ;  /* 0x0001f80001ac7983 */ /* 0x000ee80000300a00 */
[----:B------:R-:W3:Y:S04]  /*efc0*/  LDL.LU.64 R170, [R1+0x1e0] ;  /* 0x0001e00001aa7983 */ /* 0x000ee80000300a00 */
[----:B------:R-:W3:Y:S04]  /*efd0*/  LDL.LU.64 R168, [R1+0x1c8] ;  /* 0x0001c80001a87983 */ /* 0x000ee80000300a00 */
[----:B------:R-:W-:Y:S04]  /*efe0*/  LDGSTS.E [R7+0x30004], desc[UR8][R206.64], !P5 ;  /* 0x30004000ce077fae */ /* 0x000fe8000e921848 */
[----:B------:R-:W3:Y:S04]  /*eff0*/  LDL.LU.64 R236, [R1+0x1b0] ;  /* 0x0001b00001ec7983 */ /* 0x000ee80000300a00 */
[----:B------:R-:W-:Y:S01]  /*f000*/  LDGSTS.E [R7+0x34004], desc[UR8][R76.64], !P5 ;  /* 0x340040004c077fae */ /* 0x000fe2000e921848 */
[----:B------:R-:W-:-:S03]  /*f010*/  ISETP.GE.U32.AND P5, PT, R80, 0x7ffffe81, PT ;  /* 0x7ffffe815000780c */ /* 0x000fc60003fa6070 */
[----:B------:R3:W-:Y:S04]  /*f020*/  LDGSTS.E [R7+0x30008], desc[UR8][R208.64], !P6 ;  /* 0x30008000d0077fae */ /* 0x0007e8000f121848 */
[----:B------:R1:W-:Y:S04]  /*f030*/  STL.64 [R1+0x88], R156 ;  /* 0x0000889c01007387 */ /* 0x0003e80000100a00 */
[----:B------:R-:W-:Y:S01]  /*f040*/  LDGSTS.E [R7+0x34008], desc[UR8][R78.64], !P6 ;  /* 0x340080004e077fae */ /* 0x000fe2000f121848 */
[----:B------:R-:W-:Y:S01]  /*f050*/  ISETP.GE.AND P6, PT, R244, R80, PT ;  /* 0x00000050f400720c */ /* 0x000fe20003fc6270 */
[C---:B-1----:R-:W-:Y:S01]  /*f060*/  IMAD.WIDE R200, R245.reuse, 0x4, R200 ;  /* 0x00000004f5c87825 */ /* 0x042fe200078e02c8 */
[----:B------:R-:W1:Y:S01]  /*f070*/  LDC R244, c[0x0][0x230] ;  /* 0x00008c00fff47b82 */ /* 0x000e620000000800 */
[----:B------:R-:W3:Y:S02]  /*f080*/  LDL.LU.64 R156, [R1+0xde0] ;  /* 0x000de000019c7983 */ /* 0x000ee40000300a00 */
[----:B--2---:R-:W-:-:S04]  /*f090*/  IMAD.WIDE R154, R245, 0x4, R154 ;  /* 0x00000004f59a7825 */ /* 0x004fc800078e029a */
[C---:B----4-:R-:W-:Y:S01]  /*f0a0*/  IMAD.WIDE R80, R245.reuse, 0x4, R152 ;  /* 0x00000004f5507825 */ /* 0x050fe200078e0298 */
[----:B------:R2:W-:Y:S03]  /*f0b0*/  STL.64 [R1+0x90], R154 ;  /* 0x0000909a01007387 */ /* 0x0005e60000100a00 */
[----:B---3--:R-:W-:-:S04]  /*f0c0*/  IMAD.WIDE R82, R245, 0x4, R232 ;  /* 0x00000004f5527825 */ /* 0x008fc800078e02e8 */
[C---:B------:R-:W-:Y:S01]  /*f0d0*/  IMAD.WIDE R84, R245.reuse, 0x4, R234 ;  /* 0x00000004f5547825 */ /* 0x040fe200078e02ea */
[----:B--2---:R-:W2:Y:S03]  /*f0e0*/  LDL.LU.64 R154, [R1+0xdd8] ;  /* 0x000dd800019a7983 */ /* 0x004ea60000300a00 */
[C---:B------:R-:W-:Y:S01]  /*f0f0*/  IMAD.WIDE R86, R245.reuse, 0x4, R20 ;  /* 0x00000004f5567825 */ /* 0x040fe200078e0214 */
[----:B------:R-:W3:Y:S03]  /*f100*/  LDL.LU.64 R152, [R1+0xdd0] ;  /* 0x000dd00001987983 */ /* 0x000ee60000300a00 */
[C---:B------:R-:W-:Y:S01]  /*f110*/  IMAD.WIDE R16, R245.reuse, 0x4, R16 ;  /* 0x00000004f5107825 */ /* 0x040fe200078e0210 */
[----:B------:R-:W4:Y:S03]  /*f120*/  LDL.LU.64 R232, [R1+0xdc8] ;  /* 0x000dc80001e87983 */ /* 0x000f260000300a00 */
[C---:B------:R-:W-:Y:S01]  /*f130*/  IMAD.WIDE R88, R245.reuse, 0x4, R18 ;  /* 0x00000004f5587825 */ /* 0x040fe200078e0212 */
[----:B------:R-:W4:Y:S04]  /*f140*/  LDL.LU.64 R234, [R1+0xdc0] ;  /* 0x000dc00001ea7983 */ /* 0x000f280000300a00 */
[----:B------:R-:W2:Y:S04]  /*f150*/  LDL.LU.64 R20, [R1+0xdb8] ;  /* 0x000db80001147983 */ /* 0x000ea80000300a00 */
[----:B------:R-:W3:Y:S04]  /*f160*/  LDL.LU.64 R18, [R1+0xdb0] ;  /* 0x000db00001127983 */ /* 0x000ee80000300a00 */
[----:B------:R1:W-:Y:S04]  /*f170*/  STL.64 [R1+0xa0], R16 ;  /* 0x0000a01001007387 */ /* 0x0003e80000100a00 */
[----:B-1----:R-:W4:Y:S01]  /*f180*/  LDL.LU.64 R16, [R1+0xda8] ;  /* 0x000da80001107983 */ /* 0x002f220000300a00 */
[----:B------:R-:W-:-:S04]  /*f190*/  IMAD.WIDE R8, R245, 0x4, R8 ;  /* 0x00000004f5087825 */ /* 0x000fc800078e0208 */
[C---:B------:R-:W-:Y:S01]  /*f1a0*/  IMAD.WIDE R246, R245.reuse, 0x4, R246 ;  /* 0x00000004f5f67825 */ /* 0x040fe200078e02f6 */
[----:B------:R1:W-:Y:S04]  /*f1b0*/  STL.64 [R1+0xa8], R8 ;  /* 0x0000a80801007387 */ /* 0x0003e80000100a00 */
[----:B------:R1:W-:Y:S02]  /*f1c0*/  STL.64 [R1+0xb8], R246 ;  /* 0x0000b8f601007387 */ /* 0x0003e40000100a00 */
[----:B-1----:R-:W-:-:S04]  /*f1d0*/  IMAD.WIDE R8, R245, 0x4, R248 ;  /* 0x00000004f5087825 */ /* 0x002fc800078e02f8 */
[C---:B------:R-:W-:Y:S01]  /*f1e0*/  IMAD.WIDE R248, R245.reuse, 0x4, R250 ;  /* 0x00000004f5f87825 */ /* 0x040fe200078e02fa */
[----:B------:R1:W-:Y:S03]  /*f1f0*/  STL.64 [R1+0xc0], R8 ;  /* 0x0000c00801007387 */ /* 0x0003e60000100a00 */
[C---:B------:R-:W-:Y:S01]  /*f200*/  IMAD.WIDE R246, R245.reuse, 0x4, R22 ;  /* 0x00000004f5f67825 */ /* 0x040fe200078e0216 */
[----:B------:R-:W-:Y:S03]  /*f210*/  STL.64 [R1+0xd0], R248 ;  /* 0x0000d0f801007387 */ /* 0x000fe60000100a00 */
[C---:B------:R-:W-:Y:S01]  /*f220*/  IMAD.WIDE R22, R245.reuse, 0x4, R180 ;  /* 0x00000004f5167825 */ /* 0x040fe200078e02b4 */
[----:B------:R-:W-:Y:S03]  /*f230*/  STL.64 [R1+0xd8], R246 ;  /* 0x0000d8f601007387 */ /* 0x000fe60000100a00 */
[----:B-1----:R-:W-:-:S04]  /*f240*/  IMAD.WIDE R8, R245, 0x4, R10 ;  /* 0x00000004f5087825 */ /* 0x002fc800078e020a */
[C---:B------:R-:W-:Y:S01]  /*f250*/  IMAD.WIDE R10, R245.reuse, 0x4, R178 ;  /* 0x00000004f50a7825 */ /* 0x040fe200078e02b2 */
[----:B------:R1:W-:Y:S04]  /*f260*/  STL.64 [R1+0xe0], R8 ;  /* 0x0000e00801007387 */ /* 0x0003e80000100a00 */
[----:B------:R1:W-:Y:S04]  /*f270*/  STL.64 [R1+0xe8], R22 ;  /* 0x0000e81601007387 */ /* 0x0003e80000100a00 */
[----:B------:R1:W-:Y:S02]  /*f280*/  STL.64 [R1+0x108], R10 ;  /* 0x0001080a01007387 */ /* 0x0003e40000100a00 */
[----:B-1----:R-:W-:-:S04]  /*f290*/  IMAD.WIDE R8, R245, 0x4, R176 ;  /* 0x00000004f5087825 */ /* 0x002fc800078e02b0 */
[C---:B------:R-:W-:Y:S01]  /*f2a0*/  IMAD.WIDE R22, R245.reuse, 0x4, R174 ;  /* 0x00000004f5167825 */ /* 0x040fe200078e02ae */
[----:B------:R1:W-:Y:S03]  /*f2b0*/  STL.64 [R1+0x110], R8 ;  /* 0x0001100801007387 */ /* 0x0003e60000100a00 */
[C---:B------:R-:W-:Y:S01]  /*f2c0*/  IMAD.WIDE R10, R245.reuse, 0x4, R172 ;  /* 0x00000004f50a7825 */ /* 0x040fe200078e02ac */
[----:B------:R1:W-:Y:S04]  /*f2d0*/  STL.64 [R1+0x118], R22 ;  /* 0x0001181601007387 */ /* 0x0003e80000100a00 */
[----:B------:R1:W-:Y:S02]  /*f2e0*/  STL.64 [R1+0x128], R10 ;  /* 0x0001280a01007387 */ /* 0x0003e40000100a00 */
[----:B-1----:R-:W-:-:S04]  /*f2f0*/  IMAD.WIDE R8, R245, 0x4, R170 ;  /* 0x00000004f5087825 */ /* 0x002fc800078e02aa */
[C---:B------:R-:W-:Y:S01]  /*f300*/  IMAD.WIDE R22, R245.reuse, 0x4, R168 ;  /* 0x00000004f5167825 */ /* 0x040fe200078e02a8 */
[----:B------:R4:W-:Y:S03]  /*f310*/  STL.64 [R1+0x138], R8 ;  /* 0x0001380801007387 */ /* 0x0009e60000100a00 */
[C---:B------:R-:W-:Y:S01]  /*f320*/  IMAD.WIDE R10, R245.reuse, 0x4, R236 ;  /* 0x00000004f50a7825 */ /* 0x040fe200078e02ec */
[----:B------:R-:W-:Y:S04]  /*f330*/  STL.64 [R1+0x150], R22 ;  /* 0x0001501601007387 */ /* 0x000fe80000100a00 */
[----:B------:R-:W2:Y:S04]  /*f340*/  LDL.LU.64 R248, [R1+0x848] ;  /* 0x0008480001f87983 */ /* 0x000ea80000300a00 */
[----:B------:R-:W-:Y:S01]  /*f350*/  STL.64 [R1+0x158], R10 ;  /* 0x0001580a01007387 */ /* 0x000fe20000100a00 */
[----:B---3--:R-:W-:-:S04]  /*f360*/  IMAD.WIDE R246, R245, 0x4, R18 ;  /* 0x00000004f5f67825 */ /* 0x008fc800078e0212 */
[C---:B----4-:R-:W-:Y:S02]  /*f370*/  IMAD.WIDE R8, R245.reuse, 0x4, R16 ;  /* 0x00000004f5087825 */ /* 0x050fe400078e0210 */
[----:B------:R-:W3:Y:S04]  /*f380*/  LDL.LU.64 R16, [R1+0x818] ;  /* 0x0008180001107983 */ /* 0x000ee80000300a00 */
[----:B------:R1:W-:Y:S04]  /*f390*/  STL.64 [R1+0x160], R8 ;  /* 0x0001600801007387 */ /* 0x0003e80000100a00 */
[----:B-1----:R-:W4:Y:S04]  /*f3a0*/  LDL.LU.64 R8, [R1+0x6e8] ;  /* 0x0006e80001087983 */ /* 0x002f280000300a00 */
        /* <DEDUP_REMOVED lines=12> */
[----:B------:R2:W-:Y:S02]  /*f470*/  STL.64 [R1+0x170], R246 ;  /* 0x000170f601007387 */ /* 0x0005e40000100a00 */
[----:B--2---:R-:W-:-:S02]  /*f480*/  IMAD.WIDE R246, R245, 0x4, R20 ;  /* 0x00000004f5f67825 */ /* 0x004fc400078e0214 */
[----:B------:R-:W2:Y:S04]  /*f490*/  LDL.LU.64 R20, [R1+0x838] ;  /* 0x0008380001147983 */ /* 0x000ea80000300a00 */
[----:B------:R1:W-:Y:S02]  /*f4a0*/  STL.64 [R1+0x188], R246 ;  /* 0x000188f601007387 */ /* 0x0003e40000100a00 */
[----:B-1----:R-:W-:-:S05]  /*f4b0*/  IMAD.WIDE R246, R245, 0x4, R90 ;  /* 0x00000004f5f67825 */ /* 0x002fca00078e025a */
        /* <DEDUP_REMOVED lines=20> */
[----:B------:R1:W-:Y:S01]  /*f600*/  STL.64 [R1+0x230], R246 ;  /* 0x000230f601007387 */ /* 0x0003e20000100a00 */
[----:B------:R-:W-:-:S04]  /*f610*/  IMAD.WIDE R248, R245, 0x4, R248 ;  /* 0x00000004f5f87825 */ /* 0x000fc800078e02f8 */
[----:B-1----:R-:W-:-:S05]  /*f620*/  IMAD.WIDE R246, R245, 0x4, R112 ;  /* 0x00000004f5f67825 */ /* 0x002fca00078e0270 */
[----:B------:R1:W-:Y:S02]  /*f630*/  STL.64 [R1+0x248], R246 ;  /* 0x000248f601007387 */ /* 0x0003e40000100a00 */
[----:B-1----:R-:W-:-:S05]  /*f640*/  IMAD.WIDE R246, R245, 0x4, R114 ;  /* 0x00000004f5f67825 */ /* 0x002fca00078e0272 */
[----:B------:R1:W-:Y:S04]  /*f650*/  STL.64 [R1+0x258], R246 ;  /* 0x000258f601007387 */ /* 0x0003e80000100a00 */
[----:B-1----:R-:W3:Y:S04]  /*f660*/  LDL.LU.64 R246, [R1+0xda0] ;  /* 0x000da00001f67983 */ /* 0x002ee80000300a00 */
[----:B------:R1:W-:Y:S01]  /*f670*/  STL.64 [R1+0x270], R248 ;  /* 0x000270f801007387 */ /* 0x0003e20000100a00 */
[----:B----4-:R-:W-:-:S03]  /*f680*/  IMAD.WIDE R8, R245, 0x4, R8 ;  /* 0x00000004f5087825 */ /* 0x010fc600078e0208 */
[----:B-1----:R-:W4:Y:S01]  /*f690*/  LDL.LU.64 R248, [R1+0xd98] ;  /* 0x000d980001f87983 */ /* 0x002f220000300a00 */
[----:B--2---:R-:W-:-:S05]  /*f6a0*/  IMAD.WIDE R20, R245, 0x4, R20 ;  /* 0x00000004f5147825 */ /* 0x004fca00078e0214 */
[----:B------:R3:W-:Y:S02]  /*f6b0*/  STL.64 [R1+0x280], R20 ;  /* 0x0002801401007387 */ /* 0x0007e40000100a00 */
[----:B---3--:R-:W-:-:S04]  /*f6c0*/  IMAD.WIDE R20, R245, 0x4, R18 ;  /* 0x00000004f5147825 */ /* 0x008fc800078e0212 */
[C---:B------:R-:W-:Y:S01]  /*f6d0*/  IMAD.WIDE R18, R245.reuse, 0x4, R16 ;  /* 0x00000004f5127825 */ /* 0x040fe200078e0210 */
[----:B------:R-:W-:Y:S03]  /*f6e0*/  STL.64 [R1+0x298], R20 ;  /* 0x0002981401007387 */ /* 0x000fe60000100a00 */
[C---:B------:R-:W-:Y:S01]  /*f6f0*/  IMAD.WIDE R16, R245.reuse, 0x4, R250 ;  /* 0x00000004f5107825 */ /* 0x040fe200078e02fa */
[----:B------:R1:W-:Y:S04]  /*f700*/  STL.64 [R1+0x2b0], R18 ;  /* 0x0002b01201007387 */ /* 0x0003e80000100a00 */
[----:B------:R2:W-:Y:S04]  /*f710*/  STL.64 [R1+0x2b8], R8 ;  /* 0x0002b80801007387 */ /* 0x0005e80000100a00 */
[----:B------:R3:W-:Y:S01]  /*f720*/  STL.64 [R1+0x2c8], R16 ;  /* 0x0002c81001007387 */ /* 0x0007e20000100a00 */
[----:B-1----:R-:W-:-:S04]  /*f730*/  IMAD.WIDE R18, R245, 0x4, R22 ;  /* 0x00000004f5127825 */ /* 0x002fc800078e0216 */
[C---:B--2---:R-:W-:Y:S01]  /*f740*/  IMAD.WIDE R8, R245.reuse, 0x4, R10 ;  /* 0x00000004f5087825 */ /* 0x044fe200078e020a */
[----:B------:R-:W-:Y:S03]  /*f750*/  STL.64 [R1+0x2e0], R18 ;  /* 0x0002e01201007387 */ /* 0x000fe60000100a00 */
[C---:B---3--:R-:W-:Y:S01]  /*f760*/  IMAD.WIDE R16, R245.reuse, 0x4, R180 ;  /* 0x00000004f5107825 */ /* 0x048fe200078e02b4 */
[----:B------:R1:W-:Y:S03]  /*f770*/  STL.64 [R1+0x2f0], R8 ;  /* 0x0002f00801007387 */ /* 0x0003e60000100a00 */
[C---:B------:R-:W-:Y:S01]  /*f780*/  IMAD.WIDE R10, R245.reuse, 0x4, R178 ;  /* 0x00000004f50a7825 */ /* 0x040fe200078e02b2 */
[----:B------:R2:W-:Y:S04]  /*f790*/  STL.64 [R1+0x300], R16 ;  /* 0x0003001001007387 */ /* 0x0005e80000100a00 */
[----:B------:R3:W-:Y:S01]  /*f7a0*/  STL.64 [R1+0x310], R10 ;  /* 0x0003100a01007387 */ /* 0x0007e20000100a00 */
[----:B-1----:R-:W-:-:S04]  /*f7b0*/  IMAD.WIDE R8, R245, 0x4, R176 ;  /* 0x00000004f5087825 */ /* 0x002fc800078e02b0 */
[C---:B--2---:R-:W-:Y:S01]  /*f7c0*/  IMAD.WIDE R16, R245.reuse, 0x4, R174 ;  /* 0x00000004f5107825 */ /* 0x044fe200078e02ae */
[----:B------:R1:W-:Y:S03]  /*f7d0*/  STL.64 [R1+0x318], R8 ;  /* 0x0003180801007387 */ /* 0x0003e60000100a00 */
[C---:B---3--:R-:W-:Y:S01]  /*f7e0*/  IMAD.WIDE R10, R245.reuse, 0x4, R172 ;  /* 0x00000004f50a7825 */ /* 0x048fe200078e02ac */
[----:B------:R2:W-:Y:S04]  /*f7f0*/  STL.64 [R1+0x328], R16 ;  /* 0x0003281001007387 */ /* 0x0005e80000100a00 */
[----:B------:R3:W-:Y:S01]  /*f800*/  STL.64 [R1+0x338], R10 ;  /* 0x0003380a01007387 */ /* 0x0007e20000100a00 */
[----:B-1----:R-:W-:-:S04]  /*f810*/  IMAD.WIDE R8, R245, 0x4, R170 ;  /* 0x00000004f5087825 */ /* 0x002fc800078e02aa */
[C---:B--2---:R-:W-:Y:S01]  /*f820*/  IMAD.WIDE R16, R245.reuse, 0x4, R168 ;  /* 0x00000004f5107825 */ /* 0x044fe200078e02a8 */
[----:B------:R1:W-:Y:S03]  /*f830*/  STL.64 [R1+0x348], R8 ;  /* 0x0003480801007387 */ /* 0x0003e60000100a00 */
[C---:B---3--:R-:W-:Y:S01]  /*f840*/  IMAD.WIDE R10, R245.reuse, 0x4, R236 ;  /* 0x00000004f50a7825 */ /* 0x048fe200078e02ec */
[----:B------:R2:W-:Y:S04]  /*f850*/  STL.64 [R1+0x358], R16 ;  /* 0x0003581001007387 */ /* 0x0005e80000100a00 */
[----:B------:R-:W3:Y:S01]  /*f860*/  LDL.LU.64 R22, [R1+0x938] ;  /* 0x0009380001167983 */ /* 0x000ee20000300a00 */
[----:B-1----:R-:W-:-:S03]  /*f870*/  IMAD.WIDE R8, R245, 0x4, R116 ;  /* 0x00000004f5087825 */ /* 0x002fc600078e0274 */
[----:B------:R-:W-:Y:S04]  /*f880*/  STL.64 [R1+0x360], R10 ;  /* 0x0003600a01007387 */ /* 0x000fe80000100a00 */
[----:B------:R-:W4:Y:S04]  /*f890*/  LDL.LU.64 R180, [R1+0x930] ;  /* 0x0009300001b47983 */ /* 0x000f280000300a00 */
[----:B------:R1:W-:Y:S04]  /*f8a0*/  STL.64 [R1+0x370], R8 ;  /* 0x0003700801007387 */ /* 0x0003e80000100a00 */
[----:B------:R-:W4:Y:S04]  /*f8b0*/  LDL.LU.64 R178, [R1+0x928] ;  /* 0x0009280001b27983 */ /* 0x000f280000300a00 */
[----:B------:R-:W4:Y:S04]  /*f8c0*/  LDL.LU.64 R176, [R1+0x920] ;  /* 0x0009200001b07983 */ /* 0x000f280000300a00 */
[----:B------:R-:W4:Y:S01]  /*f8d0*/  LDL.LU.64 R174, [R1+0x7a0] ;  /* 0x0007a00001ae7983 */ /* 0x000f220000300a00 */
[----:B------:R-:W-:-:S03]  /*f8e0*/  IMAD.WIDE R250, R245, 0x4, R118 ;  /* 0x00000004f5fa7825 */ /* 0x000fc600078e0276 */
[----:B------:R-:W4:Y:S04]  /*f8f0*/  LDL.LU.64 R172, [R1+0x778] ;  /* 0x0007780001ac7983 */ /* 0x000f280000300a00 */
[----:B------:R-:W4:Y:S04]  /*f900*/  LDL.LU.64 R170, [R1+0x758] ;  /* 0x0007580001aa7983 */ /* 0x000f280000300a00 */
[----:B------:R-:W4:Y:S04]  /*f910*/  LDL.LU.64 R168, [R1+0x680] ;  /* 0x0006800001a87983 */ /* 0x000f280000300a00 */
[----:B------:R-:W4:Y:S01]  /*f920*/  LDL.LU.64 R20, [R1+0x2a8] ;  /* 0x0002a80001147983 */ /* 0x000f220000300a00 */
[----:B------:R-:W-:-:S03]  /*f930*/  IMAD.WIDE R236, R245, 0x4, R120 ;  /* 0x00000004f5ec7825 */ /* 0x000fc600078e0278 */
[----:B------:R-:W4:Y:S04]  /*f940*/  LDL.LU.64 R18, [R1+0x288] ;  /* 0x0002880001127983 */ /* 0x000f280000300a00 */
[----:B--2---:R-:W2:Y:S04]  /*f950*/  LDL.LU.64 R16, [R1+0x120] ;  /* 0x0001200001107983 */ /* 0x004ea80000300a00 */
[----:B-1----:R-:W2:Y:S04]  /*f960*/  LDL.LU.64 R8, [R1+0xf8] ;  /* 0x0000f80001087983 */ /* 0x002ea80000300a00 */
[----:B------:R-:W2:Y:S04]  /*f970*/  LDL.LU.64 R10, [R1+0xc8] ;  /* 0x0000c800010a7983 */ /* 0x000ea80000300a00 */
[----:B------:R1:W-:Y:S04]  /*f980*/  STL.64 [R1+0x380], R250 ;  /* 0x000380fa01007387 */ /* 0x0003e80000100a00 */
[----:B------:R1:W-:Y:S02]  /*f990*/  STL.64 [R1+0x390], R236 ;  /* 0x000390ec01007387 */ /* 0x0003e40000100a00 */
[----:B-1----:R-:W-:-:S04]  /*f9a0*/  IMAD.WIDE R250, R245, 0x4, R122 ;  /* 0x00000004f5fa7825 */ /* 0x002fc800078e027a */
[C---:B------:R-:W-:Y:S01]  /*f9b0*/  IMAD.WIDE R236, R245.reuse, 0x4, R124 ;  /* 0x00000004f5ec7825 */ /* 0x040fe200078e027c */
        /* <DEDUP_REMOVED lines=10> */
[C---:B-1----:R-:W-:Y:S02]  /*fa60*/  IMAD.WIDE R250, R245.reuse, 0x4, R134 ;  /* 0x00000004f5fa7825 */ /* 0x042fe400078e0286 */
[----:B------:R-:W2:Y:S04]  /*fa70*/  LDL.LU.64 R236, [R1+0xb0] ;  /* 0x0000b00001ec7983 */ /* 0x000ea80000300a00 */
        /* <DEDUP_REMOVED lines=10> */
[----:B-1----:R-:W2:Y:S04]  /*fb20*/  LDL.LU.64 R250, [R1+0xd90] ;  /* 0x000d900001fa7983 */ /* 0x002ea80000300a00 */
[----:B------:R1:W-:Y:S04]  /*fb30*/  STL.64 [R1+0x478], R200 ;  /* 0x000478c801007387 */ /* 0x0003e80000100a00 */
[----:B-1----:R-:W2:Y:S04]  /*fb40*/  LDL.LU.64 R200, [R1+0x2d0] ;  /* 0x0002d00001c87983 */ /* 0x002ea80000300a00 */
[----:B------:R1:W-:Y:S04]  /*fb50*/  STL.64 [R1+0x498], R202 ;  /* 0x000498ca01007387 */ /* 0x0003e80000100a00 */
[----:B-1----:R-:W2:Y:S01]  /*fb60*/  LDL.LU.64 R202, [R1+0x2f8] ;  /* 0x0002f80001ca7983 */ /* 0x002ea20000300a00 */
[----:B---3--:R-:W-:-:S05]  /*fb70*/  IMAD.WIDE R22, R245, 0x4, R22 ;  /* 0x00000004f5167825 */ /* 0x008fca00078e0216 */
[----:B------:R1:W-:Y:S01]  /*fb80*/  STL.64 [R1+0x4c0], R22 ;  /* 0x0004c01601007387 */ /* 0x0003e20000100a00 */
[----:B----4-:R-:W-:-:S04]  /*fb90*/  IMAD.WIDE R180, R245, 0x4, R180 ;  /* 0x00000004f5b47825 */ /* 0x010fc800078e02b4 */
[C---:B------:R-:W-:Y:S01]  /*fba0*/  IMAD.WIDE R178, R245.reuse, 0x4, R178 ;  /* 0x00000004f5b27825 */ /* 0x040fe200078e02b2 */
[----:B-1----:R-:W3:Y:S03]  /*fbb0*/  LDL.LU.64 R22, [R1+0xd88] ;  /* 0x000d880001167983 */ /* 0x002ee60000300a00 */
[C---:B------:R-:W-:Y:S01]  /*fbc0*/  IMAD.WIDE R176, R245.reuse, 0x4, R176 ;  /* 0x00000004f5b07825 */ /* 0x040fe200078e02b0 */
[----:B------:R1:W-:Y:S03]  /*fbd0*/  STL.64 [R1+0x4d0], R180 ;  /* 0x0004d0b401007387 */ /* 0x0003e60000100a00 */
[----:B------:R-:W-:-:S04]  /*fbe0*/  IMAD.WIDE R174, R245, 0x4, R174 ;  /* 0x00000004f5ae7825 */ /* 0x000fc800078e02ae */
[C---:B------:R-:W-:Y:S01]  /*fbf0*/  IMAD.WIDE R172, R245.reuse, 0x4, R172 ;  /* 0x00000004f5ac7825 */ /* 0x040fe200078e02ac */
[----:B-1----:R-:W4:Y:S03]  /*fc00*/  LDL.LU.64 R180, [R1+0xd80] ;  /* 0x000d800001b47983 */ /* 0x002f260000300a00 */
[C---:B------:R-:W-:Y:S01]  /*fc10*/  IMAD.WIDE R170, R245.reuse, 0x4, R170 ;  /* 0x00000004f5aa7825 */ /* 0x040fe200078e02aa */
[----:B------:R1:W-:Y:S03]  /*fc20*/  STL.64 [R1+0x4f8], R178 ;  /* 0x0004f8b201007387 */ /* 0x0003e60000100a00 */
[C---:B------:R-:W-:Y:S01]  /*fc30*/  IMAD.WIDE R168, R245.reuse, 0x4, R168 ;  /* 0x00000004f5a87825 */ /* 0x040fe200078e02a8 */
[----:B-1----:R-:W3:Y:S04]  /*fc40*/  LDL.LU.64 R178, [R1+0xd78] ;  /* 0x000d780001b27983 */ /* 0x002ee80000300a00 */
[----:B------:R1:W-:Y:S01]  /*fc50*/  STL.64 [R1+0x508], R176 ;  /* 0x000508b001007387 */ /* 0x0003e20000100a00 */
[----:B------:R-:W-:-:S03]  /*fc60*/  IMAD.WIDE R20, R245, 0x4, R20 ;  /* 0x00000004f5147825 */ /* 0x000fc600078e0214 */
[----:B-1----:R-:W4:Y:S04]  /*fc70*/  LDL.LU.64 R176, [R1+0xd70] ;  /* 0x000d700001b07983 */ /* 0x002f280000300a00 */
[----:B------:R1:W-:Y:S04]  /*fc80*/  STL.64 [R1+0x528], R174 ;  /* 0x000528ae01007387 */ /* 0x0003e80000100a00 */
[----:B-1----:R-:W3:Y:S04]  /*fc90*/  LDL.LU.64 R174, [R1+0xd68] ;  /* 0x000d680001ae7983 */ /* 0x002ee80000300a00 */
[----:B------:R1:W-:Y:S04]  /*fca0*/  STL.64 [R1+0x540], R172 ;  /* 0x000540ac01007387 */ /* 0x0003e80000100a00 */
[----:B-1----:R-:W4:Y:S04]  /*fcb0*/  LDL.LU.64 R172, [R1+0xd60] ;  /* 0x000d600001ac7983 */ /* 0x002f280000300a00 */
[----:B------:R1:W-:Y:S04]  /*fcc0*/  STL.64 [R1+0x548], R170 ;  /* 0x000548aa01007387 */ /* 0x0003e80000100a00 */
[----:B-1----:R-:W3:Y:S04]  /*fcd0*/  LDL.LU.64 R170, [R1+0xd58] ;  /* 0x000d580001aa7983 */ /* 0x002ee80000300a00 */
[----:B------:R1:W-:Y:S04]  /*fce0*/  STL.64 [R1+0x570], R168 ;  /* 0x000570a801007387 */ /* 0x0003e80000100a00 */
[----:B-1----:R-:W4:Y:S01]  /*fcf0*/  LDL.LU.64 R168, [R1+0xd50] ;  /* 0x000d500001a87983 */ /* 0x002f220000300a00 */
[----:B--2---:R-:W-:-:S04]  /*fd00*/  IMAD.WIDE R236, R245, 0x4, R236 ;  /* 0x00000004f5ec7825 */ /* 0x004fc800078e02ec */
[----:B------:R-:W-:-:S04]  /*fd10*/  IMAD.WIDE R152, R245, 0x4, R152 ;  /* 0x00000004f5987825 */ /* 0x000fc800078e0298 */
[----:B------:R-:W-:-:S04]  /*fd20*/  IMAD.WIDE R154, R245, 0x4, R154 ;  /* 0x00000004f59a7825 */ /* 0x000fc800078e029a */
[----:B------:R-:W-:-:S04]  /*fd30*/  IMAD.WIDE R156, R245, 0x4, R156 ;  /* 0x00000004f59c7825 */ /* 0x000fc800078e029c */
[----:B------:R-:W-:-:S04]  /*fd40*/  IMAD.WIDE R158, R245, 0x4, R158 ;  /* 0x00000004f59e7825 */ /* 0x000fc800078e029e */
[----:B------:R-:W-:-:S04]  /*fd50*/  IMAD.WIDE R160, R245, 0x4, R160 ;  /* 0x00000004f5a07825 */ /* 0x000fc800078e02a0 */
[----:B------:R-:W-:-:S04]  /*fd60*/  IMAD.WIDE R200, R245, 0x4, R200 ;  /* 0x00000004f5c87825 */ /* 0x000fc800078e02c8 */
[----:B------:R-:W-:-:S05]  /*fd70*/  IMAD.WIDE R202, R245, 0x4, R202 ;  /* 0x00000004f5ca7825 */ /* 0x000fca00078e02ca */
[----:B------:R1:W-:Y:S04]  /*fd80*/  STL.64 [R1+0x580], R202 ;  /* 0x000580ca01007387 */ /* 0x0003e80000100a00 */
[----:B------:R2:W-:Y:S01]  /*fd90*/  STL.64 [R1+0x590], R200 ;  /* 0x000590c801007387 */ /* 0x0005e20000100a00 */
[----:B-1----:R-:W-:-:S04]  /*fda0*/  IMAD.WIDE R202, R245, 0x4, R18 ;  /* 0x00000004f5ca7825 */ /* 0x002fc800078e0212 */
[C---:B------:R-:W-:Y:S01]  /*fdb0*/  IMAD.WIDE R18, R245.reuse, 0x4, R16 ;  /* 0x00000004f5127825 */ /* 0x040fe200078e0210 */
[----:B------:R1:W-:Y:S03]  /*fdc0*/  STL.64 [R1+0x5a8], R20 ;  /* 0x0005a81401007387 */ /* 0x0003e60000100a00 */
[C---:B------:R-:W-:Y:S01]  /*fdd0*/  IMAD.WIDE R16, R245.reuse, 0x4, R8 ;  /* 0x00000004f5107825 */ /* 0x040fe200078e0208 */
[----:B------:R1:W-:Y:S03]  /*fde0*/  STL.64 [R1+0x5f8], R18 ;  /* 0x0005f81201007387 */ /* 0x0003e60000100a00 */
[C---:B------:R-:W-:Y:S01]  /*fdf0*/  IMAD.WIDE R8, R245.reuse, 0x4, R10 ;  /* 0x00000004f5087825 */ /* 0x040fe200078e020a */
[----:B--2---:R-:W2:Y:S04]  /*fe00*/  LDL.LU.64 R200, [R1+0x558] ;  /* 0x0005580001c87983 */ /* 0x004ea80000300a00 */
[----:B------:R1:W-:Y:S04]  /*fe10*/  STL.64 [R1+0x620], R16 ;  /* 0x0006201001007387 */ /* 0x0003e80000100a00 */
[----:B-1----:R-:W3:Y:S04]  /*fe20*/  LDL.LU.64 R20, [R1+0x500] ;  /* 0x0005000001147983 */ /* 0x002ee80000300a00 */
[----:B------:R1:W-:Y:S04]  /*fe30*/  STL.64 [R1+0x758], R8 ;  /* 0x0007580801007387 */ /* 0x0003e80000100a00 */
[----:B------:R-:W4:Y:S04]  /*fe40*/  LDL.LU.64 R18, [R1+0x260] ;  /* 0x0002600001127983 */ /* 0x000f280000300a00 */
[----:B------:R-:W4:Y:S04]  /*fe50*/  LDL.LU.64 R16, [R1+0x240] ;  /* 0x0002400001107983 */ /* 0x000f280000300a00 */
[----:B-1----:R-:W4:Y:S04]  /*fe60*/  LDL.LU.64 R8, [R1+0x228] ;  /* 0x0002280001087983 */ /* 0x002f280000300a00 */
[----:B------:R-:W4:Y:S04]  /*fe70*/  LDL.LU.64 R10, [R1+0x210] ;  /* 0x00021000010a7983 */ /* 0x000f280000300a00 */
[----:B------:R-:W-:Y:S04]  /*fe80*/  STL.64 [R1+0x5d8], R202 ;  /* 0x0005d8ca01007387 */ /* 0x000fe80000100a00 */
[----:B------:R1:W-:Y:S04]  /*fe90*/  STL.64 [R1+0xc38], R202 ;  /* 0x000c38ca01007387 */ /* 0x0003e80000100a00 */
[----:B-1----:R-:W2:Y:S04]  /*fea0*/  LDL.LU.64 R202, [R1+0x5b8] ;  /* 0x0005b80001ca7983 */ /* 0x002ea80000300a00 */
        /* <DEDUP_REMOVED lines=8> */
[----:B------:R1:W-:Y:S04]  /*ff30*/  STL.64 [R1+0x928], R236 ;  /* 0x000928ec01007387 */ /* 0x0003e80000100a00 */
[----:B-1----:R-:W4:Y:S04]  /*ff40*/  LDL.LU.64 R236, [R1+0xd48] ;  /* 0x000d480001ec7983 */ /* 0x002f280000300a00 */
[----:B------:R1:W-:Y:S04]  /*ff50*/  STL.64 [R1+0x930], R152 ;  /* 0x0009309801007387 */ /* 0x0003e80000100a00 */
[----:B-1----:R-:W3:Y:S04]  /*ff60*/  LDL.LU.64 R152, [R1+0x618] ;  /* 0x0006180001987983 */ /* 0x002ee80000300a00 */
[----:B------:R1:W-:Y:S04]  /*ff70*/  STL.64 [R1+0x938], R154 ;  /* 0x0009389a01007387 */ /* 0x0003e80000100a00 */
[----:B-1----:R-:W2:Y:S04]  /*ff80*/  LDL.LU.64 R154, [R1+0x8e8] ;  /* 0x0008e800019a7983 */ /* 0x002ea80000300a00 */
[----:B------:R1:W-:Y:S04]  /*ff90*/  STL.64 [R1+0xa60], R156 ;  /* 0x000a609c01007387 */ /* 0x0003e80000100a00 */
[----:B-1----:R-:W4:Y:S04]  /*ffa0*/  LDL.LU.64 R156, [R1+0x8f8] ;  /* 0x0008f800019c7983 */ /* 0x002f280000300a00 */
[----:B------:R1:W-:Y:S04]  /*ffb0*/  STL.64 [R1+0xa70], R158 ;  /* 0x000a709e01007387 */ /* 0x0003e80000100a00 */
[----:B-1----:R-:W3:Y:S04]  /*ffc0*/  LDL.LU.64 R158, [R1+0x908] ;  /* 0x00090800019e7983 */ /* 0x002ee80000300a00 */
[----:B------:R1:W-:Y:S04]  /*ffd0*/  STL.64 [R1+0xa78], R160 ;  /* 0x000a78a001007387 */ /* 0x0003e80000100a00 */
[----:B-1----:R-:W2:Y:S01]  /*ffe0*/  LDL.LU.64 R160, [R1+0x918] ;  /* 0x0009180001a07983 */ /* 0x002ea20000300a00 */
[----:B------:R-:W-:-:S04]  /*fff0*/  IMAD.WIDE R162, R245, 0x4, R162 ;  /* 0x00000004f5a27825 */ /* 0x000fc800078e02a2 */
[C---:B------:R-:W-:Y:S01]  /*10000*/  IMAD.WIDE R164, R245.reuse, 0x4, R164 ;  /* 0x00000004f5a47825 */ /* 0x040fe200078e02a4 */
[----:B------:R1:W-:Y:S03]  /*10010*/  STL.64 [R1+0xa80], R162 ;  /* 0x000a80a201007387 */ /* 0x0003e60000100a00 */
[C---:B------:R-:W-:Y:S01]  /*10020*/  IMAD.WIDE R210, R245.reuse, 0x4, R210 ;  /* 0x00000004f5d27825 */ /* 0x040fe200078e02d2 */
[----:B------:R1:W-:Y:S03]  /*10030*/  STL.64 [R1+0xa88], R164 ;  /* 0x000a88a401007387 */ /* 0x0003e60000100a00 */
[C---:B------:R-:W-:Y:S01]  /*10040*/  IMAD.WIDE R212, R245.reuse, 0x4, R212 ;  /* 0x00000004f5d47825 */ /* 0x040fe200078e02d4 */
[----:B------:R-:W-:Y:S03]  /*10050*/  LDGSTS.E [R7+0x3000c], desc[UR8][R210.64], !P1 ;  /* 0x3000c000d2077fae */ /* 0x000fe6000c921848 */
[C---:B-1----:R-:W-:Y:S01]  /*10060*/  IMAD.WIDE R162, R245.reuse, 0x4, R166 ;  /* 0x00000004f5a27825 */ /* 0x042fe200078e02a6 */
[----:B------:R-:W-:Y:S03]  /*10070*/  LDGSTS.E [R7+0x3400c], desc[UR8][R80.64], !P1 ;  /* 0x3400c00050077fae */ /* 0x000fe6000c921848 */
[C---:B------:R-:W-:Y:S01]  /*10080*/  IMAD.WIDE R166, R245.reuse, 0x4, R204 ;  /* 0x00000004f5a67825 */ /* 0x040fe200078e02cc */
[----:B------:R1:W-:Y:S03]  /*10090*/  STL.64 [R1+0xa90], R162 ;  /* 0x000a90a201007387 */ /* 0x0003e60000100a00 */
[C---:B------:R-:W-:Y:S01]  /*100a0*/  IMAD.WIDE R164, R245.reuse, 0x4, R206 ;  /* 0x00000004f5a47825 */ /* 0x040fe200078e02ce */
[----:B------:R-:W-:Y:S04]  /*100b0*/  STL.64 [R1+0xa98], R166 ;  /* 0x000a98a601007387 */ /* 0x000fe80000100a00 */
[----:B------:R1:W-:Y:S02]  /*100c0*/  STL.64 [R1+0xaa0], R164 ;  /* 0x000aa0a401007387 */ /* 0x0003e40000100a00 */
[----:B-1----:R-:W-:-:S02]  /*100d0*/  IMAD.WIDE R162, R245, 0x4, R208 ;  /* 0x00000004f5a27825 */ /* 0x002fc400078e02d0 */
[----:B------:R1:W-:Y:S04]  /*100e0*/  LDGSTS.E [R7+0x38000], desc[UR8][R212.64], !P2 ;  /* 0x38000000d4077fae */ /* 0x0003e8000d121848 */
[----:B------:R2:W-:Y:S01]  /*100f0*/  STL.64 [R1+0xaa8], R162 ;  /* 0x000aa8a201007387 */ /* 0x0005e20000100a00 */
[----:B------:R-:W-:-:S03]  /*10100*/  IMAD.WIDE R164, R245, 0x4, R210 ;  /* 0x00000004f5a47825 */ /* 0x000fc600078e02d2 */
[----:B------:R-:W-:Y:S04]  /*10110*/  LDGSTS.E [R7+0x3c000], desc[UR8][R82.64], !P2 ;  /* 0x3c00000052077fae */ /* 0x000fe8000d121848 */
[----:B------:R-:W-:Y:S01]  /*10120*/  STL.64 [R1+0xab0], R164 ;  /* 0x000ab0a401007387 */ /* 0x000fe20000100a00 */
[----:B--2---:R-:W-:-:S04]  /*10130*/  IMAD.WIDE R162, R245, 0x4, R160 ;  /* 0x00000004f5a27825 */ /* 0x004fc800078e02a0 */
[C---:B---3--:R-:W-:Y:S01]  /*10140*/  IMAD.WIDE R160, R245.reuse, 0x4, R158 ;  /* 0x00000004f5a07825 */ /* 0x048fe200078e029e */
[----:B------:R-:W-:Y:S03]  /*10150*/  STL.64 [R1+0x918], R162 ;  /* 0x000918a201007387 */ /* 0x000fe60000100a00 */
[C---:B----4-:R-:W-:Y:S01]  /*10160*/  IMAD.WIDE R158, R245.reuse, 0x4, R156 ;  /* 0x00000004f59e7825 */ /* 0x050fe200078e029c */
[----:B------:R-:W-:Y:S03]  /*10170*/  STL.64 [R1+0x908], R160 ;  /* 0x000908a001007387 */ /* 0x000fe60000100a00 */
[C---:B------:R-:W-:Y:S01]  /*10180*/  IMAD.WIDE R156, R245.reuse, 0x4, R154 ;  /* 0x00000004f59c7825 */ /* 0x040fe200078e029a */
[----:B------:R-:W-:Y:S03]  /*10190*/  STL.64 [R1+0x8f8], R158 ;  /* 0x0008f89e01007387 */ /* 0x000fe60000100a00 */
[C---:B------:R-:W-:Y:S01]  /*101a0*/  IMAD.WIDE R154, R245.reuse, 0x4, R152 ;  /* 0x00000004f59a7825 */ /* 0x040fe200078e0298 */
[----:B------:R2:W-:Y:S03]  /*101b0*/  STL.64 [R1+0x8e8], R156 ;  /* 0x0008e89c01007387 */ /* 0x0005e60000100a00 */
[C---:B------:R-:W-:Y:S01]  /*101c0*/  IMAD.WIDE R152, R245.reuse, 0x4, R202 ;  /* 0x00000004f5987825 */ /* 0x040fe200078e02ca */
[----:B------:R3:W-:Y:S04]  /*101d0*/  STL.64 [R1+0xab8], R154 ;  /* 0x000ab89a01007387 */ /* 0x0007e80000100a00 */
[----:B------:R4:W-:Y:S01]  /*101e0*/  STL.64 [R1+0xac0], R152 ;  /* 0x000ac09801007387 */ /* 0x0009e20000100a00 */
        /* <DEDUP_REMOVED lines=18> */
[----:B------:R2:W-:Y:S03]  /*10310*/  STL.64 [R1+0xb08], R16 ;  /* 0x000b081001007387 */ /* 0x0005e60000100a00 */
[C---:B----4-:R-:W-:Y:S01]  /*10320*/  IMAD.WIDE R10, R245.reuse, 0x4, R174 ;  /* 0x00000004f50a7825 */ /* 0x050fe200078e02ae */
[----:B------:R3:W-:Y:S04]  /*10330*/  STL.64 [R1+0xb10], R8 ;  /* 0x000b100801007387 */ /* 0x0007e80000100a00 */
[----:B------:R4:W-:Y:S01]  /*10340*/  STL.64 [R1+0xb18], R10 ;  /* 0x000b180a01007387 */ /* 0x0009e20000100a00 */
[----:B--2---:R-:W-:-:S04]  /*10350*/  IMAD.WIDE R16, R245, 0x4, R176 ;  /* 0x00000004f5107825 */ /* 0x004fc800078e02b0 */
[C---:B---3--:R-:W-:Y:S01]  /*10360*/  IMAD.WIDE R8, R245.reuse, 0x4, R178 ;  /* 0x00000004f5087825 */ /* 0x048fe200078e02b2 */
[----:B------:R2:W-:Y:S03]  /*10370*/  STL.64 [R1+0xb20], R16 ;  /* 0x000b201001007387 */ /* 0x0005e60000100a00 */
[----:B----4-:R-:W-:-:S04]  /*10380*/  IMAD.WIDE R10, R245, 0x4, R180 ;  /* 0x00000004f50a7825 */ /* 0x010fc800078e02b4 */
[C---:B------:R-:W-:Y:S01]  /*10390*/  IMAD.WIDE R18, R245.reuse, 0x4, R184 ;  /* 0x00000004f5127825 */ /* 0x040fe200078e02b8 */
[----:B--2---:R-:W2:Y:S04]  /*103a0*/  LDL.LU.64 R16, [R1+0x998] ;  /* 0x0009980001107983 */ /* 0x004ea80000300a00 */
[----:B------:R3:W-:Y:S04]  /*103b0*/  STL.64 [R1+0xb28], R8 ;  /* 0x000b280801007387 */ /* 0x0007e80000100a00 */
[----:B------:R4:W-:Y:S01]  /*103c0*/  STL.64 [R1+0xb30], R10 ;  /* 0x000b300a01007387 */ /* 0x0009e20000100a00 */
[----:B---3--:R-:W-:-:S04]  /*103d0*/  IMAD.WIDE R8, R245, 0x4, R182 ;  /* 0x00000004f5087825 */ /* 0x008fc800078e02b6 */
[C---:B----4-:R-:W-:Y:S01]  /*103e0*/  IMAD.WIDE R10, R245.reuse, 0x4, R186 ;  /* 0x00000004f50a7825 */ /* 0x050fe200078e02ba */
[----:B------:R3:W-:Y:S03]  /*103f0*/  STL.64 [R1+0xb38], R8 ;  /* 0x000b380801007387 */ /* 0x0007e60000100a00 */
[C---:B------:R-:W-:Y:S01]  /*10400*/  IMAD.WIDE R20, R245.reuse, 0x4, R192 ;  /* 0x00000004f5147825 */ /* 0x040fe200078e02c0 */
[----:B---3--:R-:W3:Y:S04]  /*10410*/  LDL.LU.64 R8, [R1+0x990] ;  /* 0x0009900001087983 */ /* 0x008ee80000300a00 */
[----:B------:R4:W-:Y:S04]  /*10420*/  STL.64 [R1+0xb40], R18 ;  /* 0x000b401201007387 */ /* 0x0009e80000100a00 */
[----:B------:R1:W-:Y:S01]  /*10430*/  STL.64 [R1+0xb48], R10 ;  /* 0x000b480a01007387 */ /* 0x0003e20000100a00 */
[----:B----4-:R-:W-:-:S04]  /*10440*/  IMAD.WIDE R18, R245, 0x4, R190 ;  /* 0x00000004f5127825 */ /* 0x010fc800078e02be */
[C---:B-1----:R-:W-:Y:S01]  /*10450*/  IMAD.WIDE R10, R245.reuse, 0x4, R194 ;  /* 0x00000004f50a7825 */ /* 0x042fe200078e02c2 */
[----:B------:R1:W-:Y:S04]  /*10460*/  STL.64 [R1+0xb50], R18 ;  /* 0x000b501201007387 */ /* 0x0003e80000100a00 */
[----:B------:R4:W-:Y:S01]  /*10470*/  STL.64 [R1+0xb58], R20 ;  /* 0x000b581401007387 */ /* 0x0009e20000100a00 */
[----:B-1----:R-:W-:-:S03]  /*10480*/  IMAD.WIDE R18, R245, 0x4, R196 ;  /* 0x00000004f5127825 */ /* 0x002fc600078e02c4 */
[----:B----4-:R-:W4:Y:S04]  /*10490*/  LDL.LU.64 R20, [R1+0x988] ;  /* 0x0009880001147983 */ /* 0x010f280000300a00 */
[----:B------:R1:W-:Y:S04]  /*104a0*/  STL.64 [R1+0xb60], R10 ;  /* 0x000b600a01007387 */ /* 0x0003e80000100a00 */
[----:B------:R1:W-:Y:S04]  /*104b0*/  STL.64 [R1+0xb68], R18 ;  /* 0x000b681201007387 */ /* 0x0003e80000100a00 */
[----:B------:R-:W4:Y:S01]  /*104c0*/  LDL.LU.64 R152, [R1+0x8f0] ;  /* 0x0008f00001987983 */ /* 0x000f220000300a00 */
[----:B-1----:R-:W-:-:S03]  /*104d0*/  IMAD.WIDE R10, R245, 0x4, R198 ;  /* 0x00000004f50a7825 */ /* 0x002fc600078e02c6 */
[----:B------:R-:W4:Y:S01]  /*104e0*/  LDL.LU.64 R156, [R1+0x8e0] ;  /* 0x0008e000019c7983 */ /* 0x000f220000300a00 */
[----:B------:R-:W-:-:S03]  /*104f0*/  IMAD.WIDE R18, R245, 0x4, R212 ;  /* 0x00000004f5127825 */ /* 0x000fc600078e02d4 */
[----:B------:R1:W-:Y:S04]  /*10500*/  STL.64 [R1+0xb70], R10 ;  /* 0x000b700a01007387 */ /* 0x0003e80000100a00 */
[----:B------:R-:W4:Y:S04]  /*10510*/  LDL.LU.64 R160, [R1+0x8d8] ;  /* 0x0008d80001a07983 */ /* 0x000f280000300a00 */
[----:B------:R-:W4:Y:S04]  /*10520*/  LDL.LU.64 R164, [R1+0x8c0] ;  /* 0x0008c00001a47983 */ /* 0x000f280000300a00 */
[----:B-1----:R-:W4:Y:S04]  /*10530*/  LDL.LU.64 R10, [R1+0x5c8] ;  /* 0x0005c800010a7983 */ /* 0x002f280000300a00 */
[----:B------:R1:W-:Y:S04]  /*10540*/  STL.64 [R1+0xb78], R18 ;  /* 0x000b781201007387 */ /* 0x0003e80000100a00 */
[----:B------:R-:W4:Y:S01]  /*10550*/  LDL.LU.64 R206, [R1+0x5a0] ;  /* 0x0005a00001ce7983 */ /* 0x000f220000300a00 */
[----:B------:R-:W-:-:S03]  /*10560*/  IMAD.WIDE R214, R245, 0x4, R214 ;  /* 0x00000004f5d67825 */ /* 0x000fc600078e02d6 */
[----:B------:R-:W4:Y:S01]  /*10570*/  LDL.LU.64 R204, [R1+0x560] ;  /* 0x0005600001cc7983 */ /* 0x000f220000300a00 */
[----:B------:R-:W-:-:S03]  /*10580*/  IMAD.WIDE R216, R245, 0x4, R216 ;  /* 0x00000004f5d87825 */ /* 0x000fc600078e02d8 */
[----:B------:R-:W-:Y:S01]  /*10590*/  LDGSTS.E [R7+0x38004], desc[UR8][R214.64], !P3 ;  /* 0x38004000d6077fae */ /* 0x000fe2000d921848 */
[----:B-1----:R-:W-:-:S03]  /*105a0*/  IMAD.WIDE R18, R245, 0x4, R214 ;  /* 0x00000004f5127825 */ /* 0x002fc600078e02d6 */
[----:B------:R-:W-:Y:S01]  /*105b0*/  LDGSTS.E [R7+0x3c004], desc[UR8][R84.64], !P3 ;  /* 0x3c00400054077fae */ /* 0x000fe2000d921848 */
[----:B------:R-:W-:-:S03]  /*105c0*/  IMAD.WIDE R218, R245, 0x4, R218 ;  /* 0x00000004f5da7825 */ /* 0x000fc600078e02da */
[----:B------:R1:W-:Y:S01]  /*105d0*/  STL.64 [R1+0xb80], R18 ;  /* 0x000b801201007387 */ /* 0x0003e20000100a00 */
[----:B------:R-:W-:-:S03]  /*105e0*/  IMAD.WIDE R154, R245, 0x4, R218 ;  /* 0x00000004f59a7825 */ /* 0x000fc600078e02da */
[----:B------:R4:W-:Y:S04]  /*105f0*/  LDGSTS.E [R7+0x38008], desc[UR8][R216.64], !P4 ;  /* 0x38008000d8077fae */ /* 0x0009e8000e121848 */
[----:B------:R-:W-:Y:S01]  /*10600*/  LDGSTS.E [R7+0x3c008], desc[UR8][R86.64], !P4 ;  /* 0x3c00800056077fae */ /* 0x000fe2000e121848 */
[----:B-1----:R-:W-:-:S03]  /*10610*/  IMAD.WIDE R18, R245, 0x4, R216 ;  /* 0x00000004f5127825 */ /* 0x002fc600078e02d8 */
[----:B------:R1:W-:Y:S04]  /*10620*/  LDGSTS.E [R7+0x3800c], desc[UR8][R218.64], !P5 ;  /* 0x3800c000da077fae */ /* 0x0003e8000e921848 */
[----:B------:R-:W-:Y:S04]  /*10630*/  STL.64 [R1+0xb88], R18 ;  /* 0x000b881201007387 */ /* 0x000fe80000100a00 */
[----:B------:R-:W4:Y:S04]  /*10640*/  LDL.LU.64 R162, [R1+0x538] ;  /* 0x0005380001a27983 */ /* 0x000f280000300a00 */
[----:B------:R1:W-:Y:S04]  /*10650*/  STL.64 [R1+0xb90], R154 ;  /* 0x000b909a01007387 */ /* 0x0003e80000100a00 */
[----:B------:R-:W4:Y:S01]  /*10660*/  LDL.LU.64 R158, [R1+0x290] ;  /* 0x00029000019e7983 */ /* 0x000f220000300a00 */
[----:B------:R-:W-:-:S03]  /*10670*/  IMAD.U32 R151, RZ, RZ, UR7 ;  /* 0x00000007ff977e24 */ /* 0x000fc6000f8e00ff */
[----:B------:R4:W-:Y:S04]  /*10680*/  LDGSTS.E [R7+0x3c00c], desc[UR8][R88.64], !P5 ;  /* 0x3c00c00058077fae */ /* 0x0009e8000e921848 */
[----:B-1----:R-:W4:Y:S04]  /*10690*/  LDL.LU.64 R154, [R1+0x278] ;  /* 0x00027800019a7983 */ /* 0x002f280000300a00 */
[----:B------:R-:W0:Y:S01]  /*106a0*/  LDGDEPBAR ;  /* 0x00000000000079af */ /* 0x000e220000000000 */
[----:B--2---:R-:W-:-:S05]  /*106b0*/  IMAD.WIDE R18, R245, 0x4, R16 ;  /* 0x00000004f5127825 */ /* 0x004fca00078e0210 */
[----:B------:R-:W-:Y:S04]  /*106c0*/  STL.64 [R1+0xc40], R18 ;  /* 0x000c401201007387 */ /* 0x000fe80000100a00 */
[----:B------:R-:W2:Y:S04]  /*106d0*/  LDL.LU.64 R200, [R1+0x268] ;  /* 0x0002680001c87983 */ /* 0x000ea80000300a00 */
[----:B------:R-:W2:Y:S01]  /*106e0*/  LDL.LU.64 R202, [R1+0x250] ;  /* 0x0002500001ca7983 */ /* 0x000ea20000300a00 */
[----:B---3--:R-:W-:-:S03]  /*106f0*/  IMAD.WIDE R16, R245, 0x4, R8 ;  /* 0x00000004f5107825 */ /* 0x008fc600078e0208 */
[----:B------:R-:W3:Y:S04]  /*10700*/  LDL.LU.64 R8, [R1+0x100] ;  /* 0x0001000001087983 */ /* 0x000ee80000300a00 */
[----:B------:R1:W-:Y:S01]  /*10710*/  STL.64 [R1+0xc48], R16 ;  /* 0x000c481001007387 */ /* 0x0003e20000100a00 */
[----:B----4-:R-:W-:-:S05]  /*10720*/  IMAD.WIDE R20, R245, 0x4, R20 ;  /* 0x00000004f5147825 */ /* 0x010fca00078e0214 */
[----:B------:R4:W-:Y:S01]  /*10730*/  STL.64 [R1+0xc50], R20 ;  /* 0x000c501401007387 */ /* 0x0009e20000100a00 */
[----:B------:R-:W-:-:S04]  /*10740*/  IMAD.WIDE R152, R245, 0x4, R152 ;  /* 0x00000004f5987825 */ /* 0x000fc800078e0298 */
[C---:B------:R-:W-:Y:S01]  /*10750*/  IMAD.WIDE R156, R245.reuse, 0x4, R156 ;  /* 0x00000004f59c7825 */ /* 0x040fe200078e029c */
[----:B------:R-:W-:Y:S03]  /*10760*/  STL.64 [R1+0xc58], R152 ;  /* 0x000c589801007387 */ /* 0x000fe60000100a00 */
[C---:B------:R-:W-:Y:S01]  /*10770*/  IMAD.WIDE R160, R245.reuse, 0x4, R160 ;  /* 0x00000004f5a07825 */ /* 0x040fe200078e02a0 */
[----:B------:R-:W-:Y:S03]  /*10780*/  STL.64 [R1+0xc60], R156 ;  /* 0x000c609c01007387 */ /* 0x000fe60000100a00 */
[C---:B------:R-:W-:Y:S01]  /*10790*/  IMAD.WIDE R164, R245.reuse, 0x4, R164 ;  /* 0x00000004f5a47825 */ /* 0x040fe200078e02a4 */
[----:B------:R-:W-:Y:S03]  /*107a0*/  STL.64 [R1+0xc68], R160 ;  /* 0x000c68a001007387 */ /* 0x000fe60000100a00 */
[C---:B------:R-:W-:Y:S01]  /*107b0*/  IMAD.WIDE R166, R245.reuse, 0x4, R10 ;  /* 0x00000004f5a67825 */ /* 0x040fe200078e020a */
[----:B------:R-:W-:Y:S04]  /*107c0*/  STL.64 [R1+0xc70], R164 ;  /* 0x000c70a401007387 */ /* 0x000fe80000100a00 */
[----:B------:R-:W4:Y:S01]  /*107d0*/  LDL.LU.64 R10, [R1+0x98] ;  /* 0x00009800010a7983 */ /* 0x000f220000300a00 */
[----:B------:R-:W-:-:S03]  /*107e0*/  IMAD.WIDE R170, R245, 0x4, R206 ;  /* 0x00000004f5aa7825 */ /* 0x000fc600078e02ce */
[----:B------:R-:W-:Y:S04]  /*107f0*/  STL.64 [R1+0xc78], R166 ;  /* 0x000c78a601007387 */ /* 0x000fe80000100a00 */
[----:B------:R-:W-:Y:S04]  /*10800*/  STL.64 [R1+0xc80], R170 ;  /* 0x000c80aa01007387 */ /* 0x000fe80000100a00 */
[----:B------:R-:W4:Y:S04]  /*10810*/  LDL.LU.64 R214, [R1+0x80] ;  /* 0x0000800001d67983 */ /* 0x000f280000300a00 */
[----:B------:R-:W4:Y:S04]  /*10820*/  LDL.LU.64 R236, [R1+0x78] ;  /* 0x0000780001ec7983 */ /* 0x000f280000300a00 */
[----:B------:R-:W4:Y:S04]  /*10830*/  LDL.LU.64 R198, [R1+0x70] ;  /* 0x0000700001c67983 */ /* 0x000f280000300a00 */
[----:B------:R-:W4:Y:S01]  /*10840*/  LDL.LU.64 R194, [R1+0x68] ;  /* 0x0000680001c27983 */ /* 0x000f220000300a00 */
[----:B------:R-:W-:-:S05]  /*10850*/  IMAD.WIDE R174, R245, 0x4, R204 ;  /* 0x00000004f5ae7825 */ /* 0x000fca00078e02cc */
[----:B------:R-:W-:Y:S01]  /*10860*/  STL.64 [R1+0xc88], R174 ;  /* 0x000c88ae01007387 */ /* 0x000fe20000100a00 */
[----:B------:R-:W-:-:S04]  /*10870*/  IMAD.WIDE R178, R245, 0x4, R162 ;  /* 0x00000004f5b27825 */ /* 0x000fc800078e02a2 */
[C---:B------:R-:W-:Y:S01]  /*10880*/  IMAD.WIDE R190, R245.reuse, 0x4, R158 ;  /* 0x00000004f5be7825 */ /* 0x040fe200078e029e */
[----:B------:R-:W-:Y:S03]  /*10890*/  STL.64 [R1+0xc90], R178 ;  /* 0x000c90b201007387 */ /* 0x000fe60000100a00 */
[C---:B------:R-:W-:Y:S01]  /*108a0*/  IMAD.WIDE R196, R245.reuse, 0x4, R154 ;  /* 0x00000004f5c47825 */ /* 0x040fe200078e029a */
[----:B------:R-:W-:Y:S04]  /*108b0*/  STL.64 [R1+0xc98], R190 ;  /* 0x000c98be01007387 */ /* 0x000fe80000100a00 */
[----:B------:R-:W-:Y:S01]  /*108c0*/  STL.64 [R1+0xca0], R196 ;  /* 0x000ca0c401007387 */ /* 0x000fe20000100a00 */
[----:B-1----:R-:W-:-:S04]  /*108d0*/  IMAD.WIDE R16, R245, 0x4, R22 ;  /* 0x00000004f5107825 */ /* 0x002fc800078e0216 */
[----:B--2---:R-:W-:-:S05]  /*108e0*/  IMAD.WIDE R200, R245, 0x4, R200 ;  /* 0x00000004f5c87825 */ /* 0x004fca00078e02c8 */
[----:B------:R-:W-:Y:S04]  /*108f0*/  STL.64 [R1+0xca8], R200 ;  /* 0x000ca8c801007387 */ /* 0x000fe80000100a00 */
[----:B------:R-:W2:Y:S04]  /*10900*/  LDL.LU.64 R192, [R1+0x9f8] ;  /* 0x0009f80001c07983 */ /* 0x000ea80000300a00 */
[----:B------:R-:W2:Y:S04]  /*10910*/  LDL.LU.64 R186, [R1+0x9f0] ;  /* 0x0009f00001ba7983 */ /* 0x000ea80000300a00 */
[----:B------:R-:W2:Y:S04]  /*10920*/  LDL.LU.64 R184, [R1+0x9e8] ;  /* 0x0009e80001b87983 */ /* 0x000ea80000300a00 */
[----:B------:R-:W2:Y:S04]  /*10930*/  LDL.LU.64 R182, [R1+0x9e0] ;  /* 0x0009e00001b67983 */ /* 0x000ea80000300a00 */
[----:B------:R-:W2:Y:S04]  /*10940*/  LDL.LU.64 R180, [R1+0x980] ;  /* 0x0009800001b47983 */ /* 0x000ea80000300a00 */
[----:B------:R-:W2:Y:S04]  /*10950*/  LDL.LU.64 R176, [R1+0x978] ;  /* 0x0009780001b07983 */ /* 0x000ea80000300a00 */
[----:B------:R-:W2:Y:S04]  /*10960*/  LDL.LU.64 R172, [R1+0x970] ;  /* 0x0009700001ac7983 */ /* 0x000ea80000300a00 */
[----:B------:R-:W2:Y:S04]  /*10970*/  LDL.LU.64 R168, [R1+0x968] ;  /* 0x0009680001a87983 */ /* 0x000ea80000300a00 */
[----:B------:R-:W2:Y:S01]  /*10980*/  LDL.LU.64 R210, [R1+0x8a8] ;  /* 0x0008a80001d27983 */ /* 0x000ea20000300a00 */
[----:B------:R-:W-:-:S03]  /*10990*/  IMAD.WIDE R204, R245, 0x4, R202 ;  /* 0x00000004f5cc7825 */ /* 0x000fc600078e02ca */
[----:B------:R-:W2:Y:S01]  /*109a0*/  LDL.LU.64 R206, [R1+0x890] ;  /* 0x0008900001ce7983 */ /* 0x000ea20000300a00 */
[----:B---3--:R-:W-:-:S03]  /*109b0*/  IMAD.WIDE R208, R245, 0x4, R8 ;  /* 0x00000004f5d07825 */ /* 0x008fc600078e0208 */
[----:B------:R-:W3:Y:S04]  /*109c0*/  LDL.LU.64 R162, [R1+0x878] ;  /* 0x0008780001a27983 */ /* 0x000ee80000300a00 */
[----:B------:R-:W3:Y:S04]  /*109d0*/  LDL.LU.64 R158, [R1+0x868] ;  /* 0x00086800019e7983 */ /* 0x000ee80000300a00 */
[----:B------:R-:W3:Y:S04]  /*109e0*/  LDL.LU.64 R154, [R1+0x518] ;  /* 0x00051800019a7983 */ /* 0x000ee80000300a00 */
[----:B------:R-:W3:Y:S04]  /*109f0*/  LDL.LU.64 R202, [R1+0x4b8] ;  /* 0x0004b80001ca7983 */ /* 0x000ee80000300a00 */
[----:B------:R-:W3:Y:S01]  /*10a00*/  LDL.LU.64 R8, [R1+0x490] ;  /* 0x0004900001087983 */ /* 0x000ee20000300a00 */
[----:B----4-:R-:W-:-:S03]  /*10a10*/  IMAD.WIDE R212, R245, 0x4, R10 ;  /* 0x00000004f5d47825 */ /* 0x010fc600078e020a */
[----:B------:R-:W4:Y:S01]  /*10a20*/  LDL.LU.64 R10, [R1+0x468] ;  /* 0x00046800010a7983 */ /* 0x000f220000300a00 */
[----:B------:R-:W-:-:S04]  /*10a30*/  IMAD.WIDE R20, R245, 0x4, R198 ;  /* 0x00000004f5147825 */ /* 0x000fc800078e02c6 */
[C---:B------:R-:W-:Y:S01]  /*10a40*/  IMAD.WIDE R18, R245.reuse, 0x4, R194 ;  /* 0x00000004f5127825 */ /* 0x040fe200078e02c2 */
[----:B------:R-:W-:Y:S04]  /*10a50*/  STL.64 [R1+0x70], R20 ;  /* 0x0000701401007387 */ /* 0x000fe80000100a00 */
[----:B------:R-:W4:Y:S04]  /*10a60*/  LDL.LU.64 R22, [R1+0xd40] ;  /* 0x000d400001167983 */ /* 0x000f280000300a00 */
[----:B------:R1:W-:Y:S02]  /*10a70*/  STL.64 [R1+0x68], R18 ;  /* 0x0000681201007387 */ /* 0x0003e40000100a00 */
[----:B-1----:R-:W-:-:S02]  /*10a80*/  IMAD.WIDE R18, R245, 0x4, R250 ;  /* 0x00000004f5127825 */ /* 0x002fc400078e02fa */
[----:B------:R-:W4:Y:S04]  /*10a90*/  LDL.LU.64 R250, [R1+0xd38] ;  /* 0x000d380001fa7983 */ /* 0x000f280000300a00 */
[----:B------:R1:W-:Y:S02]  /*10aa0*/  STL.64 [R1+0x60], R16 ;  /* 0x0000601001007387 */ /* 0x0003e40000100a00 */
[C---:B-1----:R-:W-:Y:S02]  /*10ab0*/  IMAD.WIDE R16, R245.reuse, 0x4, R238 ;  /* 0x00000004f5107825 */ /* 0x042fe400078e02ee */
        /* <DEDUP_REMOVED lines=22> */
[----:B------:R2:W-:Y:S04]  /*10c20*/  STL.64 [R1+0x78], R16 ;  /* 0x0000781001007387 */ /* 0x0005e80000100a00 */
[----:B------:R1:W-:Y:S01]  /*10c30*/  STL.64 [R1+0x80], R18 ;  /* 0x0000801201007387 */ /* 0x0003e20000100a00 */
[----:B--2---:R-:W-:-:S04]  /*10c40*/  IMAD.WIDE R16, R245, 0x4, R192 ;  /* 0x00000004f5107825 */ /* 0x004fc800078e02c0 */
[C---:B------:R-:W-:Y:S01]  /*10c50*/  IMAD.WIDE R20, R245.reuse, 0x4, R186 ;  /* 0x00000004f5147825 */ /* 0x040fe200078e02ba */
[----:B------:R2:W-:Y:S03]  /*10c60*/  STL.64 [R1+0x98], R16 ;  /* 0x0000981001007387 */ /* 0x0005e60000100a00 */
[C---:B-1----:R-:W-:Y:S01]  /*10c70*/  IMAD.WIDE R18, R245.reuse, 0x4, R184 ;  /* 0x00000004f5127825 */ /* 0x042fe200078e02b8 */
[----:B------:R1:W-:Y:S04]  /*10c80*/  STL.64 [R1+0xb0], R20 ;  /* 0x0000b01401007387 */ /* 0x0003e80000100a00 */
[----:B------:R1:W-:Y:S01]  /*10c90*/  STL.64 [R1+0xc8], R18 ;  /* 0x0000c81201007387 */ /* 0x0003e20000100a00 */
[----:B--2---:R-:W-:-:S04]  /*10ca0*/  IMAD.WIDE R16, R245, 0x4, R182 ;  /* 0x00000004f5107825 */ /* 0x004fc800078e02b6 */
[C---:B-1----:R-:W-:Y:S01]  /*10cb0*/  IMAD.WIDE R20, R245.reuse, 0x4, R180 ;  /* 0x00000004f5147825 */ /* 0x042fe200078e02b4 */
[----:B------:R1:W-:Y:S03]  /*10cc0*/  STL.64 [R1+0xf0], R16 ;  /* 0x0000f01001007387 */ /* 0x0003e60000100a00 */
[C---:B------:R-:W-:Y:S01]  /*10cd0*/  IMAD.WIDE R18, R245.reuse, 0x4, R176 ;  /* 0x00000004f5127825 */ /* 0x040fe200078e02b0 */
[----:B------:R2:W-:Y:S03]  /*10ce0*/  STL.64 [R1+0xf8], R20 ;  /* 0x0000f81401007387 */ /* 0x0005e60000100a00 */
[C---:B------:R-:W-:Y:S01]  /*10cf0*/  IMAD.WIDE R194, R245.reuse, 0x4, R168 ;  /* 0x00000004f5c27825 */ /* 0x040fe200078e02a8 */
[----:B------:R2:W-:Y:S03]  /*10d00*/  STL.64 [R1+0x100], R18 ;  /* 0x0001001201007387 */ /* 0x0005e60000100a00 */
[----:B-1----:R-:W-:-:S04]  /*10d10*/  IMAD.WIDE R16, R245, 0x4, R172 ;  /* 0x00000004f5107825 */ /* 0x002fc800078e02ac */
[C---:B--2---:R-:W-:Y:S01]  /*10d20*/  IMAD.WIDE R20, R245.reuse, 0x4, R210 ;  /* 0x00000004f5147825 */ /* 0x044fe200078e02d2 */
[----:B------:R3:W-:Y:S03]  /*10d30*/  STL.64 [R1+0x120], R16 ;  /* 0x0001201001007387 */ /* 0x0007e60000100a00 */
[C---:B------:R-:W-:Y:S01]  /*10d40*/  IMAD.WIDE R18, R245.reuse, 0x4, R206 ;  /* 0x00000004f5127825 */ /* 0x040fe200078e02ce */
[----:B------:R-:W-:Y:S04]  /*10d50*/  STL.64 [R1+0x140], R20 ;  /* 0x0001401401007387 */ /* 0x000fe80000100a00 */
[----:B------:R-:W-:Y:S01]  /*10d60*/  STL.64 [R1+0x130], R194 ;  /* 0x000130c201007387 */ /* 0x000fe20000100a00 */
[----:B---3--:R-:W-:-:S03]  /*10d70*/  IMAD.WIDE R16, R245, 0x4, R162 ;  /* 0x00000004f5107825 */ /* 0x008fc600078e02a2 */
[----:B------:R1:W-:Y:S04]  /*10d80*/  STL.64 [R1+0x148], R18 ;  /* 0x0001481201007387 */ /* 0x0003e80000100a00 */
[----:B------:R2:W-:Y:S01]  /*10d90*/  STL.64 [R1+0x168], R16 ;  /* 0x0001681001007387 */ /* 0x0005e20000100a00 */
[----:B------:R-:W-:-:S04]  /*10da0*/  IMAD.WIDE R8, R245, 0x4, R8 ;  /* 0x00000004f5087825 */ /* 0x000fc800078e0208 */
[----:B-1----:R-:W-:-:S04]  /*10db0*/  IMAD.WIDE R18, R245, 0x4, R158 ;  /* 0x00000004f5127825 */ /* 0x002fc800078e029e */
[C---:B--2---:R-:W-:Y:S01]  /*10dc0*/  IMAD.WIDE R16, R245.reuse, 0x4, R154 ;  /* 0x00000004f5107825 */ /* 0x044fe200078e029a */
[----:B------:R1:W-:Y:S04]  /*10dd0*/  STL.64 [R1+0x178], R18 ;  /* 0x0001781201007387 */ /* 0x0003e80000100a00 */
[----:B------:R2:W-:Y:S04]  /*10de0*/  STL.64 [R1+0x180], R16 ;  /* 0x0001801001007387 */ /* 0x0005e80000100a00 */
[----:B------:R-:W3:Y:S04]  /*10df0*/  LDL.LU.64 R180, [R1+0xa38] ;  /* 0x000a380001b47983 */ /* 0x000ee80000300a00 */
[----:B------:R2:W-:Y:S04]  /*10e00*/  STL.64 [R1+0x1a8], R8 ;  /* 0x0001a80801007387 */ /* 0x0005e80000100a00 */
[----:B------:R-:W3:Y:S04]  /*10e10*/  LDL.LU.64 R176, [R1+0xa30] ;  /* 0x000a300001b07983 */ /* 0x000ee80000300a00 */
[----:B------:R-:W3:Y:S04]  /*10e20*/  LDL.LU.64 R172, [R1+0xa28] ;  /* 0x000a280001ac7983 */ /* 0x000ee80000300a00 */
[----:B------:R-:W3:Y:S01]  /*10e30*/  LDL.LU.64 R168, [R1+0xa20] ;  /* 0x000a200001a87983 */ /* 0x000ee20000300a00 */
[----:B------:R-:W-:-:S03]  /*10e40*/  IMAD.WIDE R216, R245, 0x4, R214 ;  /* 0x00000004f5d87825 */ /* 0x000fc600078e02d6 */
[----:B------:R-:W3:Y:S01]  /*10e50*/  LDL.LU.64 R210, [R1+0x9d8] ;  /* 0x0009d80001d27983 */ /* 0x000ee20000300a00 */
[----:B------:R-:W-:-:S03]  /*10e60*/  IMAD.WIDE R214, R245, 0x4, R202 ;  /* 0x00000004f5d67825 */ /* 0x000fc600078e02ca */
[----:B------:R-:W3:Y:S01]  /*10e70*/  LDL.LU.64 R206, [R1+0x9d0] ;  /* 0x0009d00001ce7983 */ /* 0x000ee20000300a00 */
[----:B----4-:R-:W-:-:S04]  /*10e80*/  IMAD.WIDE R218, R245, 0x4, R10 ;  /* 0x00000004f5da7825 */ /* 0x010fc800078e020a */
[----:B-1----:R-:W-:-:S04]  /*10e90*/  IMAD.WIDE R18, R245, 0x4, R238 ;  /* 0x00000004f5127825 */ /* 0x002fc800078e02ee */
[----:B--2---:R-:W-:-:S04]  /*10ea0*/  IMAD.WIDE R16, R245, 0x4, R240 ;  /* 0x00000004f5107825 */ /* 0x004fc800078e02f0 */
[C---:B------:R-:W-:Y:S02]  /*10eb0*/  IMAD.WIDE R8, R245.reuse, 0x4, R242 ;  /* 0x00000004f5087825 */ /* 0x040fe400078e02f2 */
[----:B------:R-:W2:Y:S04]  /*10ec0*/  LDL.LU.64 R242, [R1+0xcf0] ;  /* 0x000cf00001f27983 */ /* 0x000ea80000300a00 */
[----:B------:R-:W4:Y:S04]  /*10ed0*/  LDL.LU.64 R162, [R1+0x9c8] ;  /* 0x0009c80001a27983 */ /* 0x000f280000300a00 */
[----:B------:R-:W2:Y:S04]  /*10ee0*/  LDL.LU.64 R158, [R1+0x9c0] ;  /* 0x0009c000019e7983 */ /* 0x000ea80000300a00 */
[----:B------:R1:W-:Y:S04]  /*10ef0*/  STL.64 [R1+0x1d0], R8 ;  /* 0x0001d00801007387 */ /* 0x0003e80000100a00 */
[----:B------:R-:W2:Y:S04]  /*10f00*/  LDL.LU.64 R154, [R1+0x960] ;  /* 0x00096000019a7983 */ /* 0x000ea80000300a00 */
[----:B------:R-:W2:Y:S04]  /*10f10*/  LDL.LU.64 R202, [R1+0x958] ;  /* 0x0009580001ca7983 */ /* 0x000ea80000300a00 */
[----:B-1----:R-:W2:Y:S04]  /*10f20*/  LDL.LU.64 R8, [R1+0x950] ;  /* 0x0009500001087983 */ /* 0x002ea80000300a00 */
[----:B------:R-:W-:Y:S04]  /*10f30*/  STL.64 [R1+0x198], R214 ;  /* 0x000198d601007387 */ /* 0x000fe80000100a00 */
[----:B------:R-:W2:Y:S04]  /*10f40*/  LDL.LU.64 R240, [R1+0xce8] ;  /* 0x000ce80001f07983 */ /* 0x000ea80000300a00 */
[----:B------:R-:W2:Y:S04]  /*10f50*/  LDL.LU.64 R10, [R1+0x948] ;  /* 0x00094800010a7983 */ /* 0x000ea80000300a00 */
[----:B------:R1:W-:Y:S04]  /*10f60*/  STL.64 [R1+0x1e0], R16 ;  /* 0x0001e01001007387 */ /* 0x0003e80000100a00 */
[----:B------:R-:W2:Y:S01]  /*10f70*/  LDL.LU.64 R238, [R1+0xce0] ;  /* 0x000ce00001ee7983 */ /* 0x000ea20000300a00 */
[----:B------:R-:W-:-:S03]  /*10f80*/  IMAD.WIDE R20, R245, 0x4, R248 ;  /* 0x00000004f5147825 */ /* 0x000fc600078e02f8 */
[----:B------:R-:W-:Y:S01]  /*10f90*/  STL.64 [R1+0x1c0], R218 ;  /* 0x0001c0da01007387 */ /* 0x000fe20000100a00 */
[----:B-1----:R-:W-:-:S03]  /*10fa0*/  IMAD.WIDE R16, R245, 0x4, R250 ;  /* 0x00000004f5107825 */ /* 0x002fc600078e02fa */
[----:B------:R1:W-:Y:S04]  /*10fb0*/  STL.64 [R1+0x1f0], R18 ;  /* 0x0001f01201007387 */ /* 0x0003e80000100a00 */
[----:B------:R1:W-:Y:S01]  /*10fc0*/  STL.64 [R1+0x200], R16 ;  /* 0x0002001001007387 */ /* 0x0003e20000100a00 */
[----:B------:R-:W-:-:S03]  /*10fd0*/  IMAD.WIDE R250, R245, 0x4, R232 ;  /* 0x00000004f5fa7825 */ /* 0x000fc600078e02e8 */
[----:B------:R1:W-:Y:S02]  /*10fe0*/  STL.64 [R1+0x210], R20 ;  /* 0x0002101401007387 */ /* 0x0003e40000100a00 */
[----:B-1----:R-:W-:-:S04]  /*10ff0*/  IMAD.WIDE R18, R245, 0x4, R246 ;  /* 0x00000004f5127825 */ /* 0x002fc800078e02f6 */
[C---:B------:R-:W-:Y:S01]  /*11000*/  IMAD.WIDE R16, R245.reuse, 0x4, R234 ;  /* 0x00000004f5107825 */ /* 0x040fe200078e02ea */
[----:B------:R-:W-:Y:S03]  /*11010*/  STL.64 [R1+0x220], R18 ;  /* 0x0002201201007387 */ /* 0x000fe60000100a00 */
[C---:B------:R-:W-:Y:S01]  /*11020*/  IMAD.WIDE R20, R245.reuse, 0x4, R230 ;  /* 0x00000004f5147825 */ /* 0x040fe200078e02e6 */
[----:B------:R1:W-:Y:S04]  /*11030*/  STL.64 [R1+0x228], R16 ;  /* 0x0002281001007387 */ /* 0x0003e80000100a00 */
[----:B------:R1:W-:Y:S04]  /*11040*/  STL.64 [R1+0x240], R20 ;  /* 0x0002401401007387 */ /* 0x0003e80000100a00 */
[----:B------:R-:W-:Y:S01]  /*11050*/  STL.64 [R1+0x238], R250 ;  /* 0x000238fa01007387 */ /* 0x000fe20000100a00 */
[----:B-1----:R-:W-:-:S04]  /*11060*/  IMAD.WIDE R16, R245, 0x4, R228 ;  /* 0x00000004f5107825 */ /* 0x002fc800078e02e4 */
[C---:B------:R-:W-:Y:S01]  /*11070*/  IMAD.WIDE R18, R245.reuse, 0x4, R226 ;  /* 0x00000004f5127825 */ /* 0x040fe200078e02e2 */
[----:B------:R1:W-:Y:S03]  /*11080*/  STL.64 [R1+0x250], R16 ;  /* 0x0002501001007387 */ /* 0x0003e60000100a00 */
[C---:B------:R-:W-:Y:S01]  /*11090*/  IMAD.WIDE R20, R245.reuse, 0x4, R222 ;  /* 0x00000004f5147825 */ /* 0x040fe200078e02de */
[----:B------:R1:W-:Y:S03]  /*110a0*/  STL.64 [R1+0x260], R18 ;  /* 0x0002601201007387 */ /* 0x0003e60000100a00 */
[----:B-1----:R-:W-:-:S04]  /*110b0*/  IMAD.WIDE R16, R245, 0x4, R224 ;  /* 0x00000004f5107825 */ /* 0x002fc800078e02e0 */
[C---:B------:R-:W-:Y:S01]  /*110c0*/  IMAD.WIDE R18, R245.reuse, 0x4, R220 ;  /* 0x00000004f5127825 */ /* 0x040fe200078e02dc */
[----:B------:R1:W-:Y:S04]  /*110d0*/  STL.64 [R1+0x268], R16 ;  /* 0x0002681001007387 */ /* 0x0003e80000100a00 */
[----:B------:R1:W-:Y:S04]  /*110e0*/  STL.64 [R1+0x278], R20 ;  /* 0x0002781401007387 */ /* 0x0003e80000100a00 */
[----:B------:R3:W-:Y:S01]  /*110f0*/  STL.64 [R1+0x288], R18 ;  /* 0x0002881201007387 */ /* 0x0007e20000100a00 */
[----:B-1----:R-:W-:-:S04]  /*11100*/  IMAD.WIDE R16, R245, 0x4, R70 ;  /* 0x00000004f5107825 */ /* 0x002fc800078e0246 */
[C---:B------:R-:W-:Y:S01]  /*11110*/  IMAD.WIDE R20, R245.reuse, 0x4, R72 ;  /* 0x00000004f5147825 */ /* 0x040fe200078e0248 */
[----:B------:R1:W-:Y:S04]  /*11120*/  STL.64 [R1+0x290], R16 ;  /* 0x0002901001007387 */ /* 0x0003e80000100a00 */
[----:B------:R1:W-:Y:S01]  /*11130*/  STL.64 [R1+0x2a0], R20 ;  /* 0x0002a01401007387 */ /* 0x0003e20000100a00 */
[----:B---3--:R-:W-:-:S04]  /*11140*/  IMAD.WIDE R18, R245, 0x4, R180 ;  /* 0x00000004f5127825 */ /* 0x008fc800078e02b4 */
[C---:B-1----:R-:W-:Y:S01]  /*11150*/  IMAD.WIDE R16, R245.reuse, 0x4, R176 ;  /* 0x00000004f5107825 */ /* 0x042fe200078e02b0 */
[----:B------:R1:W-:Y:S03]  /*11160*/  STL.64 [R1+0x2a8], R18 ;  /* 0x0002a81201007387 */ /* 0x0003e60000100a00 */
[C---:B------:R-:W-:Y:S01]  /*11170*/  IMAD.WIDE R182, R245.reuse, 0x4, R172 ;  /* 0x00000004f5b67825 */ /* 0x040fe200078e02ac */
[----:B------:R3:W-:Y:S03]  /*11180*/  STL.64 [R1+0x2c0], R16 ;  /* 0x0002c01001007387 */ /* 0x0007e60000100a00 */
[----:B------:R-:W-:-:S04]  /*11190*/  IMAD.WIDE R20, R245, 0x4, R168 ;  /* 0x00000004f5147825 */ /* 0x000fc800078e02a8 */
[C---:B-1----:R-:W-:Y:S01]  /*111a0*/  IMAD.WIDE R18, R245.reuse, 0x4, R210 ;  /* 0x00000004f5127825 */ /* 0x042fe200078e02d2 */
[----:B------:R-:W-:Y:S03]  /*111b0*/  STL.64 [R1+0x2d8], R20 ;  /* 0x0002d81401007387 */ /* 0x000fe60000100a00 */
[C---:B---3--:R-:W-:Y:S01]  /*111c0*/  IMAD.WIDE R16, R245.reuse, 0x4, R206 ;  /* 0x00000004f5107825 */ /* 0x048fe200078e02ce */
[----:B------:R-:W-:Y:S04]  /*111d0*/  STL.64 [R1+0x2d0], R182 ;  /* 0x0002d0b601007387 */ /* 0x000fe80000100a00 */
[----:B------:R1:W-:Y:S04]  /*111e0*/  STL.64 [R1+0x2e8], R18 ;  /* 0x0002e81201007387 */ /* 0x0003e80000100a00 */
[----:B------:R3:W-:Y:S01]  /*111f0*/  STL.64 [R1+0x2f8], R16 ;  /* 0x0002f81001007387 */ /* 0x0007e20000100a00 */
[----:B----4-:R-:W-:-:S04]  /*11200*/  IMAD.WIDE R184, R245, 0x4, R162 ;  /* 0x00000004f5b87825 */ /* 0x010fc800078e02a2 */
[C---:B--2---:R-:W-:Y:S01]  /*11210*/  IMAD.WIDE R172, R245.reuse, 0x4, R158 ;  /* 0x00000004f5ac7825 */ /* 0x044fe200078e029e */
[----:B------:R-:W-:Y:S03]  /*11220*/  STL.64 [R1+0x308], R184 ;  /* 0x000308b801007387 */ /* 0x000fe60000100a00 */
[----:B-1----:R-:W-:-:S04]  /*11230*/  IMAD.WIDE R18, R245, 0x4, R154 ;  /* 0x00000004f5127825 */ /* 0x002fc800078e029a */
[C---:B---3--:R-:W-:Y:S01]  /*11240*/  IMAD.WIDE R16, R245.reuse, 0x4, R202 ;  /* 0x00000004f5107825 */ /* 0x048fe200078e02ca */
[----:B------:R-:W-:Y:S03]  /*11250*/  STL.64 [R1+0x330], R18 ;  /* 0x0003301201007387 */ /* 0x000fe60000100a00 */
[C---:B------:R-:W-:Y:S01]  /*11260*/  IMAD.WIDE R192, R245.reuse, 0x4, R8 ;  /* 0x00000004f5c07825 */ /* 0x040fe200078e0208 */
[----:B------:R-:W-:Y:S04]  /*11270*/  STL.64 [R1+0x340], R16 ;  /* 0x0003401001007387 */ /* 0x000fe80000100a00 */
[----:B------:R-:W-:Y:S01]  /*11280*/  STL.64 [R1+0x320], R172 ;  /* 0x000320ac01007387 */ /* 0x000fe20000100a00 */
[----:B------:R-:W-:-:S04]  /*11290*/  IMAD.WIDE R234, R245, 0x4, R240 ;  /* 0x00000004f5ea7825 */ /* 0x000fc800078e02f0 */
[----:B------:R-:W-:-:S04]  /*112a0*/  IMAD.WIDE R198, R245, 0x4, R10 ;  /* 0x00000004f5c67825 */ /* 0x000fc800078e020a */
[C---:B------:R-:W-:Y:S02]  /*112b0*/  IMAD.WIDE R8, R245.reuse, 0x4, R238 ;  /* 0x00000004f5087825 */ /* 0x040fe400078e02ee */
[----:B------:R-:W2:Y:S02]  /*112c0*/  LDL.LU.64 R238, [R1+0xcd8] ;  /* 0x000cd80001ee7983 */ /* 0x000ea40000300a00 */
[C---:B------:R-:W-:Y:S02]  /*112d0*/  IMAD.WIDE R210, R245.reuse, 0x4, R242 ;  /* 0x00000004f5d27825 */ /* 0x040fe400078e02f2 */
[----:B------:R-:W3:Y:S04]  /*112e0*/  LDL.LU.64 R240, [R1+0xcd0] ;  /* 0x000cd00001f07983 */ /* 0x000ee80000300a00 */
[----:B------:R1:W-:Y:S04]  /*112f0*/  STL.64 [R1+0x378], R8 ;  /* 0x0003780801007387 */ /* 0x0003e80000100a00 */
[----:B------:R-:W-:Y:S04]  /*11300*/  STL.64 [R1+0x350], R192 ;  /* 0x000350c001007387 */ /* 0x000fe80000100a00 */
[----:B------:R-:W4:Y:S04]  /*11310*/  LDL.LU.64 R242, [R1+0xcc8] ;  /* 0x000cc80001f27983 */ /* 0x000f280000300a00 */
[----:B------:R-:W-:Y:S01]  /*11320*/  STL.64 [R1+0x368], R198 ;  /* 0x000368c601007387 */ /* 0x000fe20000100a00 */
[----:B-1----:R-:W-:-:S03]  /*11330*/  IMAD.WIDE R8, R245, 0x4, R2 ;  /* 0x00000004f5087825 */ /* 0x002fc600078e0202 */
[----:B------:R-:W3:Y:S04]  /*11340*/  LDL.LU.64 R2, [R1+0xcc0] ;  /* 0x000cc00001027983 */ /* 0x000ee80000300a00 */
[----:B------:R-:W4:Y:S04]  /*11350*/  LDL.LU.64 R168, [R1+0xa68] ;  /* 0x000a680001a87983 */ /* 0x000f280000300a00 */
[----:B------:R-:W3:Y:S04]  /*11360*/  LDL.LU.64 R206, [R1+0xa58] ;  /* 0x000a580001ce7983 */ /* 0x000ee80000300a00 */
[----:B------:R1:W-:Y:S04]  /*11370*/  STL.64 [R1+0x3b0], R8 ;  /* 0x0003b00801007387 */ /* 0x0003e80000100a00 */
[----:B------:R-:W3:Y:S04]  /*11380*/  LDL.LU.64 R162, [R1+0xa50] ;  /* 0x000a500001a27983 */ /* 0x000ee80000300a00 */
[----:B------:R-:W3:Y:S04]  /*11390*/  LDL.LU.64 R158, [R1+0xa48] ;  /* 0x000a4800019e7983 */ /* 0x000ee80000300a00 */
[----:B------:R-:W3:Y:S04]  /*113a0*/  LDL.LU.64 R154, [R1+0xa18] ;  /* 0x000a1800019a7983 */ /* 0x000ee80000300a00 */
[----:B------:R-:W3:Y:S04]  /*113b0*/  LDL.LU.64 R202, [R1+0xa10] ;  /* 0x000a100001ca7983 */ /* 0x000ee80000300a00 */
[----:B-1----:R-:W3:Y:S04]  /*113c0*/  LDL.LU.64 R8, [R1+0xa08] ;  /* 0x000a080001087983 */ /* 0x002ee80000300a00 */
[----:B------:R-:W3:Y:S01]  /*113d0*/  LDL.LU.64 R10, [R1+0xa00] ;  /* 0x000a0000010a7983 */ /* 0x000ee20000300a00 */
        /* <DEDUP_REMOVED lines=12> */
[----:B------:R-:W-:Y:S03]  /*114a0*/  STL.64 [R1+0x3d8], R224 ;  /* 0x0003d8e001007387 */ /* 0x000fe60000100a00 */
[C---:B------:R-:W-:Y:S01]  /*114b0*/  IMAD.WIDE R246, R245.reuse, 0x4, R36 ;  /* 0x00000004f5f67825 */ /* 0x040fe200078e0224 */
[----:B------:R1:W-:Y:S03]  /*114c0*/  STL.64 [R1+0x408], R18 ;  /* 0x0004081201007387 */ /* 0x0003e60000100a00 */
[C---:B-1----:R-:W-:Y:S01]  /*114d0*/  IMAD.WIDE R16, R245.reuse, 0x4, R34 ;  /* 0x00000004f5107825 */ /* 0x042fe200078e0222 */
[----:B------:R-:W-:Y:S04]  /*114e0*/  STL.64 [R1+0x3e8], R228 ;  /* 0x0003e8e401007387 */ /* 0x000fe80000100a00 */
[----:B------:R1:W-:Y:S01]  /*114f0*/  STL.64 [R1+0x418], R16 ;  /* 0x0004181001007387 */ /* 0x0003e20000100a00 */
[----:B------:R-:W-:-:S03]  /*11500*/  IMAD.WIDE R18, R245, 0x4, R40 ;  /* 0x00000004f5127825 */ /* 0x000fc600078e0228 */
[----:B------:R1:W-:Y:S04]  /*11510*/  STL.64 [R1+0x430], R20 ;  /* 0x0004301401007387 */ /* 0x0003e80000100a00 */
[----:B------:R-:W-:Y:S01]  /*11520*/  STL.64 [R1+0x428], R246 ;  /* 0x000428f601007387 */ /* 0x000fe20000100a00 */
[----:B-1----:R-:W-:-:S03]  /*11530*/  IMAD.WIDE R16, R245, 0x4, R42 ;  /* 0x00000004f5107825 */ /* 0x002fc600078e022a */
[----:B------:R1:W-:Y:S01]  /*11540*/  STL.64 [R1+0x448], R18 ;  /* 0x0004481201007387 */ /* 0x0003e20000100a00 */
[----:B------:R-:W-:-:S03]  /*11550*/  IMAD.WIDE R20, R245, 0x4, R44 ;  /* 0x00000004f5147825 */ /* 0x000fc600078e022c */
[----:B------:R1:W-:Y:S04]  /*11560*/  STL.64 [R1+0x460], R16 ;  /* 0x0004601001007387 */ /* 0x0003e80000100a00 */
[----:B------:R1:W-:Y:S02]  /*11570*/  STL.64 [R1+0x468], R20 ;  /* 0x0004681401007387 */ /* 0x0003e40000100a00 */
[----:B-1----:R-:W-:-:S04]  /*11580*/  IMAD.WIDE R18, R245, 0x4, R74 ;  /* 0x00000004f5127825 */ /* 0x002fc800078e024a */
[C---:B------:R-:W-:Y:S01]  /*11590*/  IMAD.WIDE R16, R245.reuse, 0x4, R76 ;  /* 0x00000004f5107825 */ /* 0x040fe200078e024c */
[----:B------:R1:W-:Y:S03]  /*115a0*/  STL.64 [R1+0x480], R18 ;  /* 0x0004801201007387 */ /* 0x0003e60000100a00 */
[C---:B------:R-:W-:Y:S01]  /*115b0*/  IMAD.WIDE R20, R245.reuse, 0x4, R78 ;  /* 0x00000004f5147825 */ /* 0x040fe200078e024e */
[----:B------:R4:W-:Y:S04]  /*115c0*/  STL.64 [R1+0x490], R16 ;  /* 0x0004901001007387 */ /* 0x0009e80000100a00 */
[----:B------:R-:W-:Y:S01]  /*115d0*/  STL.64 [R1+0x4b0], R20 ;  /* 0x0004b01401007387 */ /* 0x000fe20000100a00 */
[----:B-1----:R-:W-:-:S05]  /*115e0*/  IMAD.WIDE R18, R245, 0x4, R80 ;  /* 0x00000004f5127825 */ /* 0x002fca00078e0250 */
[----:B------:R1:W-:Y:S01]  /*115f0*/  STL.64 [R1+0x4b8], R18 ;  /* 0x0004b81201007387 */ /* 0x0003e20000100a00 */
[----:B------:R-:W-:-:S04]  /*11600*/  IMAD.WIDE R232, R245, 0x4, R12 ;  /* 0x00000004f5e87825 */ /* 0x000fc800078e020c */
[----:B------:R-:W-:-:S04]  /*11610*/  IMAD.WIDE R230, R245, 0x4, R4 ;  /* 0x00000004f5e67825 */ /* 0x000fc800078e0204 */
[----:B------:R-:W-:-:S04]  /*11620*/  IMAD.WIDE R4, R245, 0x4, R48 ;  /* 0x00000004f5047825 */ /* 0x000fc800078e0230 */
[----:B------:R-:W-:-:S04]  /*11630*/  IMAD.WIDE R248, R245, 0x4, R54 ;  /* 0x00000004f5f87825 */ /* 0x000fc800078e0236 */
[----:B------:R-:W-:-:S04]  /*11640*/  IMAD.WIDE R236, R245, 0x4, R236 ;  /* 0x00000004f5ec7825 */ /* 0x000fc800078e02ec */
[----:B--2---:R-:W-:-:S04]  /*11650*/  IMAD.WIDE R222, R245, 0x4, R238 ;  /* 0x00000004f5de7825 */ /* 0x004fc800078e02ee */
[C---:B----4-:R-:W-:Y:S02]  /*11660*/  IMAD.WIDE R16, R245.reuse, 0x4, R168 ;  /* 0x00000004f5107825 */ /* 0x050fe400078e02a8 */
[----:B------:R-:W2:Y:S02]  /*11670*/  LDC R168, c[0x0][0x230] ;  /* 0x00008c00ffa87b82 */ /* 0x000ea40000000800 */
[C---:B---3--:R-:W-:Y:S01]  /*11680*/  IMAD.WIDE R220, R245.reuse, 0x4, R206 ;  /* 0x00000004f5dc7825 */ /* 0x048fe200078e02ce */
[----:B------:R3:W-:Y:S03]  /*11690*/  STL.64 [R1+0x4c8], R16 ;  /* 0x0004c81001007387 */ /* 0x0007e60000100a00 */
[C---:B-1----:R-:W-:Y:S02]  /*116a0*/  IMAD.WIDE R18, R245.reuse, 0x4, R162 ;  /* 0x00000004f5127825 */ /* 0x042fe400078e02a2 */
[----:B------:R-:W1:Y:S02]  /*116b0*/  LDC R162, c[0x0][0x230] ;  /* 0x00008c00ffa27b82 */ /* 0x000e640000000800 */
[C---:B---3--:R-:W-:Y:S01]  /*116c0*/  IMAD.WIDE R16, R245.reuse, 0x4, R158 ;  /* 0x00000004f5107825 */ /* 0x048fe200078e029e */
[----:B------:R3:W-:Y:S03]  /*116d0*/  STL.64 [R1+0x4e8], R18 ;  /* 0x0004e81201007387 */ /* 0x0007e60000100a00 */
[C---:B------:R-:W-:Y:S01]  /*116e0*/  IMAD.WIDE R176, R245.reuse, 0x4, R154 ;  /* 0x00000004f5b07825 */ /* 0x040fe200078e029a */
[----:B------:R-:W-:Y:S01]  /*116f0*/  STL.64 [R1+0x4e0], R220 ;  /* 0x0004e0dc01007387 */ /* 0x000fe20000100a00 */
[----:B------:R-:W4:Y:S03]  /*11700*/  LDC R155, c[0x0][0x230] ;  /* 0x00008c00ff9b7b82 */ /* 0x000f260000000800 */
[----:B------:R3:W-:Y:S02]  /*11710*/  STL.64 [R1+0x500], R16 ;  /* 0x0005001001007387 */ /* 0x0007e40000100a00 */
[----:B---3--:R-:W-:-:S03]  /*11720*/  IMAD.WIDE R18, R245, 0x4, R202 ;  /* 0x00000004f5127825 */ /* 0x008fc600078e02ca */
[----:B------:R-:W3:Y:S02]  /*11730*/  LDC R159, c[0x0][0x230] ;  /* 0x00008c00ff9f7b82 */ /* 0x000ee40000000800 */
[----:B------:R-:W-:Y:S01]  /*11740*/  STL.64 [R1+0x518], R18 ;  /* 0x0005181201007387 */ /* 0x000fe20000100a00 */
[----:B------:R-:W-:-:S03]  /*11750*/  IMAD.WIDE R16, R245, 0x4, R8 ;  /* 0x00000004f5107825 */ /* 0x000fc600078e0208 */
[----:B------:R-:W-:Y:S02]  /*11760*/  STL.64 [R1+0x510], R176 ;  /* 0x000510b001007387 */ /* 0x000fe40000100a00 */
[----:B------:R-:W2:Y:S01]  /*11770*/  LDC R158, c[0x0][0x230] ;  /* 0x00008c00ff9e7b82 */ /* 0x000ea20000000800 */
[C---:B------:R-:W-:Y:S01]  /*11780*/  IMAD.WIDE R8, R245.reuse, 0x4, R10 ;  /* 0x00000004f5087825 */ /* 0x040fe200078e020a */
[----:B------:R-:W-:Y:S03]  /*11790*/  STL.64 [R1+0x538], R16 ;  /* 0x0005381001007387 */ /* 0x000fe60000100a00 */
[C---:B------:R-:W-:Y:S01]  /*117a0*/  IMAD.WIDE R10, R245.reuse, 0x4, R242 ;  /* 0x00000004f50a7825 */ /* 0x040fe200078e02f2 */
[----:B------:R1:W-:Y:S02]  /*117b0*/  STL.64 [R1+0x558], R8 ;  /* 0x0005580801007387 */ /* 0x0003e40000100a00 */
[----:B------:R-:W2:Y:S01]  /*117c0*/  LDC R163, c[0x0][0x230] ;  /* 0x00008c00ffa37b82 */ /* 0x000ea20000000800 */
[----:B------:R-:W-:-:S02]  /*117d0*/  IMAD.WIDE R206, R245, 0x4, R2 ;  /* 0x00000004f5ce7825 */ /* 0x000fc400078e0202 */
[----:B------:R-:W4:Y:S04]  /*117e0*/  LDL.LU.64 R2, [R1+0xcb8] ;  /* 0x000cb80001027983 */ /* 0x000f280000300a00 */
[----:B------:R-:W3:Y:S01]  /*117f0*/  LDL.LU.64 R242, [R1+0xcb0] ;  /* 0x000cb00001f27983 */ /* 0x000ee20000300a00 */
[----:B-1----:R-:W-:-:S03]  /*11800*/  IMAD.WIDE R8, R245, 0x4, R240 ;  /* 0x00000004f5087825 */ /* 0x002fc600078e02f0 */
[----:B------:R1:W-:Y:S04]  /*11810*/  STL.64 [R1+0x5a0], R10 ;  /* 0x0005a00a01007387 */ /* 0x0003e80000100a00 */
[----:B------:R-:W-:Y:S04]  /*11820*/  STL.64 [R1+0x560], R206 ;  /* 0x000560ce01007387 */ /* 0x000fe80000100a00 */
[----:B------:R1:W-:Y:S02]  /*11830*/  STL.64 [R1+0x5b8], R8 ;  /* 0x0005b80801007387 */ /* 0x0003e40000100a00 */
[----:B-1----:R-:W-:-:S05]  /*11840*/  IMAD.WIDE R10, R245, 0x4, R188 ;  /* 0x00000004f50a7825 */ /* 0x002fca00078e02bc */
[----:B------:R-:W-:Y:S01]  /*11850*/  STL.64 [R1+0x5c8], R10 ;  /* 0x0005c80a01007387 */ /* 0x000fe20000100a00 */
[----:B------:R-:W-:-:S03]  /*11860*/  IMAD.WIDE R8, R245, 0x4, R14 ;  /* 0x00000004f5087825 */ /* 0x000fc600078e020e */
[----:B------:R-:W-:Y:S04]  /*11870*/  STL.64 [R1+0x5c0], R222 ;  /* 0x0005c0de01007387 */ /* 0x000fe80000100a00 */
[----:B------:R1:W-:Y:S04]  /*11880*/  STL.64 [R1+0x5e8], R8 ;  /* 0x0005e80801007387 */ /* 0x0003e80000100a00 */
[----:B------:R-:W-:Y:S01]  /*11890*/  STL.64 [R1+0x600], R232 ;  /* 0x000600e801007387 */ /* 0x000fe20000100a00 */
[----:B-1----:R-:W-:-:S05]  /*118a0*/  IMAD.WIDE R8, R245, 0x4, R46 ;  /* 0x00000004f5087825 */ /* 0x002fca00078e022e */
[----:B------:R1:W-:Y:S01]  /*118b0*/  STL.64 [R1+0x630], R8 ;  /* 0x0006300801007387 */ /* 0x0003e20000100a00 */
[----:B------:R-:W-:-:S03]  /*118c0*/  IMAD.WIDE R10, R245, 0x4, R56 ;  /* 0x00000004f50a7825 */ /* 0x000fc600078e0238 */
[----:B------:R2:W-:Y:S04]  /*118d0*/  STL.64 [R1+0x638], R4 ;  /* 0x0006380401007387 */ /* 0x0005e80000100a00 */
[----:B------:R-:W-:Y:S01]  /*118e0*/  STL.64 [R1+0x618], R230 ;  /* 0x000618e601007387 */ /* 0x000fe20000100a00 */
[----:B-1----:R-:W-:-:S04]  /*118f0*/  IMAD.WIDE R8, R245, 0x4, R50 ;  /* 0x00000004f5087825 */ /* 0x002fc800078e0232 */
[C---:B--2---:R-:W-:Y:S01]  /*11900*/  IMAD.WIDE R4, R245.reuse, 0x4, R52 ;  /* 0x00000004f5047825 */ /* 0x044fe200078e0234 */
[----:B------:R1:W-:Y:S04]  /*11910*/  STL.64 [R1+0x718], R8 ;  /* 0x0007180801007387 */ /* 0x0003e80000100a00 */
[----:B------:R2:W-:Y:S04]  /*11920*/  STL.64 [R1+0x740], R4 ;  /* 0x0007400401007387 */ /* 0x0005e80000100a00 */
[----:B------:R2:W-:Y:S01]  /*11930*/  STL.64 [R1+0x7a0], R10 ;  /* 0x0007a00a01007387 */ /* 0x0005e20000100a00 */
[----:B-1----:R-:W-:-:S03]  /*11940*/  IMAD.WIDE R8, R245, 0x4, R58 ;  /* 0x00000004f5087825 */ /* 0x002fc600078e023a */
[----:B------:R-:W-:Y:S01]  /*11950*/  STL.64 [R1+0x760], R248 ;  /* 0x000760f801007387 */ /* 0x000fe20000100a00 */
[----:B--2---:R-:W-:-:S03]  /*11960*/  IMAD.WIDE R4, R245, 0x4, R60 ;  /* 0x00000004f5047825 */ /* 0x004fc600078e023c */
[----:B------:R1:W-:Y:S04]  /*11970*/  STL.64 [R1+0x7f8], R8 ;  /* 0x0007f80801007387 */ /* 0x0003e80000100a00 */
[----:B------:R2:W-:Y:S01]  /*11980*/  STL.64 [R1+0x808], R4 ;  /* 0x0008080401007387 */ /* 0x0005e20000100a00 */
[----:B------:R-:W-:-:S04]  /*11990*/  IMAD.WIDE R10, R245, 0x4, R66 ;  /* 0x00000004f50a7825 */ /* 0x000fc800078e0242 */
[----:B-1----:R-:W-:-:S04]  /*119a0*/  IMAD.WIDE R8, R245, 0x4, R62 ;  /* 0x00000004f5087825 */ /* 0x002fc800078e023e */
[C---:B--2---:R-:W-:Y:S01]  /*119b0*/  IMAD.WIDE R4, R245.reuse, 0x4, R64 ;  /* 0x00000004f5047825 */ /* 0x044fe200078e0240 */
[----:B------:R1:W-:Y:S04]  /*119c0*/  STL.64 [R1+0x828], R8 ;  /* 0x0008280801007387 */ /* 0x0003e80000100a00 */
[----:B------:R2:W-:Y:S04]  /*119d0*/  STL.64 [R1+0x838], R4 ;  /* 0x0008380401007387 */ /* 0x0005e80000100a00 */
[----:B------:R2:W-:Y:S01]  /*119e0*/  STL.64 [R1+0x848], R10 ;  /* 0x0008480a01007387 */ /* 0x0005e20000100a00 */
[----:B-1----:R-:W-:-:S04]  /*119f0*/  IMAD.WIDE R8, R245, 0x4, R68 ;  /* 0x00000004f5087825 */ /* 0x002fc800078e0244 */
[C---:B--2---:R-:W-:Y:S01]  /*11a00*/  IMAD.WIDE R4, R245.reuse, 0x4, R82 ;  /* 0x00000004f5047825 */ /* 0x044fe200078e0252 */
[----:B------:R1:W-:Y:S03]  /*11a10*/  STL.64 [R1+0x858], R8 ;  /* 0x0008580801007387 */ /* 0x0003e60000100a00 */
[C---:B------:R-:W-:Y:S01]  /*11a20*/  IMAD.WIDE R10, R245.reuse, 0x4, R84 ;  /* 0x00000004f50a7825 */ /* 0x040fe200078e0254 */
[----:B------:R2:W-:Y:S04]  /*11a30*/  STL.64 [R1+0x878], R4 ;  /* 0x0008780401007387 */ /* 0x0005e80000100a00 */
[----:B------:R-:W-:Y:S01]  /*11a40*/  STL.64 [R1+0x8a8], R10 ;  /* 0x0008a80a01007387 */ /* 0x000fe20000100a00 */
[----:B-1----:R-:W-:-:S03]  /*11a50*/  IMAD.WIDE R8, R245, 0x4, R86 ;  /* 0x00000004f5087825 */ /* 0x002fc600078e0256 */
[----:B------:R-:W3:Y:S01]  /*11a60*/  LDL.LU.64 R22, [R1+0x440] ;  /* 0x0004400001167983 */ /* 0x000ee20000300a00 */
[----:B--2---:R-:W-:-:S03]  /*11a70*/  IMAD.WIDE R4, R245, 0x4, R88 ;  /* 0x00000004f5047825 */ /* 0x004fc600078e0258 */
[----:B------:R1:W-:Y:S04]  /*11a80*/  STL.64 [R1+0x8c0], R8 ;  /* 0x0008c00801007387 */ /* 0x0003e80000100a00 */
[----:B------:R-:W2:Y:S04]  /*11a90*/  LDL.LU.64 R200, [R1+0x470] ;  /* 0x0004700001c87983 */ /* 0x000ea80000300a00 */
[----:B------:R1:W-:Y:S04]  /*11aa0*/  STL.64 [R1+0x8d0], R4 ;  /* 0x0008d00401007387 */ /* 0x0003e80000100a00 */
        /* <DEDUP_REMOVED lines=15> */
[----:B-1----:R-:W3:Y:S04]  /*11ba0*/  LDL.LU.64 R8, [R1+0x5f0] ;  /* 0x0005f00001087983 */ /* 0x002ee80000300a00 */
[----:B------:R-:W3:Y:S04]  /*11bb0*/  LDL.LU.64 R10, [R1+0x608] ;  /* 0x00060800010a7983 */ /* 0x000ee80000300a00 */
[----:B------:R-:W3:Y:S04]  /*11bc0*/  LDL.LU.64 R12, [R1+0x610] ;  /* 0x00061000010c7983 */ /* 0x000ee80000300a00 */
[----:B------:R-:W3:Y:S01]  /*11bd0*/  LDL.LU.64 R14, [R1+0x640] ;  /* 0x00064000010e7983 */ /* 0x000ee20000300a00 */
[----:B------:R-:W-:-:S03]  /*11be0*/  VIADD R154, R244, 0xfffffeff ;  /* 0xfffffefff49a7836 */ /* 0x000fc60000000000 */
[----:B------:R-:W3:Y:S04]  /*11bf0*/  LDL.LU.64 R188, [R1+0x648] ;  /* 0x0006480001bc7983 */ /* 0x000ee80000300a00 */
[----:B------:R-:W3:Y:S04]  /*11c00*/  LDL.LU.64 R240, [R1+0x668] ;  /* 0x0006680001f07983 */ /* 0x000ee80000300a00 */
[----:B------:R-:W3:Y:S04]  /*11c10*/  LDL.LU.64 R4, [R1+0x678] ;  /* 0x0006780001047983 */ /* 0x000ee80000300a00 */
[----:B------:R-:W3:Y:S04]  /*11c20*/  LDL.LU.64 R238, [R1+0x690] ;  /* 0x0006900001ee7983 */ /* 0x000ee80000300a00 */
[----:B------:R-:W3:Y:S01]  /*11c30*/  LDL.LU.64 R244, [R1+0x458] ;  /* 0x0004580001f47983 */ /* 0x000ee20000300a00 */
[----:B----4-:R-:W-:-:S03]  /*11c40*/  IMAD.WIDE R64, R151, 0x4, R2 ;  /* 0x0000000497407825 */ /* 0x010fc600078e0202 */
[----:B------:R-:W4:Y:S01]  /*11c50*/  LDL.LU.64 R2, [R1+0x6a8] ;  /* 0x0006a80001027983 */ /* 0x000f220000300a00 */
[----:B--2---:R-:W-:-:S04]  /*11c60*/  IMAD.WIDE R26, R151, 0x4, R200 ;  /* 0x00000004971a7825 */ /* 0x004fc800078e02c8 */
[----:B---3--:R-:W-:-:S04]  /*11c70*/  IMAD.WIDE R28, R151, 0x4, R196 ;  /* 0x00000004971c7825 */ /* 0x008fc800078e02c4 */
[----:B------:R-:W-:-:S04]  /*11c80*/  IMAD.WIDE R30, R151, 0x4, R190 ;  /* 0x00000004971e7825 */ /* 0x000fc800078e02be */
        /* <DEDUP_REMOVED lines=15> */
[C---:B------:R-:W-:Y:S02]  /*11d80*/  IMAD.WIDE R24, R151.reuse, 0x4, R244 ;  /* 0x0000000497187825 */ /* 0x040fe400078e02f4 */
[----:B------:R-:W2:Y:S04]  /*11d90*/  LDL.LU.64 R244, [R1+0x6f8] ;  /* 0x0006f80001f47983 */ /* 0x000ea80000300a00 */
        /* <DEDUP_REMOVED lines=25> */
[----:B------:R-:W3:Y:S04]  /*11f30*/  LDL.LU.64 R14, [R1+0x7f0] ;  /* 0x0007f000010e7983 */ /* 0x000ee80000300a00 */
[----:B------:R-:W3:Y:S04]  /*11f40*/  LDL.LU.64 R188, [R1+0x800] ;  /* 0x0008000001bc7983 */ /* 0x000ee80000300a00 */
[----:B------:R-:W3:Y:S04]  /*11f50*/  LDL.LU.64 R240, [R1+0x810] ;  /* 0x0008100001f07983 */ /* 0x000ee80000300a00 */
[----:B------:R-:W3:Y:S04]  /*11f60*/  LDL.LU.64 R4, [R1+0x820] ;  /* 0x0008200001047983 */ /* 0x000ee80000300a00 */
[----:B------:R-:W3:Y:S01]  /*11f70*/  LDL.LU.64 R238, [R1+0x840] ;  /* 0x0008400001ee7983 */ /* 0x000ee20000300a00 */
[----:B----4-:R-:W-:-:S03]  /*11f80*/  IMAD.WIDE R76, R151, 0x4, R2 ;  /* 0x00000004974c7825 */ /* 0x010fc600078e0202 */
[----:B------:R-:W4:Y:S01]  /*11f90*/  LDL.LU.64 R2, [R1+0x870] ;  /* 0x0008700001027983 */ /* 0x000f220000300a00 */
[----:B------:R-:W-:-:S03]  /*11fa0*/  IMAD.WIDE R78, R151, 0x4, R242 ;  /* 0x00000004974e7825 */ /* 0x000fc600078e02f2 */
[----:B------:R-:W4:Y:S01]  /*11fb0*/  LDL.LU.64 R242, [R1+0x880] ;  /* 0x0008800001f27983 */ /* 0x000f220000300a00 */
[----:B--2---:R-:W-:-:S03]  /*11fc0*/  IMAD.WIDE R80, R151, 0x4, R244 ;  /* 0x0000000497507825 */ /* 0x004fc600078e02f4 */
[----:B------:R-:W2:Y:S01]  /*11fd0*/  LDL.LU.64 R244, [R1+0x8a0] ;  /* 0x0008a00001f47983 */ /* 0x000ea20000300a00 */
[----:B---3--:R-:W-:-:S03]  /*11fe0*/  IMAD.WIDE R82, R151, 0x4, R186 ;  /* 0x0000000497527825 */ /* 0x008fc600078e02ba */
[----:B------:R-:W3:Y:S01]  /*11ff0*/  LDL.LU.64 R186, [R1+0x8b0] ;  /* 0x0008b00001ba7983 */ /* 0x000ee20000300a00 */
[----:B------:R-:W-:-:S03]  /*12000*/  IMAD.WIDE R84, R151, 0x4, R200 ;  /* 0x0000000497547825 */ /* 0x000fc600078e02c8 */
[----:B------:R-:W2:Y:S01]  /*12010*/  LDL.LU.64 R200, [R1+0xca8] ;  /* 0x000ca80001c87983 */ /* 0x000ea20000300a00 */
        /* <DEDUP_REMOVED lines=37> */
[----:B------:R-:W3:Y:S01]  /*12270*/  LDL.LU.64 R188, [R1+0xc10] ;  /* 0x000c100001bc7983 */ /* 0x000ee20000300a00 */
[----:B------:R-:W-:-:S03]  /*12280*/  IMAD.WIDE R124, R151, 0x4, R240 ;  /* 0x00000004977c7825 */ /* 0x000fc600078e02f0 */
[----:B------:R-:W2:Y:S01]  /*12290*/  LDL.LU.64 R240, [R1+0xc08] ;  /* 0x000c080001f07983 */ /* 0x000ea20000300a00 */
[----:B------:R-:W-:-:S03]  /*122a0*/  IMAD.WIDE R126, R151, 0x4, R4 ;  /* 0x00000004977e7825 */ /* 0x000fc600078e0204 */
[----:B------:R-:W3:Y:S01]  /*122b0*/  LDL.LU.64 R4, [R1+0xc00] ;  /* 0x000c000001047983 */ /* 0x000ee20000300a00 */
[----:B------:R-:W-:-:S03]  /*122c0*/  IMAD.WIDE R128, R151, 0x4, R238 ;  /* 0x0000000497807825 */ /* 0x000fc600078e02ee */
[----:B------:R-:W3:Y:S01]  /*122d0*/  LDL.LU.64 R238, [R1+0xbf8] ;  /* 0x000bf80001ee7983 */ /* 0x000ee20000300a00 */
[----:B----4-:R-:W-:-:S04]  /*122e0*/  IMAD.WIDE R134, R151, 0x4, R2 ;  /* 0x0000000497867825 */ /* 0x010fc800078e0202 */
[----:B------:R-:W-:-:S04]  /*122f0*/  IMAD.WIDE R136, R151, 0x4, R242 ;  /* 0x0000000497887825 */ /* 0x000fc800078e02f2 */
[----:B--2---:R-:W-:-:S04]  /*12300*/  IMAD.WIDE R132, R151, 0x4, R240 ;  /* 0x0000000497847825 */ /* 0x004fc800078e02f0 */
[C---:B---3--:R-:W-:Y:S02]  /*12310*/  IMAD.WIDE R130, R151.reuse, 0x4, R238 ;  /* 0x0000000497827825 */ /* 0x048fe400078e02ee */
[----:B------:R-:W2:Y:S04]  /*12320*/  LDL.LU.64 R238, [R1+0xbf0] ;  /* 0x000bf00001ee7983 */ /* 0x000ea80000300a00 */
[----:B------:R-:W3:Y:S04]  /*12330*/  LDL.LU.64 R240, [R1+0xbe8] ;  /* 0x000be80001f07983 */ /* 0x000ee80000300a00 */
[----:B------:R-:W4:Y:S04]  /*12340*/  LDL.LU.64 R2, [R1+0xbe0] ;  /* 0x000be00001027983 */ /* 0x000f280000300a00 */
[----:B------:R-:W2:Y:S01]  /*12350*/  LDL.LU.64 R242, [R1+0xbd8] ;  /* 0x000bd80001f27983 */ /* 0x000ea20000300a00 */
[----:B------:R-:W-:-:S04]  /*12360*/  IMAD.WIDE R22, R151, 0x4, R22 ;  /* 0x0000000497167825 */ /* 0x000fc800078e0216 */
[C---:B--2---:R-:W-:Y:S02]  /*12370*/  IMAD.WIDE R138, R151.reuse, 0x4, R242 ;  /* 0x00000004978a7825 */ /* 0x044fe400078e02f2 */
[----:B------:R-:W2:Y:S02]  /*12380*/  LDL.LU.64 R242, [R1+0xbd0] ;  /* 0x000bd00001f27983 */ /* 0x000ea40000300a00 */
[C---:B----4-:R-:W-:Y:S02]  /*12390*/  IMAD.WIDE R140, R151.reuse, 0x4, R2 ;  /* 0x00000004978c7825 */ /* 0x050fe400078e0202 */
[----:B------:R-:W4:Y:S02]  /*123a0*/  LDL.LU.64 R2, [R1+0xbc8] ;  /* 0x000bc80001027983 */ /* 0x000f240000300a00 */
[C---:B------:R-:W-:Y:S02]  /*123b0*/  IMAD.WIDE R146, R151.reuse, 0x4, R4 ;  /* 0x0000000497927825 */ /* 0x040fe400078e0204 */
[----:B------:R-:W4:Y:S02]  /*123c0*/  LDL.LU.64 R4, [R1+0xbc0] ;  /* 0x000bc00001047983 */ /* 0x000f240000300a00 */
[----:B------:R-:W-:-:S02]  /*123d0*/  IMAD.WIDE R148, R151, 0x4, R188 ;  /* 0x0000000497947825 */ /* 0x000fc400078e02bc */
[----:B------:R-:W4:Y:S02]  /*123e0*/  LDL.LU.64 R188, [R1+0xbb8] ;  /* 0x000bb80001bc7983 */ /* 0x000f240000300a00 */
[----:B------:R-:W-:-:S04]  /*123f0*/  IMAD.WIDE R144, R151, 0x4, R186 ;  /* 0x0000000497907825 */ /* 0x000fc800078e02ba */
[----:B------:R-:W-:-:S04]  /*12400*/  IMAD.WIDE R186, R151, 0x4, R36 ;  /* 0x0000000497ba7825 */ /* 0x000fc800078e0224 */
[----:B------:R-:W-:-:S04]  /*12410*/  IMAD.WIDE R142, R151, 0x4, R244 ;  /* 0x00000004978e7825 */ /* 0x000fc800078e02f4 */
[----:B------:R-:W-:-:S04]  /*12420*/  IMAD.WIDE R244, R151, 0x4, R40 ;  /* 0x0000000497f47825 */ /* 0x000fc800078e0228 */
[----:B------:R-:W-:Y:S01]  /*12430*/  VIADD R150, R252, 0xfffffefe ;  /* 0xfffffefefc967836 */ /* 0x000fe20000000000 */
[----:B------:R-:W-:-:S04]  /*12440*/  ISETP.GE.U32.AND P4, PT, R154, 0x7ffffe80, PT ;  /* 0x7ffffe809a00780c */ /* 0x000fc80003f86070 */
[----:B------:R-:W-:Y:S01]  /*12450*/  ISETP.GE.U32.AND P3, PT, R150, 0x7ffffe7f, PT ;  /* 0x7ffffe7f9600780c */ /* 0x000fe20003f66070 */
[----:B--2---:R1:W-:Y:S04]  /*12460*/  LDGSTS.E [R243+-0x78000], desc[UR8][R22.64], P0 ;  /* 0x8800000016f37fae */ /* 0x0043e80008121848 */
[----:B------:R-:W-:Y:S04]  /*12470*/  LDGSTS.E [R243+-0x77c00], desc[UR8][R38.64], P0 ;  /* 0x8840000026f37fae */ /* 0x000fe80008121848 */
[----:B------:R-:W-:Y:S01]  /*12480*/  LDGSTS.E [R243+-0x77800], desc[UR8][R54.64], P0 ;  /* 0x8880000036f37fae */ /* 0x000fe20008121848 */
[----:B-1----:R-:W-:-:S03]  /*12490*/  IMAD.WIDE R22, R151, 0x4, R22 ;  /* 0x0000000497167825 */ /* 0x002fc600078e0216 */
[----:B------:R-:W-:Y:S04]  /*124a0*/  LDGSTS.E [R243+-0x77400], desc[UR8][R70.64], P0 ;  /* 0x88c0000046f37fae */ /* 0x000fe80008121848 */
[----:B------:R1:W-:Y:S04]  /*124b0*/  STL.64 [R1+0x648], R22 ;  /* 0x0006481601007387 */ /* 0x0003e80000100a00 */
[----:B------:R-:W-:Y:S04]  /*124c0*/  LDGSTS.E [R243+-0x77000], desc[UR8][R86.64], P0 ;  /* 0x8900000056f37fae */ /* 0x000fe80008121848 */
[----:B------:R-:W-:Y:S01]  /*124d0*/  LDGSTS.E [R243+-0x76c00], desc[UR8][R102.64], P0 ;  /* 0x8940000066f37fae */ /* 0x000fe20008121848 */
[----:B-1----:R-:W-:-:S03]  /*124e0*/  IMAD.WIDE R22, R151, 0x4, R24 ;  /* 0x0000000497167825 */ /* 0x002fc600078e0218 */
[----:B------:R-:W-:Y:S04]  /*124f0*/  LDGSTS.E [R243+-0x76800], desc[UR8][R118.64], P0 ;  /* 0x8980000076f37fae */ /* 0x000fe80008121848 */
[----:B------:R1:W-:Y:S04]  /*12500*/  STL.64 [R1+0x650], R22 ;  /* 0x0006501601007387 */ /* 0x0003e80000100a00 */
[----:B------:R-:W-:Y:S04]  /*12510*/  LDGSTS.E [R243+-0x76400], desc[UR8][R134.64], P0 ;  /* 0x89c0000086f37fae */ /* 0x000fe80008121848 */
[----:B------:R2:W-:Y:S01]  /*12520*/  LDGSTS.E [R242+-0x77f80], desc[UR8][R24.64], P0 ;  /* 0x8808000018f27fae */ /* 0x0005e20008121848 */
        /* <DEDUP_REMOVED lines=13> */
[----:B---3--:R3:W-:Y:S04]  /*12600*/  LDGSTS.E [R241+-0x77f00], desc[UR8][R26.64], P0 ;  /* 0x881000001af17fae */ /* 0x0087e80008121848 */
[----:B------:R-:W-:Y:S01]  /*12610*/  LDGSTS.E [R241+-0x77b00], desc[UR8][R42.64], P0 ;  /* 0x885000002af17fae */ /* 0x000fe20008121848 */
[----:B-1----:R-:W-:-:S03]  /*12620*/  IMAD.WIDE R22, R151, 0x4, R32 ;  /* 0x0000000497167825 */ /* 0x002fc600078e0220 */
[----:B------:R-:W-:Y:S01]  /*12630*/  LDGSTS.E [R241+-0x77700], desc[UR8][R58.64], P0 ;  /* 0x889000003af17fae */ /* 0x000fe20008121848 */
[----:B--2---:R-:W-:-:S03]  /*12640*/  VIADD R25, R155, 0xfffffefd ;  /* 0xfffffefd9b197836 */ /* 0x004fc60000000000 */
[----:B------:R1:W-:Y:S01]  /*12650*/  STL.64 [R1+0x670], R22 ;  /* 0x0006701601007387 */ /* 0x0003e20000100a00 */
[----:B---3--:R-:W2:Y:S03]  /*12660*/  LDC R26, c[0x0][0x230] ;  /* 0x00008c00ff1a7b82 */ /* 0x008ea60000000800 */
[----:B------:R-:W-:Y:S04]  /*12670*/  LDGSTS.E [R241+-0x77300], desc[UR8][R74.64], P0 ;  /* 0x88d000004af17fae */ /* 0x000fe80008121848 */
[----:B------:R-:W-:Y:S01]  /*12680*/  LDGSTS.E [R241+-0x76f00], desc[UR8][R90.64], P0 ;  /* 0x891000005af17fae */ /* 0x000fe20008121848 */
[----:B------:R-:W3:Y:S01]  /*12690*/  LDC R27, c[0x0][0x230] ;  /* 0x00008c00ff1b7b82 */ /* 0x000ee20000000800 */
[----:B-1----:R-:W-:-:S02]  /*126a0*/  IMAD.WIDE R22, R151, 0x4, R34 ;  /* 0x0000000497167825 */ /* 0x002fc400078e0222 */
[----:B------:R-:W-:Y:S04]  /*126b0*/  LDGSTS.E [R241+-0x76b00], desc[UR8][R106.64], P0 ;  /* 0x895000006af17fae */ /* 0x000fe80008121848 */
[----:B------:R1:W-:Y:S04]  /*126c0*/  STL.64 [R1+0x678], R22 ;  /* 0x0006781601007387 */ /* 0x0003e80000100a00 */
[----:B------:R4:W-:Y:S04]  /*126d0*/  STL.64 [R1+0x680], R186 ;  /* 0x000680ba01007387 */ /* 0x0009e80000100a00 */
[----:B------:R-:W-:Y:S01]  /*126e0*/  LDGSTS.E [R241+-0x76700], desc[UR8][R122.64], P0 ;  /* 0x899000007af17fae */ /* 0x000fe20008121848 */
[----:B-1----:R-:W-:-:S03]  /*126f0*/  IMAD.WIDE R22, R151, 0x4, R38 ;  /* 0x0000000497167825 */ /* 0x002fc600078e0226 */
[----:B------:R-:W-:Y:S01]  /*12700*/  LDGSTS.E [R241+-0x76300], desc[UR8][R138.64], P0 ;  /* 0x89d000008af17fae */ /* 0x000fe20008121848 */
[----:B----4-:R-:W-:-:S03]  /*12710*/  IMAD.WIDE R186, R151, 0x4, R42 ;  /* 0x0000000497ba7825 */ /* 0x010fc600078e022a */
[----:B------:R1:W-:Y:S04]  /*12720*/  STL.64 [R1+0x688], R22 ;  /* 0x0006881601007387 */ /* 0x0003e80000100a00 */
[----:B------:R4:W-:Y:S04]  /*12730*/  STL.64 [R1+0x690], R244 ;  /* 0x000690f401007387 */ /* 0x0009e80000100a00 */
[----:B------:R2:W-:Y:S01]  /*12740*/  STL.64 [R1+0x698], R186 ;  /* 0x000698ba01007387 */ /* 0x0005e20000100a00 */
[----:B-1----:R-:W-:-:S03]  /*12750*/  IMAD.WIDE R22, R151, 0x4, R44 ;  /* 0x0000000497167825 */ /* 0x002fc600078e022c */
[----:B------:R-:W-:Y:S01]  /*12760*/  LDGSTS.E [R240+-0x77e80], desc[UR8][R28.64], P0 ;  /* 0x881800001cf07fae */ /* 0x000fe20008121848 */
[----:B----4-:R-:W-:-:S03]  /*12770*/  IMAD.WIDE R244, R151, 0x4, R46 ;  /* 0x0000000497f47825 */ /* 0x010fc600078e022e */
[----:B------:R1:W-:Y:S01]  /*12780*/  STL.64 [R1+0x6a0], R22 ;  /* 0x0006a01601007387 */ /* 0x0003e20000100a00 */
[----:B--2---:R-:W-:-:S03]  /*12790*/  IMAD.WIDE R186, R151, 0x4, R48 ;  /* 0x0000000497ba7825 */ /* 0x004fc600078e0230 */
[----:B------:R-:W-:Y:S04]  /*127a0*/  STL.64 [R1+0x6a8], R244 ;  /* 0x0006a8f401007387 */ /* 0x000fe80000100a00 */
[----:B------:R2:W-:Y:S01]  /*127b0*/  STL.64 [R1+0x6b0], R186 ;  /* 0x0006b0ba01007387 */ /* 0x0005e20000100a00 */
[----:B-1----:R-:W-:-:S03]  /*127c0*/  IMAD.WIDE R22, R151, 0x4, R50 ;  /* 0x0000000497167825 */ /* 0x002fc600078e0232 */
[----:B------:R-:W-:Y:S04]  /*127d0*/  LDGSTS.E [R240+-0x77a80], desc[UR8][R44.64], P0 ;  /* 0x885800002cf07fae */ /* 0x000fe80008121848 */
[----:B------:R1:W-:Y:S01]  /*127e0*/  STL.64 [R1+0x6b8], R22 ;  /* 0x0006b81601007387 */ /* 0x0003e20000100a00 */
[----:B--2---:R-:W-:-:S03]  /*127f0*/  IMAD.WIDE R186, R151, 0x4, R52 ;  /* 0x0000000497ba7825 */ /* 0x004fc600078e0234 */
[----:B------:R-:W-:Y:S01]  /*12800*/  LDGSTS.E [R240+-0x77680], desc[UR8][R60.64], P0 ;  /* 0x889800003cf07fae */ /* 0x000fe20008121848 */
[----:B------:R-:W-:-:S03]  /*12810*/  IMAD.WIDE R244, R151, 0x4, R56 ;  /* 0x0000000497f47825 */ /* 0x000fc600078e0238 */
[----:B------:R2:W-:Y:S01]  /*12820*/  STL.64 [R1+0x6c0], R186 ;  /* 0x0006c0ba01007387 */ /* 0x0005e20000100a00 */
[----:B-1----:R-:W-:-:S03]  /*12830*/  IMAD.WIDE R22, R151, 0x4, R54 ;  /* 0x0000000497167825 */ /* 0x002fc600078e0236 */
[----:B------:R-:W-:Y:S04]  /*12840*/  LDGSTS.E [R240+-0x77280], desc[UR8][R76.64], P0 ;  /* 0x88d800004cf07fae */ /* 0x000fe80008121848 */
[----:B------:R1:W-:Y:S01]  /*12850*/  STL.64 [R1+0x6c8], R22 ;  /* 0x0006c81601007387 */ /* 0x0003e20000100a00 */
[----:B--2---:R-:W-:-:S03]  /*12860*/  IMAD.WIDE R186, R151, 0x4, R58 ;  /* 0x0000000497ba7825 */ /* 0x004fc600078e023a */
[----:B------:R2:W-:Y:S04]  /*12870*/  STL.64 [R1+0x6d0], R244 ;  /* 0x0006d0f401007387 */ /* 0x0005e80000100a00 */
[----:B------:R4:W-:Y:S01]  /*12880*/  STL.64 [R1+0x6d8], R186 ;  /* 0x0006d8ba01007387 */ /* 0x0009e20000100a00 */
[----:B-1----:R-:W-:-:S03]  /*12890*/  IMAD.WIDE R22, R151, 0x4, R60 ;  /* 0x0000000497167825 */ /* 0x002fc600078e023c */
[----:B------:R-:W-:Y:S01]  /*128a0*/  LDGSTS.E [R240+-0x76e80], desc[UR8][R92.64], P0 ;  /* 0x891800005cf07fae */ /* 0x000fe20008121848 */
[----:B--2---:R-:W-:-:S03]  /*128b0*/  IMAD.WIDE R244, R151, 0x4, R62 ;  /* 0x0000000497f47825 */ /* 0x004fc600078e023e */
[----:B------:R1:W-:Y:S01]  /*128c0*/  STL.64 [R1+0x6e0], R22 ;  /* 0x0006e01601007387 */ /* 0x0003e20000100a00 */
[----:B----4-:R-:W-:-:S03]  /*128d0*/  IMAD.WIDE R186, R151, 0x4, R64 ;  /* 0x0000000497ba7825 */ /* 0x010fc600078e0240 */
        /* <DEDUP_REMOVED lines=16> */
[----:B------:R1:W-:Y:S01]  /*129e0*/  LDGSTS.E [R239+-0x77e00], desc[UR8][R30.64], P0 ;  /* 0x882000001eef7fae */ /* 0x0003e20008121848 */
[----:B--2---:R-:W-:-:S03]  /*129f0*/  IMAD.WIDE R244, R151, 0x4, R78 ;  /* 0x0000000497f47825 */ /* 0x004fc600078e024e */
[----:B------:R2:W-:Y:S01]  /*12a00*/  STL.64 [R1+0x728], R22 ;  /* 0x0007281601007387 */ /* 0x0005e20000100a00 */
[----:B----4-:R-:W-:-:S03]  /*12a10*/  IMAD.WIDE R186, R151, 0x4, R80 ;  /* 0x0000000497ba7825 */ /* 0x010fc600078e0250 */
[----:B------:R-:W-:Y:S04]  /*12a20*/  STL.64 [R1+0x730], R244 ;  /* 0x000730f401007387 */ /* 0x000fe80000100a00 */
[----:B------:R4:W-:Y:S01]  /*12a30*/  STL.64 [R1+0x738], R186 ;  /* 0x000738ba01007387 */ /* 0x0009e20000100a00 */
[----:B--2---:R-:W-:-:S03]  /*12a40*/  IMAD.WIDE R22, R151, 0x4, R82 ;  /* 0x0000000497167825 */ /* 0x004fc600078e0252 */
[----:B------:R-:W-:Y:S04]  /*12a50*/  LDGSTS.E [R239+-0x77a00], desc[UR8][R46.64], P0 ;  /* 0x886000002eef7fae */ /* 0x000fe80008121848 */
[----:B------:R2:W-:Y:S01]  /*12a60*/  STL.64 [R1+0x748], R22 ;  /* 0x0007481601007387 */ /* 0x0005e20000100a00 */
[----:B----4-:R-:W-:-:S03]  /*12a70*/  IMAD.WIDE R186, R151, 0x4, R84 ;  /* 0x0000000497ba7825 */ /* 0x010fc600078e0254 */
[----:B------:R-:W-:Y:S01]  /*12a80*/  LDGSTS.E [R239+-0x77600], desc[UR8][R62.64], P0 ;  /* 0x88a000003eef7fae */ /* 0x000fe20008121848 */
[----:B------:R-:W-:-:S03]  /*12a90*/  IMAD.WIDE R244, R151, 0x4, R88 ;  /* 0x0000000497f47825 */ /* 0x000fc600078e0258 */
[----:B------:R4:W-:Y:S01]  /*12aa0*/  STL.64 [R1+0x750], R186 ;  /* 0x000750ba01007387 */ /* 0x0009e20000100a00 */
[----:B--2---:R-:W-:-:S03]  /*12ab0*/  IMAD.WIDE R22, R151, 0x4, R86 ;  /* 0x0000000497167825 */ /* 0x004fc600078e0256 */
[----:B------:R-:W-:Y:S04]  /*12ac0*/  LDGSTS.E [R239+-0x77200], desc[UR8][R78.64], P0 ;  /* 0x88e000004eef7fae */ /* 0x000fe80008121848 */
[----:B------:R2:W-:Y:S01]  /*12ad0*/  STL.64 [R1+0x768], R22 ;  /* 0x0007681601007387 */ /* 0x0005e20000100a00 */
[----:B----4-:R-:W-:-:S03]  /*12ae0*/  IMAD.WIDE R186, R151, 0x4, R90 ;  /* 0x0000000497ba7825 */ /* 0x010fc600078e025a */
[----:B------:R4:W-:Y:S04]  /*12af0*/  STL.64 [R1+0x770], R244 ;  /* 0x000770f401007387 */ /* 0x0009e80000100a00 */
[----:B------:R3:W-:Y:S01]  /*12b00*/  STL.64 [R1+0x780], R186 ;  /* 0x000780ba01007387 */ /* 0x0007e20000100a00 */
[----:B--2---:R-:W-:-:S03]  /*12b10*/  IMAD.WIDE R22, R151, 0x4, R92 ;  /* 0x0000000497167825 */ /* 0x004fc600078e025c */
[----:B------:R-:W-:Y:S01]  /*12b20*/  LDGSTS.E [R239+-0x76e00], desc[UR8][R94.64], P0 ;  /* 0x892000005eef7fae */ /* 0x000fe20008121848 */
[----:B----4-:R-:W-:-:S03]  /*12b30*/  IMAD.WIDE R244, R151, 0x4, R94 ;  /* 0x0000000497f47825 */ /* 0x010fc600078e025e */
[----:B------:R2:W-:Y:S01]  /*12b40*/  STL.64 [R1+0x788], R22 ;  /* 0x0007881601007387 */ /* 0x0005e20000100a00 */
[----:B---3--:R-:W-:-:S03]  /*12b50*/  IMAD.WIDE R186, R151, 0x4, R96 ;  /* 0x0000000497ba7825 */ /* 0x008fc600078e0260 */
[----:B------:R-:W-:Y:S04]  /*12b60*/  STL.64 [R1+0x790], R244 ;  /* 0x000790f401007387 */ /* 0x000fe80000100a00 */
[----:B------:R3:W-:Y:S01]  /*12b70*/  STL.64 [R1+0x798], R186 ;  /* 0x000798ba01007387 */ /* 0x0007e20000100a00 */
[----:B--2---:R-:W-:-:S03]  /*12b80*/  IMAD.WIDE R22, R151, 0x4, R98 ;  /* 0x0000000497167825 */ /* 0x004fc600078e0262 */
[----:B------:R-:W-:Y:S04]  /*12b90*/  LDGSTS.E [R239+-0x76a00], desc[UR8][R110.64], P0 ;  /* 0x896000006eef7fae */ /* 0x000fe80008121848 */
[----:B------:R2:W-:Y:S01]  /*12ba0*/  STL.64 [R1+0x7a8], R22 ;  /* 0x0007a81601007387 */ /* 0x0005e20000100a00 */
[----:B---3--:R-:W-:-:S03]  /*12bb0*/  IMAD.WIDE R186, R151, 0x4, R100 ;  /* 0x0000000497ba7825 */ /* 0x008fc600078e0264 */
[----:B------:R-:W-:Y:S01]  /*12bc0*/  LDGSTS.E [R239+-0x76600], desc[UR8][R126.64], P0 ;  /* 0x89a000007eef7fae */ /* 0x000fe20008121848 */
[----:B------:R-:W-:-:S03]  /*12bd0*/  IMAD.WIDE R244, R151, 0x4, R104 ;  /* 0x0000000497f47825 */ /* 0x000fc600078e0268 */
[----:B------:R3:W-:Y:S01]  /*12be0*/  STL.64 [R1+0x7b0], R186 ;  /* 0x0007b0ba01007387 */ /* 0x0007e20000100a00 */
[----:B--2---:R-:W-:-:S03]  /*12bf0*/  IMAD.WIDE R22, R151, 0x4, R102 ;  /* 0x0000000497167825 */ /* 0x004fc600078e0266 */
[----:B------:R-:W-:Y:S04]  /*12c00*/  LDGSTS.E [R239+-0x76200], desc[UR8][R142.64], P0 ;  /* 0x89e000008eef7fae */ /* 0x000fe80008121848 */
[----:B------:R2:W-:Y:S01]  /*12c10*/  STL.64 [R1+0x7b8], R22 ;  /* 0x0007b81601007387 */ /* 0x0005e20000100a00 */
[----:B---3--:R-:W-:-:S03]  /*12c20*/  IMAD.WIDE R186, R151, 0x4, R106 ;  /* 0x0000000497ba7825 */ /* 0x008fc600078e026a */
[----:B------:R3:W-:Y:S04]  /*12c30*/  STL.64 [R1+0x7c0], R244 ;  /* 0x0007c0f401007387 */ /* 0x0007e80000100a00 */
[----:B------:R4:W-:Y:S01]  /*12c40*/  STL.64 [R1+0x7c8], R186 ;  /* 0x0007c8ba01007387 */ /* 0x0009e20000100a00 */
[----:B--2---:R-:W-:-:S03]  /*12c50*/  IMAD.WIDE R22, R151, 0x4, R108 ;  /* 0x0000000497167825 */ /* 0x004fc600078e026c */
[----:B------:R-:W-:Y:S01]  /*12c60*/  LDGSTS.E [R238+-0x77d80], desc[UR8][R32.64], P0 ;  /* 0x8828000020ee7fae */ /* 0x000fe20008121848 */
[----:B---3--:R-:W-:-:S03]  /*12c70*/  IMAD.WIDE R244, R151, 0x4, R110 ;  /* 0x0000000497f47825 */ /* 0x008fc600078e026e */
[----:B------:R2:W-:Y:S01]  /*12c80*/  STL.64 [R1+0x7d0], R22 ;  /* 0x0007d01601007387 */ /* 0x0005e20000100a00 */
[----:B----4-:R-:W-:-:S03]  /*12c90*/  IMAD.WIDE R186, R151, 0x4, R112 ;  /* 0x0000000497ba7825 */ /* 0x010fc600078e0270 */
        /* <DEDUP_REMOVED lines=34> */
[----:B------:R-:W-:Y:S04]  /*12ec0*/  LDGSTS.E [R238+-0x76180], desc[UR8][R144.64], P0 ;  /* 0x89e8000090ee7fae */ /* 0x000fe80008121848 */
[----:B------:R-:W-:Y:S01]  /*12ed0*/  LDGSTS.E [R15+-0x77d00], desc[UR8][R34.64], P0 ;  /* 0x88300000220f7fae */ /* 0x000fe20008121848 */
[----:B--2---:R-:W-:-:S03]  /*12ee0*/  IMAD.WIDE R22, R151, 0x4, R142 ;  /* 0x0000000497167825 */ /* 0x004fc600078e028e */
[----:B------:R-:W-:Y:S04]  /*12ef0*/  LDGSTS.E [R15+-0x77900], desc[UR8][R50.64], P0 ;  /* 0x88700000320f7fae */ /* 0x000fe80008121848 */
[----:B------:R-:W-:Y:S04]  /*12f00*/  LDGSTS.E [R15+-0x77500], desc[UR8][R66.64], P0 ;  /* 0x88b00000420f7fae */ /* 0x000fe80008121848 */
[----:B------:R2:W-:Y:S04]  /*12f10*/  STL.64 [R1+0x890], R244 ;  /* 0x000890f401007387 */ /* 0x0005e80000100a00 */
[----:B------:R-:W-:Y:S04]  /*12f20*/  LDGSTS.E [R15+-0x77100], desc[UR8][R82.64], P0 ;  /* 0x88f00000520f7fae */ /* 0x000fe80008121848 */
[----:B------:R3:W-:Y:S01]  /*12f30*/  STL.64 [R1+0x898], R186 ;  /* 0x000898ba01007387 */ /* 0x0007e20000100a00 */
[----:B--2---:R-:W-:-:S03]  /*12f40*/  IMAD.WIDE R244, R151, 0x4, R144 ;  /* 0x0000000497f47825 */ /* 0x004fc600078e0290 */
[----:B------:R-:W-:Y:S04]  /*12f50*/  LDGSTS.E [R15+-0x76d00], desc[UR8][R98.64], P0 ;  /* 0x89300000620f7fae */ /* 0x000fe80008121848 */
[----:B------:R2:W-:Y:S01]  /*12f60*/  STL.64 [R1+0x8a0], R22 ;  /* 0x0008a01601007387 */ /* 0x0005e20000100a00 */
[----:B---3--:R-:W-:-:S03]  /*12f70*/  IMAD.WIDE R186, R151, 0x4, R146 ;  /* 0x0000000497ba7825 */ /* 0x008fc600078e0292 */
[----:B------:R-:W-:Y:S04]  /*12f80*/  LDGSTS.E [R15+-0x76900], desc[UR8][R114.64], P0 ;  /* 0x89700000720f7fae */ /* 0x000fe80008121848 */
[----:B------:R-:W-:Y:S01]  /*12f90*/  LDGSTS.E [R15+-0x76500], desc[UR8][R130.64], P0 ;  /* 0x89b00000820f7fae */ /* 0x000fe20008121848 */
[----:B--2---:R-:W-:-:S03]  /*12fa0*/  IMAD.WIDE R22, R151, 0x4, R148 ;  /* 0x0000000497167825 */ /* 0x004fc600078e0294 */
[----:B------:R-:W-:Y:S04]  /*12fb0*/  LDGSTS.E [R15+-0x76100], desc[UR8][R146.64], P0 ;  /* 0x89f00000920f7fae */ /* 0x000fe80008121848 */
[----:B------:R-:W-:Y:S04]  /*12fc0*/  LDGSTS.E [R6+-0x77c80], desc[UR8][R36.64], P0 ;  /* 0x8838000024067fae */ /* 0x000fe80008121848 */
[----:B------:R-:W-:Y:S04]  /*12fd0*/  STL.64 [R1+0x8b0], R244 ;  /* 0x0008b0f401007387 */ /* 0x000fe80000100a00 */
[----:B------:R-:W-:Y:S04]  /*12fe0*/  LDGSTS.E [R6+-0x77880], desc[UR8][R52.64], P0 ;  /* 0x8878000034067fae */ /* 0x000fe80008121848 */
[----:B------:R-:W-:Y:S04]  /*12ff0*/  STL.64 [R1+0x8b8], R186 ;  /* 0x0008b8ba01007387 */ /* 0x000fe80000100a00 */
[----:B------:R-:W-:Y:S04]  /*13000*/  LDGSTS.E [R6+-0x77480], desc[UR8][R68.64], P0 ;  /* 0x88b8000044067fae */ /* 0x000fe80008121848 */
[----:B------:R2:W-:Y:S04]  /*13010*/  STL.64 [R1+0x8c8], R22 ;  /* 0x0008c81601007387 */ /* 0x0005e80000100a00 */
[----:B------:R-:W-:Y:S04]  /*13020*/  LDGSTS.E [R6+-0x77080], desc[UR8][R84.64], P0 ;  /* 0x88f8000054067fae */ /* 0x000fe80008121848 */
[----:B------:R-:W-:Y:S01]  /*13030*/  LDGSTS.E [R6+-0x76c80], desc[UR8][R100.64], P0 ;  /* 0x8938000064067fae */ /* 0x000fe20008121848 */
[----:B--2---:R-:W-:-:S03]  /*13040*/  VIADD R23, R159, 0xfffffefb ;  /* 0xfffffefb9f177836 */ /* 0x004fc60000000000 */
[----:B------:R-:W-:Y:S04]  /*13050*/  LDGSTS.E [R6+-0x76880], desc[UR8][R116.64], P0 ;  /* 0x8978000074067fae */ /* 0x000fe80008121848 */
[----:B------:R-:W-:Y:S01]  /*13060*/  LDGSTS.E [R6+-0x76480], desc[UR8][R132.64], P0 ;  /* 0x89b8000084067fae */ /* 0x000fe20008121848 */
[----:B------:R-:W-:Y:S02]  /*13070*/  ISETP.GE.U32.AND P2, PT, R23, 0x7ffffe7c, PT ;  /* 0x7ffffe7c1700780c */ /* 0x000fe40003f46070 */
[----:B------:R-:W2:Y:S01]  /*13080*/  LDC R23, c[0x0][0x230] ;  /* 0x00008c00ff177b82 */ /* 0x000ea20000000800 */
[----:B------:R-:W-:Y:S01]  /*13090*/  LDGSTS.E [R6+-0x76080], desc[UR8][R148.64], P0 ;  /* 0x89f8000094067fae */ /* 0x000fe20008121848 */
[----:B------:R-:W-:-:S03]  /*130a0*/  ISETP.GE.U32.AND P0, PT, R25, 0x7ffffe7e, PT ;  /* 0x7ffffe7e1900780c */ /* 0x000fc60003f06070 */
[----:B------:R-:W0:Y:S03]  /*130b0*/  LDGDEPBAR ;  /* 0x00000000000079af */ /* 0x000e260000000000 */
[----:B------:R-:W3:Y:S01]  /*130c0*/  LDC R25, c[0x0][0x230] ;  /* 0x00008c00ff197b82 */ /* 0x000ee20000000800 */
[----:B------:R-:W-:Y:S01]  /*130d0*/  VIADD R22, R162, 0xfffffefa ;  /* 0xfffffefaa2167836 */ /* 0x000fe20000000000 */
[----:B------:R-:W-:-:S04]  /*130e0*/  IADD3 R24, R158, -0x104, RZ ;  /* 0xfffffefc9e187810 */ /* 0x000fc80007ffe0ff */
[----:B------:R-:W-:Y:S01]  /*130f0*/  ISETP.GE.U32.AND P1, PT, R22, 0x7ffffe7b, PT ;  /* 0x7ffffe7b1600780c */ /* 0x000fe20003f26070 */
[----:B------:R-:W-:Y:S01]  /*13100*/  VIADD R22, R163, 0xfffffedf ;  /* 0xfffffedfa3167836 */ /* 0x000fe20000000000 */
[----:B------:R-:W-:Y:S01]  /*13110*/  ISETP.GE.U32.AND P5, PT, R24, 0x7ffffe7d, PT ;  /* 0x7ffffe7d1800780c */ /* 0x000fe20003fa6070 */
[----:B------:R-:W4:Y:S04]  /*13120*/  LDL.64 R158, [R1+0x88] ;  /* 0x00008800019e7983 */ /* 0x000f280000100a00 */
[----:B------:R-:W3:Y:S01]  /*13130*/  LDL.64 R244, [R1+0x90] ;  /* 0x0000900001f47983 */ /* 0x000ee20000100a00 */
[----:B------:R-:W-:Y:S01]  /*13140*/  BAR.SYNC.DEFER_BLOCKING 0x0 ;  /* 0x0000000000007b1d */ /* 0x000fe20000010000 */
[----:B--2---:R-:W-:-:S07]  /*13150*/  VIADD R23, R23, 0xfffffebf ;  /* 0xfffffebf17177836 */ /* 0x004fce0000000000 */
[----:B------:R-:W2:Y:S01]  /*13160*/  LDC R24, c[0x0][0x230] ;  /* 0x00008c00ff187b82 */ /* 0x000ea20000000800 */
[----:B------:R1:W-:Y:S04]  /*13170*/  STL.64 [R1+0xc68], R240 ;  /* 0x000c68f001007387 */ /* 0x0003e80000100a00 */
[----:B------:R-:W-:Y:S03]  /*13180*/  STL.64 [R1+0xc60], R238 ;  /* 0x000c60ee01007387 */ /* 0x000fe60000100a00 */
[----:B-1----:R-:W1:Y:S01]  /*13190*/  LDC R30, c[0x0][0x230] ;  /* 0x00008c00ff1e7b82 */ /* 0x002e620000000800 */
[----:B------:R-:W-:Y:S04]  /*131a0*/  STL.64 [R1+0xbc8], R188 ;  /* 0x000bc8bc01007387 */ /* 0x000fe80000100a00 */
[----:B------:R-:W-:Y:S03]  /*131b0*/  STL.64 [R1+0xbc0], R4 ;  /* 0x000bc00401007387 */ /* 0x000fe60000100a00 */
[----:B------:R-:W1:Y:S01]  /*131c0*/  LDC R29, c[0x0][0x230] ;  /* 0x00008c00ff1d7b82 */ /* 0x000e620000000800 */
[----:B------:R2:W-:Y:S04]  /*131d0*/  STL.64 [R1+0xbb8], R2 ;  /* 0x000bb80201007387 */ /* 0x0005e80000100a00 */
[----:B------:R-:W3:Y:S03]  /*131e0*/  LDL.64 R154, [R1+0xa8] ;  /* 0x0000a800019a7983 */ /* 0x000ee60000100a00 */
[----:B------:R-:W1:Y:S01]  /*131f0*/  LDC R31, c[0x0][0x230] ;  /* 0x00008c00ff1f7b82 */ /* 0x000e620000000800 */
[----:B------:R-:W3:Y:S04]  /*13200*/  LDL.64 R186, [R1+0xb8] ;  /* 0x0000b80001ba7983 */ /* 0x000ee80000100a00 */
[----:B------:R-:W3:Y:S03]  /*13210*/  LDL.64 R240, [R1+0x270] ;  /* 0x0002700001f07983 */ /* 0x000ee60000100a00 */
[----:B------:R-:W1:Y:S01]  /*13220*/  LDC R28, c[0x0][0x230] ;  /* 0x00008c00ff1c7b82 */ /* 0x000e620000000800 */
[----:B--2---:R-:W2:Y:S04]  /*13230*/  LDL.64 R2, [R1+0x298] ;  /* 0x0002980001027983 */ /* 0x004ea80000100a00 */
[----:B------:R-:W2:Y:S04]  /*13240*/  LDL.64 R4, [R1+0x2b0] ;  /* 0x0002b00001047983 */ /* 0x000ea80000100a00 */
[----:B------:R-:W2:Y:S04]  /*13250*/  LDL.64 R162, [R1+0xf0] ;  /* 0x0000f00001a27983 */ /* 0x000ea80000100a00 */
[----:B------:R-:W2:Y:S04]  /*13260*/  LDL.64 R188, [R1+0x4c0] ;  /* 0x0004c00001bc7983 */ /* 0x000ea80000100a00 */
[----:B------:R-:W2:Y:S04]  /*13270*/  LDL.64 R238, [R1+0x2a8] ;  /* 0x0002a80001ee7983 */ /* 0x000ea80000100a00 */
[----:B------:R-:W-:Y:S01]  /*13280*/  @!PT LDS RZ, [RZ] ;  /* 0x00000000fffff984 */ /* 0x000fe20000000800 */
[----:B------:R-:W-:Y:S01]  /*13290*/  @!PT LDS RZ, [RZ] ;  /* 0x00000000fffff984 */ /* 0x000fe20000000800 */
[----:B------:R-:W-:Y:S01]  /*132a0*/  @!PT LDS RZ, [RZ] ;  /* 0x00000000fffff984 */ /* 0x000fe20000000800 */
[----:B----4-:R-:W-:Y:S04]  /*132b0*/  LDGSTS.E [R14+0x40000], desc[UR8][R158.64], !P4 ;  /* 0x400000009e0e7fae */ /* 0x010fe8000e121848 */
[----:B---3--:R-:W-:Y:S01]  /*132c0*/  LDGSTS.E [R14+0x44000], desc[UR8][R244.64], !P4 ;  /* 0x44000000f40e7fae */ /* 0x008fe2000e121848 */
[----:B------:R-:W-:Y:S01]  /*132d0*/  ISETP.GE.U32.AND P4, PT, R22, 0x7ffffe60, PT ;  /* 0x7ffffe601600780c */ /* 0x000fe20003f86070 */
[----:B------:R-:W-:-:S02]  /*132e0*/  VIADD R22, R168, 0xfffffede ;  /* 0xfffffedea8167836 */ /* 0x000fc40000000000 */
[----:B------:R-:W3:Y:S04]  /*132f0*/  LDL.64 R168, [R1+0xa0] ;  /* 0x0000a00001a87983 */ /* 0x000ee80000100a00 */
[----:B------:R-:W4:Y:S04]  /*13300*/  LDL.64 R158, [R1+0xc8] ;  /* 0x0000c800019e7983 */ /* 0x000f280000100a00 */
[----:B------:R-:W2:Y:S04]  /*13310*/  LDL.64 R244, [R1+0x98] ;  /* 0x0000980001f47983 */ /* 0x000ea80000100a00 */
[----:B---3--:R-:W-:Y:S04]  /*13320*/  LDGSTS.E [R14+0x40004], desc[UR8][R168.64], !P3 ;  /* 0x40004000a80e7fae */ /* 0x008fe8000d921848 */
[----:B------:R3:W-:Y:S04]  /*13330*/  STL.64 [R1+0xbd0], R168 ;  /* 0x000bd0a801007387 */ /* 0x0007e80000100a00 */
[----:B------:R-:W-:Y:S04]  /*13340*/  LDGSTS.E [R14+0x44004], desc[UR8][R18.64], !P3 ;  /* 0x44004000120e7fae */ /* 0x000fe8000d921848 */
[----:B------:R-:W-:Y:S04]  /*13350*/  LDGSTS.E [R14+0x40008], desc[UR8][R154.64], !P0 ;  /* 0x400080009a0e7fae */ /* 0x000fe8000c121848 */
[----:B---3--:R-:W3:Y:S04]  /*13360*/  LDL.64 R168, [R1+0xb0] ;  /* 0x0000b00001a87983 */ /* 0x008ee80000100a00 */
[----:B------:R1:W-:Y:S04]  /*13370*/  STL.64 [R1+0xbd8], R18 ;  /* 0x000bd81201007387 */ /* 0x0003e80000100a00 */
[----:B------:R-:W-:Y:S04]  /*13380*/  LDGSTS.E [R14+0x44008], desc[UR8][R16.64], !P0 ;  /* 0x44008000100e7fae */ /* 0x000fe8000c121848 */
[----:B------:R-:W-:Y:S04]  /*13390*/  LDGSTS.E [R14+0x4000c], desc[UR8][R186.64], !P5 ;  /* 0x4000c000ba0e7fae */ /* 0x000fe8000e921848 */
[----:B-1----:R-:W4:Y:S04]  /*133a0*/  LDL.64 R18, [R1+0x280] ;  /* 0x0002800001127983 */ /* 0x002f280000100a00 */
[----:B------:R-:W-:Y:S04]  /*133b0*/  STL.64 [R1+0xbe0], R154 ;  /* 0x000be09a01007387 */ /* 0x000fe80000100a00 */
[----:B------:R1:W-:Y:S04]  /*133c0*/  STL.64 [R1+0xbe8], R16 ;  /* 0x000be81001007387 */ /* 0x0003e80000100a00 */
[----:B------:R3:W-:Y:S04]  /*133d0*/  STL.64 [R1+0xbf0], R186 ;  /* 0x000bf0ba01007387 */ /* 0x0007e80000100a00 */
[----:B------:R-:W-:Y:S04]  /*133e0*/  LDGSTS.E [R14+0x4400c], desc[UR8][R20.64], !P5 ;  /* 0x4400c000140e7fae */ /* 0x000fe8000e921848 */
[----:B------:R-:W-:Y:S04]  /*133f0*/  STL.64 [R1+0xbf8], R20 ;  /* 0x000bf81401007387 */ /* 0x000fe80000100a00 */
[----:B------:R-:W-:Y:S04]  /*13400*/  LDGSTS.E [R14+0x48000], desc[UR8][R240.64], !P4 ;  /* 0x48000000f00e7fae */ /* 0x000fe8000e121848 */
[----:B--2---:R-:W-:Y:S01]  /*13410*/  LDGSTS.E [R14+0x4c000], desc[UR8][R244.64], !P4 ;  /* 0x4c000000f40e7fae */ /* 0x004fe2000e121848 */
[----:B------:R-:W-:-:S03]  /*13420*/  ISETP.GE.U32.AND P3, PT, R22, 0x7ffffe5f, PT ;  /* 0x7ffffe5f1600780c */ /* 0x000fc60003f66070 */
[----:B-1----:R-:W2:Y:S04]  /*13430*/  LDL.64 R16, [R1+0xf8] ;  /* 0x0000f80001107983 */ /* 0x002ea80000100a00 */
[----:B------:R-:W2:Y:S04]  /*13440*/  LDL.64 R240, [R1+0x4d0] ;  /* 0x0004d00001f07983 */ /* 0x000ea80000100a00 */
[----:B------:R-:W2:Y:S01]  /*13450*/  LDL.64 R244, [R1+0x2c0] ;  /* 0x0002c00001f47983 */ /* 0x000ea20000100a00 */
[----:B------:R-:W-:Y:S02]  /*13460*/  IADD3 R22, R26, -0x123, RZ ;  /* 0xfffffedd1a167810 */ /* 0x000fe40007ffe0ff */
[----:B------:R-:W-:Y:S01]  /*13470*/  ISETP.GE.U32.AND P4, PT, R23, 0x7ffffe40, PT ;  /* 0x7ffffe401700780c */ /* 0x000fe20003f86070 */
[----:B------:R-:W1:Y:S01]  /*13480*/  LDC R26, c[0x0][0x230] ;  /* 0x00008c00ff1a7b82 */ /* 0x000e620000000800 */
[----:B------:R-:W-:Y:S01]  /*13490*/  ISETP.GE.U32.AND P0, PT, R22, 0x7ffffe5e, PT ;  /* 0x7ffffe5e1600780c */ /* 0x000fe20003f06070 */
[----:B------:R-:W-:Y:S01]  /*134a0*/  VIADD R22, R27, 0xfffffedc ;  /* 0xfffffedc1b167836 */ /* 0x000fe20000000000 */
[----:B------:R-:W2:Y:S04]  /*134b0*/  LDL.64 R154, [R1+0x2c8] ;  /* 0x0002c800019a7983 */ /* 0x000ea80000100a00 */
[----:B------:R-:W-:Y:S01]  /*134c0*/  ISETP.GE.U32.AND P5, PT, R22, 0x7ffffe5d, PT ;  /* 0x7ffffe5d1600780c */ /* 0x000fe20003fa6070 */
[----:B------:R-:W-:Y:S01]  /*134d0*/  VIADD R22, R25, 0xfffffebe ;  /* 0xfffffebe19167836 */ /* 0x000fe20000000000 */
[----:B------:R-:W1:Y:S08]  /*134e0*/  LDC R27, c[0x0][0x230] ;  /* 0x00008c00ff1b7b82 */ /* 0x000e700000000800 */
[----:B------:R-:W1:Y:S01]  /*134f0*/  LDC R25, c[0x0][0x230] ;  /* 0x00008c00ff197b82 */ /* 0x000e620000000800 */
[----:B----4-:R-:W-:Y:S04]  /*13500*/  LDGSTS.E [R14+0x48004], desc[UR8][R18.64], !P3 ;  /* 0x48004000120e7fae */ /* 0x010fe8000d921848 */
[----:B---3--:R-:W-:Y:S04]  /*13510*/  LDGSTS.E [R14+0x4c004], desc[UR8][R168.64], !P3 ;  /* 0x4c004000a80e7fae */ /* 0x008fe8000d921848 */
[----:B------:R-:W-:Y:S04]  /*13520*/  LDGSTS.E [R14+0x48008], desc[UR8][R2.64], !P0 ;  /* 0x48008000020e7fae */ /* 0x000fe8000c121848 */
[----:B------:R-:W3:Y:S04]  /*13530*/  LDL.64 R18, [R1+0x4f8] ;  /* 0x0004f80001127983 */ /* 0x000ee80000100a00 */
[----:B------:R-:W-:Y:S04]  /*13540*/  LDGSTS.E [R14+0x4c008], desc[UR8][R158.64], !P0 ;  /* 0x4c0080009e0e7fae */ /* 0x000fe8000c121848 */
[----:B------:R-:W4:Y:S01]  /*13550*/  LDL.64 R168, [R1+0x508] ;  /* 0x0005080001a87983 */ /* 0x000f220000100a00 */
[----:B------:R-:W-:-:S03]  /*13560*/  ISETP.GE.U32.AND P3, PT, R22, 0x7ffffe3f, PT ;  /* 0x7ffffe3f1600780c */ /* 0x000fc60003f66070 */
[----:B------:R-:W-:Y:S04]  /*13570*/  LDGSTS.E [R14+0x4800c], desc[UR8][R4.64], !P5 ;  /* 0x4800c000040e7fae */ /* 0x000fe8000e921848 */
[----:B------:R-:W4:Y:S04]  /*13580*/  LDL.64 R158, [R1+0x2d8] ;  /* 0x0002d800019e7983 */ /* 0x000f280000100a00 */
[----:B------:R-:W-:Y:S04]  /*13590*/  LDGSTS.E [R14+0x4c00c], desc[UR8][R162.64], !P5 ;  /* 0x4c00c000a20e7fae */ /* 0x000fe8000e921848 */
[----:B------:R-:W4:Y:S04]  /*135a0*/  LDL.64 R2, [R1+0x4c8] ;  /* 0x0004c80001027983 */ /* 0x000f280000100a00 */
[----:B------:R-:W4:Y:S04]  /*135b0*/  LDL.64 R4, [R1+0x908] ;  /* 0x0009080001047983 */ /* 0x000f280000100a00 */
[----:B------:R-:W4:Y:S04]  /*135c0*/  LDL.64 R162, [R1+0x918] ;  /* 0x0009180001a27983 */ /* 0x000f280000100a00 */
[----:B------:R-:W-:Y:S04]  /*135d0*/  LDGSTS.E [R14+0x50000], desc[UR8][R188.64], !P4 ;  /* 0x50000000bc0e7fae */ /* 0x000fe8000e121848 */
[----:B------:R-:W-:Y:S04]  /*135e0*/  LDGSTS.E [R14+0x54000], desc[UR8][R238.64], !P4 ;  /* 0x54000000ee0e7fae */ /* 0x000fe8000e121848 */
[----:B--2---:R-:W-:Y:S04]  /*135f0*/  LDGSTS.E [R14+0x50004], desc[UR8][R240.64], !P3 ;  /* 0x50004000f00e7fae */ /* 0x004fe8000d921848 */
[----:B------:R-:W2:Y:S04]  /*13600*/  LDL.64 R188, [R1+0x8f8] ;  /* 0x0008f80001bc7983 */ /* 0x000ea80000100a00 */
[----:B------:R-:W2:Y:S04]  /*13610*/  LDL.64 R238, [R1+0x4e8] ;  /* 0x0004e80001ee7983 */ /* 0x000ea80000100a00 */
[----:B------:R-:W-:Y:S04]  /*13620*/  LDGSTS.E [R14+0x54004], desc[UR8][R244.64], !P3 ;  /* 0x54004000f40e7fae */ /* 0x000fe8000d921848 */
[----:B------:R-:W2:Y:S04]  /*13630*/  LDL.64 R240, [R1+0x8e8] ;  /* 0x0008e80001f07983 */ /* 0x000ea80000100a00 */
[----:B------:R-:W2:Y:S01]  /*13640*/  LDL.64 R244, [R1+0x500] ;  /* 0x0005000001f47983 */ /* 0x000ea20000100a00 */
[----:B------:R-:W-:-:S02]  /*13650*/  VIADD R22, R24, 0xfffffebd ;  /* 0xfffffebd18167836 */ /* 0x000fc40000000000 */
[----:B------:R-:W4:Y:S03]  /*13660*/  LDC R24, c[0x0][0x230] ;  /* 0x00008c00ff187b82 */ /* 0x000f260000000800 */
[----:B------:R-:W-:Y:S02]  /*13670*/  ISETP.GE.U32.AND P0, PT, R22, 0x7ffffe3e, PT ;  /* 0x7ffffe3e1600780c */ /* 0x000fe40003f06070 */
[----:B-1----:R-:W-:-:S03]  /*13680*/  IADD3 R22, R26, -0x144, RZ ;  /* 0xfffffebc1a167810 */ /* 0x002fc60007ffe0ff */
[----:B------:R-:W1:Y:S01]  /*13690*/  LDC R26, c[0x0][0x230] ;  /* 0x00008c00ff1a7b82 */ /* 0x000e620000000800 */
[----:B------:R-:W-:Y:S01]  /*136a0*/  ISETP.GE.U32.AND P5, PT, R22, 0x7ffffe3d, PT ;  /* 0x7ffffe3d1600780c */ /* 0x000fe20003fa6070 */
[----:B------:R-:W-:-:S05]  /*136b0*/  VIADD R22, R27, 0xfffffe9f ;  /* 0xfffffe9f1b167836 */ /* 0x000fca0000000000 */
[----:B------:R-:W-:Y:S01]  /*136c0*/  ISETP.GE.U32.AND P4, PT, R22, 0x7ffffe20, PT ;  /* 0x7ffffe201600780c */ /* 0x000fe20003f86070 */
[----:B------:R-:W-:Y:S01]  /*136d0*/  VIADD R22, R30, 0xfffffe9e ;  /* 0xfffffe9e1e167836 */ /* 0x000fe20000000000 */
[----:B------:R-:W1:Y:S01]  /*136e0*/  LDC R27, c[0x0][0x230] ;  /* 0x00008c00ff1b7b82 */ /* 0x000e620000000800 */
[----:B------:R-:W-:Y:S01]  /*136f0*/  VIADD R23, R29, 0xfffffef9 ;  /* 0xfffffef91d177836 */ /* 0x000fe20000000000 */
[----:B---3--:R-:W-:Y:S06]  /*13700*/  LDGSTS.E [R14+0x50008], desc[UR8][R18.64], !P0 ;  /* 0x50008000120e7fae */ /* 0x008fec000c121848 */
[----:B------:R-:W3:Y:S01]  /*13710*/  LDC R29, c[0x0][0x230] ;  /* 0x00008c00ff1d7b82 */ /* 0x000ee20000000800 */
[----:B------:R-:W-:Y:S01]  /*13720*/  LDGSTS.E [R14+0x54008], desc[UR8][R182.64], !P0 ;  /* 0x54008000b60e7fae */ /* 0x000fe2000c121848 */
[----:B------:R-:W-:Y:S01]  /*13730*/  ISETP.GE.U32.AND P0, PT, R22, 0x7ffffe1f, PT ;  /* 0x7ffffe1f1600780c */ /* 0x000fe20003f06070 */
[----:B------:R-:W-:-:S02]  /*13740*/  VIADD R22, R25, 0xfffffe9d ;  /* 0xfffffe9d19167836 */ /* 0x000fc40000000000 */
[----:B----4-:R-:W-:Y:S01]  /*13750*/  LDGSTS.E [R14+0x5000c], desc[UR8][R168.64], !P5 ;  /* 0x5000c000a80e7fae */ /* 0x010fe2000e921848 */
[----:B------:R-:W-:Y:S02]  /*13760*/  ISETP.GE.U32.AND P3, PT, R23, 0x7ffffe7a, PT ;  /* 0x7ffffe7a1700780c */ /* 0x000fe40003f66070 */
[----:B------:R-:W4:Y:S01]  /*13770*/  LDC R25, c[0x0][0x230] ;  /* 0x00008c00ff197b82 */ /* 0x000f220000000800 */
[----:B------:R-:W3:Y:S04]  /*13780*/  LDL.64 R18, [R1+0x100] ;  /* 0x0001000001127983 */ /* 0x000ee80000100a00 */
[----:B------:R-:W-:Y:S01]  /*13790*/  LDGSTS.E [R14+0x5400c], desc[UR8][R158.64], !P5 ;  /* 0x5400c0009e0e7fae */ /* 0x000fe2000e921848 */
[----:B------:R-:W-:Y:S02]  /*137a0*/  ISETP.GE.U32.AND P5, PT, R22, 0x7ffffe1e, PT ;  /* 0x7ffffe1e1600780c */ /* 0x000fe40003fa6070 */
[----:B------:R-:W3:Y:S01]  /*137b0*/  LDC R30, c[0x0][0x230] ;  /* 0x00008c00ff1e7b82 */ /* 0x000ee20000000800 */
[----:B------:R-:W-:Y:S01]  /*137c0*/  IADD3 R22, R24, -0x164, RZ ;  /* 0xfffffe9c18167810 */ /* 0x000fe20007ffe0ff */
[----:B------:R-:W4:Y:S04]  /*137d0*/  LDL.64 R182, [R1+0xc0] ;  /* 0x0000c00001b67983 */ /* 0x000f280000100a00 */
[----:B------:R-:W3:Y:S02]  /*137e0*/  LDL.64 R168, [R1+0x2e0] ;  /* 0x0002e00001a87983 */ /* 0x000ee40000100a00 */
[----:B------:R-:W3:Y:S02]  /*137f0*/  LDC R24, c[0x0][0x230] ;  /* 0x00008c00ff187b82 */ /* 0x000ee40000000800 */
[----:B------:R-:W3:Y:S04]  /*13800*/  LDL.64 R158, [R1+0xd0] ;  /* 0x0000d000019e7983 */ /* 0x000ee80000100a00 */
[----:B------:R-:W-:Y:S04]  /*13810*/  LDGSTS.E [R14+0x58000], desc[UR8][R162.64], !P4 ;  /* 0x58000000a20e7fae */ /* 0x000fe8000e121848 */
[----:B------:R-:W-:Y:S01]  /*13820*/  LDGSTS.E [R14+0x5c000], desc[UR8][R2.64], !P4 ;  /* 0x5c000000020e7fae */ /* 0x000fe2000e121848 */
[----:B------:R-:W-:-:S03]  /*13830*/  ISETP.GE.U32.AND P4, PT, R22, 0x7ffffe1d, PT ;  /* 0x7ffffe1d1600780c */ /* 0x000fc60003f86070 */
[----:B------:R-:W-:Y:S04]  /*13840*/  LDGSTS.E [R14+0x58004], desc[UR8][R4.64], !P0 ;  /* 0x58004000040e7fae */ /* 0x000fe8000c121848 */
[----:B------:R-:W-:Y:S04]  /*13850*/  LDGSTS.E [R14+0x5c004], desc[UR8][R220.64], !P0 ;  /* 0x5c004000dc0e7fae */ /* 0x000fe8000c121848 */
[----:B------:R-:W3:Y:S04]  /*13860*/  LDL.64 R162, [R1+0xd8] ;  /* 0x0000d80001a27983 */ /* 0x000ee80000100a00 */
[----:B--2---:R-:W-:Y:S04]  /*13870*/  LDGSTS.E [R14+0x58008], desc[UR8][R188.64], !P5 ;  /* 0x58008000bc0e7fae */ /* 0x004fe8000e921848 */
[----:B------:R-:W-:Y:S04]  /*13880*/  LDGSTS.E [R14+0x5c008], desc[UR8][R238.64], !P5 ;  /* 0x5c008000ee0e7fae */ /* 0x000fe8000e921848 */
[----:B------:R-:W2:Y:S04]  /*13890*/  LDL.64 R220, [R1+0xe0] ;  /* 0x0000e00001dc7983 */ /* 0x000ea80000100a00 */
[----:B------:R-:W-:Y:S04]  /*138a0*/  LDGSTS.E [R14+0x5800c], desc[UR8][R240.64], !P4 ;  /* 0x5800c000f00e7fae */ /* 0x000fe8000e121848 */
[----:B------:R1:W-:Y:S02]  /*138b0*/  LDGSTS.E [R14+0x5c00c], desc[UR8][R244.64], !P4 ;  /* 0x5c00c000f40e7fae */ /* 0x0003e4000e121848 */
[----:B-1----:R-:W-:-:S02]  /*138c0*/  VIADD R22, R27, 0xfffffef8 ;  /* 0xfffffef81b167836 */ /* 0x002fc40000000000 */
[----:B------:R-:W1:Y:S01]  /*138d0*/  LDC R27, c[0x0][0x230] ;  /* 0x00008c00ff1b7b82 */ /* 0x000e620000000800 */
[----:B------:R-:W2:Y:S04]  /*138e0*/  LDL.64 R2, [R1+0x120] ;  /* 0x0001200001027983 */ /* 0x000ea80000100a00 */
[----:B------:R-:W2:Y:S04]  /*138f0*/  LDL.64 R4, [R1+0x2f0] ;  /* 0x0002f00001047983 */ /* 0x000ea80000100a00 */
[----:B------:R-:W2:Y:S01]  /*13900*/  LDL.64 R244, [R1+0x2b8] ;  /* 0x0002b80001f47983 */ /* 0x000ea20000100a00 */
[----:B------:R-:W-:Y:S01]  /*13910*/  VIADD R14, R26, 0xfffffedb ;  /* 0xfffffedb1a0e7836 */ /* 0x000fe20000000000 */
[----:B------:R-:W-:-:S02]  /*13920*/  ISETP.GE.U32.AND P0, PT, R22, 0x7ffffe79, PT ;  /* 0x7ffffe791600780c */ /* 0x000fc40003f06070 */
[----:B------:R-:W2:Y:S04]  /*13930*/  LDL.64 R188, [R1+0x528] ;  /* 0x0005280001bc7983 */ /* 0x000ea80000100a00 */
[----:B------:R-:W2:Y:S04]  /*13940*/  LDL.64 R238, [R1+0x2e8] ;  /* 0x0002e80001ee7983 */ /* 0x000ea80000100a00 */
[----:B------:R-:W2:Y:S01]  /*13950*/  LDL.64 R240, [R1+0x540] ;  /* 0x0005400001f07983 */ /* 0x000ea20000100a00 */
[----:B------:R-:W-:Y:S01]  /*13960*/  VIADD R23, R28, 0xfffffef7 ;  /* 0xfffffef71c177836 */ /* 0x000fe20000000000 */
[----:B------:R-:W1:Y:S02]  /*13970*/  LDC R26, c[0x0][0x230] ;  /* 0x00008c00ff1a7b82 */ /* 0x000e640000000800 */
[----:B----4-:R-:W-:Y:S01]  /*13980*/  LDGSTS.E [R13+0x40000], desc[UR8][R182.64], !P2 ;  /* 0x40000000b60d7fae */ /* 0x010fe2000d121848 */
[----:B------:R-:W-:-:S05]  /*13990*/  VIADD R22, R31, 0xfffffef6 ;  /* 0xfffffef61f167836 */ /* 0x000fca0000000000 */
[----:B------:R-:W4:Y:S01]  /*139a0*/  LDC R28, c[0x0][0x230] ;  /* 0x00008c00ff1c7b82 */ /* 0x000f220000000800 */
[----:B------:R-:W-:Y:S01]  /*139b0*/  LDGSTS.E [R13+0x44000], desc[UR8][R152.64], !P2 ;  /* 0x44000000980d7fae */ /* 0x000fe2000d121848 */
[----:B------:R-:W-:-:S03]  /*139c0*/  ISETP.GE.U32.AND P2, PT, R14, 0x7ffffe5c, PT ;  /* 0x7ffffe5c0e00780c */ /* 0x000fc60003f46070 */
[----:B------:R-:W-:Y:S04]  /*139d0*/  STL.64 [R1+0xc00], R182 ;  /* 0x000c00b601007387 */ /* 0x000fe80000100a00 */
[----:B------:R-:W-:Y:S04]  /*139e0*/  STL.64 [R1+0xc08], R152 ;  /* 0x000c089801007387 */ /* 0x000fe80000100a00 */
[----:B---3--:R-:W-:Y:S04]  /*139f0*/  LDGSTS.E [R13+0x40004], desc[UR8][R158.64], !P1 ;  /* 0x400040009e0d7fae */ /* 0x008fe8000c921848 */
[----:B------:R-:W-:Y:S04]  /*13a00*/  STL.64 [R1+0xc10], R158 ;  /* 0x000c109e01007387 */ /* 0x000fe80000100a00 */
[----:B------:R-:W-:Y:S04]  /*13a10*/  LDGSTS.E [R13+0x44004], desc[UR8][R156.64], !P1 ;  /* 0x440040009c0d7fae */ /* 0x000fe8000c921848 */
[----:B------:R-:W-:Y:S04]  /*13a20*/  STL.64 [R1+0xc18], R156 ;  /* 0x000c189c01007387 */ /* 0x000fe80000100a00 */
[----:B------:R-:W-:Y:S04]  /*13a30*/  LDGSTS.E [R13+0x40008], desc[UR8][R162.64], !P3 ;  /* 0x40008000a20d7fae */ /* 0x000fe8000d921848 */
[----:B------:R-:W-:Y:S04]  /*13a40*/  STL.64 [R1+0xc20], R162 ;  /* 0x000c20a201007387 */ /* 0x000fe80000100a00 */
[----:B------:R-:W-:Y:S04]  /*13a50*/  LDGSTS.E [R13+0x44008], desc[UR8][R160.64], !P3 ;  /* 0x44008000a00d7fae */ /* 0x000fe8000d921848 */
[----:B------:R-:W-:Y:S04]  /*13a60*/  STL.64 [R1+0xc28], R160 ;  /* 0x000c28a001007387 */ /* 0x000fe80000100a00 */
[----:B--2---:R-:W-:Y:S04]  /*13a70*/  LDGSTS.E [R13+0x4000c], desc[UR8][R220.64], !P0 ;  /* 0x4000c000dc0d7fae */ /* 0x004fe8000c121848 */
[----:B------:R-:W-:Y:S04]  /*13a80*/  STL.64 [R1+0xc30], R220 ;  /* 0x000c30dc01007387 */ /* 0x000fe80000100a00 */
[----:B------:R-:W-:Y:S04]  /*13a90*/  LDGSTS.E [R13+0x4400c], desc[UR8][R164.64], !P0 ;  /* 0x4400c000a40d7fae */ /* 0x000fe8000c121848 */
[----:B------:R-:W-:Y:S04]  /*13aa0*/  STL.64 [R1+0xc38], R164 ;  /* 0x000c38a401007387 */ /* 0x000fe80000100a00 */
[----:B------:R-:W-:Y:S01]  /*13ab0*/  LDGSTS.E [R13+0x48000], desc[UR8][R244.64], !P2 ;  /* 0x48000000f40d7fae */ /* 0x000fe2000d121848 */
[----:B------:R-:W-:-:S02]  /*13ac0*/  IADD3 R14, R25, -0x126, RZ ;  /* 0xfffffeda190e7810 */ /* 0x000fc40007ffe0ff */
[----:B------:R-:W-:Y:S01]  /*13ad0*/  ISETP.GE.U32.AND P4, PT, R22, 0x7ffffe77, PT ;  /* 0x7ffffe771600780c */ /* 0x000fe20003f86070 */
[----:B------:R-:W-:Y:S01]  /*13ae0*/  LDGSTS.E [R13+0x4c000], desc[UR8][R16.64], !P2 ;  /* 0x4c000000100d7fae */ /* 0x000fe2000d121848 */
[----:B------:R-:W-:Y:S01]  /*13af0*/  ISETP.GE.U32.AND P5, PT, R23, 0x7ffffe78, PT ;  /* 0x7ffffe781700780c */ /* 0x000fe20003fa6070 */
[----:B------:R-:W2:Y:S02]  /*13b00*/  LDC R25, c[0x0][0x230] ;  /* 0x00008c00ff197b82 */ /* 0x000ea40000000800 */
[----:B------:R-:W3:Y:S04]  /*13b10*/  LDL.64 R186, [R1+0x300] ;  /* 0x0003000001ba7983 */ /* 0x000ee80000100a00 */
[----:B------:R-:W4:Y:S01]  /*13b20*/  LDL.64 R244, [R1+0x2f8] ;  /* 0x0002f80001f47983 */ /* 0x000f220000100a00 */
[----:B------:R-:W-:Y:S01]  /*13b30*/  ISETP.GE.U32.AND P1, PT, R14, 0x7ffffe5b, PT ;  /* 0x7ffffe5b0e00780c */ /* 0x000fe20003f26070 */
[----:B-1----:R-:W-:Y:S01]  /*13b40*/  VIADD R14, R27, 0xfffffed9 ;  /* 0xfffffed91b0e7836 */ /* 0x002fe20000000000 */
[----:B------:R-:W1:Y:S01]  /*13b50*/  LDC R23, c[0x0][0x230] ;  /* 0x00008c00ff177b82 */ /* 0x000e620000000800 */
[----:B------:R-:W-:Y:S01]  /*13b60*/  VIADD R22, R29, 0xfffffed8 ;  /* 0xfffffed81d167836 */ /* 0x000fe20000000000 */
[----:B------:R-:W3:Y:S02]  /*13b70*/  LDL.64 R16, [R1+0x148] ;  /* 0x0001480001107983 */ /* 0x000ee40000100a00 */
[----:B------:R-:W-:-:S02]  /*13b80*/  ISETP.GE.U32.AND P3, PT, R14, 0x7ffffe5a, PT ;  /* 0x7ffffe5a0e00780c */ /* 0x000fc40003f66070 */
[----:B------:R-:W-:Y:S01]  /*13b90*/  ISETP.GE.U32.AND P0, PT, R22, 0x7ffffe59, PT ;  /* 0x7ffffe591600780c */ /* 0x000fe20003f06070 */
[----:B------:R-:W-:Y:S01]  /*13ba0*/  VIADD R14, R30, 0xfffffebb ;  /* 0xfffffebb1e0e7836 */ /* 0x000fe20000000000 */
[----:B------:R-:W2:Y:S03]  /*13bb0*/  LDC R27, c[0x0][0x230] ;  /* 0x00008c00ff1b7b82 */ /* 0x000ea60000000800 */
[----:B------:R-:W-:Y:S04]  /*13bc0*/  LDGSTS.E [R13+0x48004], desc[UR8][R154.64], !P1 ;  /* 0x480040009a0d7fae */ /* 0x000fe8000c921848 */
[----:B------:R-:W-:Y:S01]  /*13bd0*/  LDGSTS.E [R13+0x4c004], desc[UR8][R18.64], !P1 ;  /* 0x4c004000120d7fae */ /* 0x000fe2000c921848 */
[----:B------:R-:W-:Y:S01]  /*13be0*/  ISETP.GE.U32.AND P2, PT, R14, 0x7ffffe3c, PT ;  /* 0x7ffffe3c0e00780c */ /* 0x000fe20003f46070 */
[----:B------:R-:W2:Y:S02]  /*13bf0*/  LDC R30, c[0x0][0x230] ;  /* 0x00008c00ff1e7b82 */ /* 0x000ea40000000800 */
[----:B------:R-:W-:Y:S01]  /*13c00*/  LDGSTS.E [R13+0x48008], desc[UR8][R168.64], !P3 ;  /* 0x48008000a80d7fae */ /* 0x000fe2000d921848 */
[----:B------:R-:W-:-:S03]  /*13c10*/  VIADD R14, R24, 0xfffffeba ;  /* 0xfffffeba180e7836 */ /* 0x000fc60000000000 */
[----:B------:R-:W-:Y:S02]  /*13c20*/  LDGSTS.E [R13+0x4c008], desc[UR8][R2.64], !P3 ;  /* 0x4c008000020d7fae */ /* 0x000fe4000d921848 */
[----:B------:R-:W2:Y:S02]  /*13c30*/  LDC R24, c[0x0][0x230] ;  /* 0x00008c00ff187b82 */ /* 0x000ea40000000800 */
[----:B------:R-:W3:Y:S04]  /*13c40*/  LDL.64 R18, [R1+0x548] ;  /* 0x0005480001127983 */ /* 0x000ee80000100a00 */
[----:B------:R-:W3:Y:S01]  /*13c50*/  LDL.64 R168, [R1+0x570] ;  /* 0x0005700001a87983 */ /* 0x000ee20000100a00 */
[----:B------:R-:W-:Y:S01]  /*13c60*/  ISETP.GE.U32.AND P1, PT, R14, 0x7ffffe3b, PT ;  /* 0x7ffffe3b0e00780c */ /* 0x000fe20003f26070 */
[----:B------:R-:W3:Y:S02]  /*13c70*/  LDC R29, c[0x0][0x230] ;  /* 0x00008c00ff1d7b82 */ /* 0x000ee40000000800 */
[----:B------:R-:W-:Y:S04]  /*13c80*/  LDGSTS.E [R13+0x4800c], desc[UR8][R4.64], !P0 ;  /* 0x4800c000040d7fae */ /* 0x000fe8000c121848 */
[----:B------:R-:W-:Y:S04]  /*13c90*/  LDGSTS.E [R13+0x4c00c], desc[UR8][R194.64], !P0 ;  /* 0x4c00c000c20d7fae */ /* 0x000fe8000c121848 */
[----:B------:R-:W3:Y:S04]  /*13ca0*/  LDL.64 R2, [R1+0xac0] ;  /* 0x000ac00001027983 */ /* 0x000ee80000100a00 */
[----:B------:R-:W-:Y:S04]  /*13cb0*/  LDGSTS.E [R13+0x50000], desc[UR8][R188.64], !P2 ;  /* 0x50000000bc0d7fae */ /* 0x000fe8000d121848 */
[----:B------:R-:W3:Y:S04]  /*13cc0*/  LDL.64 R194, [R1+0xab8] ;  /* 0x000ab80001c27983 */ /* 0x000ee80000100a00 */
[----:B------:R-:W3:Y:S04]  /*13cd0*/  LDL.64 R4, [R1+0x518] ;  /* 0x0005180001047983 */ /* 0x000ee80000100a00 */
[----:B------:R-:W-:Y:S04]  /*13ce0*/  LDGSTS.E [R13+0x54000], desc[UR8][R238.64], !P2 ;  /* 0x54000000ee0d7fae */ /* 0x000fe8000d121848 */
[----:B------:R-:W3:Y:S04]  /*13cf0*/  LDL.64 R188, [R1+0xac8] ;  /* 0x000ac80001bc7983 */ /* 0x000ee80000100a00 */
[----:B------:R-:W-:Y:S04]  /*13d00*/  LDGSTS.E [R13+0x50004], desc[UR8][R240.64], !P1 ;  /* 0x50004000f00d7fae */ /* 0x000fe8000c921848 */
[----:B------:R-:W3:Y:S04]  /*13d10*/  LDL.64 R238, [R1+0x538] ;  /* 0x0005380001ee7983 */ /* 0x000ee80000100a00 */
[----:B------:R-:W3:Y:S04]  /*13d20*/  LDL.64 R154, [R1+0x318] ;  /* 0x00031800019a7983 */ /* 0x000ee80000100a00 */
[----:B------:R-:W3:Y:S04]  /*13d30*/  LDL.64 R240, [R1+0xad0] ;  /* 0x000ad00001f07983 */ /* 0x000ee80000100a00 */
[----:B----4-:R-:W-:Y:S04]  /*13d40*/  LDGSTS.E [R13+0x54004], desc[UR8][R244.64], !P1 ;  /* 0x54004000f40d7fae */ /* 0x010fe8000c921848 */
[----:B------:R-:W4:Y:S01]  /*13d50*/  LDL.64 R244, [R1+0x558] ;  /* 0x0005580001f47983 */ /* 0x000f220000100a00 */
[----:B-1----:R-:W-:-:S02]  /*13d60*/  IADD3 R14, R23, -0x147, RZ ;  /* 0xfffffeb9170e7810 */ /* 0x002fc40007ffe0ff */
[----:B------:R-:W1:Y:S02]  /*13d70*/  LDC R23, c[0x0][0x230] ;  /* 0x00008c00ff177b82 */ /* 0x000e640000000800 */
[----:B------:R-:W-:Y:S01]  /*13d80*/  ISETP.GE.U32.AND P3, PT, R14, 0x7ffffe3a, PT ;  /* 0x7ffffe3a0e00780c */ /* 0x000fe20003f66070 */
[----:B------:R-:W-:-:S05]  /*13d90*/  VIADD R14, R26, 0xfffffeb8 ;  /* 0xfffffeb81a0e7836 */ /* 0x000fca0000000000 */
[----:B------:R-:W-:Y:S01]  /*13da0*/  ISETP.GE.U32.AND P0, PT, R14, 0x7ffffe39, PT ;  /* 0x7ffffe390e00780c */ /* 0x000fe20003f06070 */
[----:B------:R-:W-:Y:S01]  /*13db0*/  VIADD R14, R28, 0xfffffe9b ;  /* 0xfffffe9b1c0e7836 */ /* 0x000fe20000000000 */
[----:B------:R-:W4:Y:S04]  /*13dc0*/  LDC R26, c[0x0][0x230] ;  /* 0x00008c00ff1a7b82 */ /* 0x000f280000000800 */
[----:B------:R-:W-:Y:S01]  /*13dd0*/  ISETP.GE.U32.AND P1, PT, R14, 0x7ffffe1c, PT ;  /* 0x7ffffe1c0e00780c */ /* 0x000fe20003f26070 */
[----:B--2---:R-:W-:Y:S01]  /*13de0*/  VIADD R14, R25, 0xfffffe9a ;  /* 0xfffffe9a190e7836 */ /* 0x004fe20000000000 */
[----:B---3--:R-:W-:Y:S02]  /*13df0*/  LDGSTS.E [R13+0x50008], desc[UR8][R18.64], !P3 ;  /* 0x50008000120d7fae */ /* 0x008fe4000d921848 */
[----:B------:R-:W2:Y:S02]  /*13e00*/  LDC R25, c[0x0][0x230] ;  /* 0x00008c00ff197b82 */ /* 0x000ea40000000800 */
[----:B------:R-:W-:Y:S01]  /*13e10*/  LDGSTS.E [R13+0x54008], desc[UR8][R184.64], !P3 ;  /* 0x54008000b80d7fae */ /* 0x000fe2000d921848 */
[----:B------:R-:W-:-:S02]  /*13e20*/  ISETP.GE.U32.AND P3, PT, R14, 0x7ffffe1b, PT ;  /* 0x7ffffe1b0e00780c */ /* 0x000fc40003f66070 */
[----:B------:R-:W-:Y:S01]  /*13e30*/  IADD3 R14, R24, -0x167, RZ ;  /* 0xfffffe99180e7810 */ /* 0x000fe20007ffe0ff */
[----:B------:R-:W-:Y:S02]  /*13e40*/  LDGSTS.E [R13+0x5000c], desc[UR8][R168.64], !P0 ;  /* 0x5000c000a80d7fae */ /* 0x000fe4000c121848 */
[----:B------:R-:W3:Y:S02]  /*13e50*/  LDC R24, c[0x0][0x230] ;  /* 0x00008c00ff187b82 */ /* 0x000ee40000000800 */
[----:B------:R-:W-:Y:S01]  /*13e60*/  LDGSTS.E [R13+0x5400c], desc[UR8][R172.64], !P0 ;  /* 0x5400c000ac0d7fae */ /* 0x000fe2000c121848 */
[----:B------:R-:W-:Y:S01]  /*13e70*/  ISETP.GE.U32.AND P0, PT, R14, 0x7ffffe1a, PT ;  /* 0x7ffffe1a0e00780c */ /* 0x000fe20003f06070 */
[----:B-1----:R-:W-:Y:S02]  /*13e80*/  VIADD R14, R23, 0xfffffe98 ;  /* 0xfffffe98170e7836 */ /* 0x002fe40000000000 */
[----:B------:R-:W2:Y:S02]  /*13e90*/  LDL.64 R184, [R1+0xe8] ;  /* 0x0000e80001b87983 */ /* 0x000ea40000100a00 */
[----:B------:R-:W1:Y:S02]  /*13ea0*/  LDC R23, c[0x0][0x230] ;  /* 0x00008c00ff177b82 */ /* 0x000e640000000800 */
[----:B------:R-:W2:Y:S04]  /*13eb0*/  LDL.64 R168, [R1+0x310] ;  /* 0x0003100001a87983 */ /* 0x000ea80000100a00 */
[----:B------:R-:W-:Y:S01]  /*13ec0*/  LDGSTS.E [R13+0x58000], desc[UR8][R194.64], !P1 ;  /* 0x58000000c20d7fae */ /* 0x000fe2000c921848 */
[----:B------:R-:W-:Y:S01]  /*13ed0*/  VIADD R22, R27, 0xfffffef5 ;  /* 0xfffffef51b167836 */ /* 0x000fe20000000000 */
[----:B------:R-:W1:Y:S02]  /*13ee0*/  LDC R28, c[0x0][0x230] ;  /* 0x00008c00ff1c7b82 */ /* 0x000e640000000800 */
[----:B------:R-:W-:Y:S01]  /*13ef0*/  LDGSTS.E [R13+0x5c000], desc[UR8][R176.64], !P1 ;  /* 0x5c000000b00d7fae */ /* 0x000fe2000c921848 */
[----:B------:R-:W-:-:S03]  /*13f00*/  ISETP.GE.U32.AND P1, PT, R14, 0x7ffffe19, PT ;  /* 0x7ffffe190e00780c */ /* 0x000fc60003f26070 */
[----:B------:R-:W2:Y:S02]  /*13f10*/  LDL.64 R172, [R1+0x108] ;  /* 0x0001080001ac7983 */ /* 0x000ea40000100a00 */
[----:B------:R-:W1:Y:S02]  /*13f20*/  LDC R27, c[0x0][0x230] ;  /* 0x00008c00ff1b7b82 */ /* 0x000e640000000800 */
[----:B------:R-:W-:Y:S04]  /*13f30*/  LDGSTS.E [R13+0x58004], desc[UR8][R2.64], !P3 ;  /* 0x58004000020d7fae */ /* 0x000fe8000d921848 */
[----:B------:R-:W2:Y:S04]  /*13f40*/  LDL.64 R176, [R1+0x110] ;  /* 0x0001100001b07983 */ /* 0x000ea80000100a00 */
[----:B------:R-:W-:Y:S04]  /*13f50*/  LDGSTS.E [R13+0x5c004], desc[UR8][R4.64], !P3 ;  /* 0x5c004000040d7fae */ /* 0x000fe8000d921848 */
[----:B------:R-:W-:Y:S04]  /*13f60*/  LDGSTS.E [R13+0x58008], desc[UR8][R188.64], !P0 ;  /* 0x58008000bc0d7fae */ /* 0x000fe8000c121848 */
[----:B------:R-:W2:Y:S04]  /*13f70*/  LDL.64 R194, [R1+0x118] ;  /* 0x0001180001c27983 */ /* 0x000ea80000100a00 */
[----:B------:R-:W-:Y:S04]  /*13f80*/  LDGSTS.E [R13+0x5c008], desc[UR8][R238.64], !P0 ;  /* 0x5c008000ee0d7fae */ /* 0x000fe8000c121848 */
[----:B------:R-:W-:Y:S04]  /*13f90*/  LDGSTS.E [R13+0x5800c], desc[UR8][R240.64], !P1 ;  /* 0x5800c000f00d7fae */ /* 0x000fe8000c921848 */
[----:B------:R-:W2:Y:S04]  /*13fa0*/  LDL.64 R18, [R1+0x168] ;  /* 0x0001680001127983 */ /* 0x000ea80000100a00 */
[----:B------:R-:W2:Y:S01]  /*13fb0*/  LDL.64 R2, [R1+0x328] ;  /* 0x0003280001027983 */ /* 0x000ea20000100a00 */
[----:B------:R-:W-:Y:S01]  /*13fc0*/  ISETP.GE.U32.AND P2, PT, R22, 0x7ffffe76, PT ;  /* 0x7ffffe761600780c */ /* 0x000fe20003f46070 */
[----:B------:R-:W-:-:S02]  /*13fd0*/  VIADD R14, R30, 0xfffffef3 ;  /* 0xfffffef31e0e7836 */ /* 0x000fc40000000000 */
[----:B------:R-:W2:Y:S04]  /*13fe0*/  LDL.64 R4, [R1+0x178] ;  /* 0x0001780001047983 */ /* 0x000ea80000100a00 */
[----:B------:R-:W2:Y:S04]  /*13ff0*/  LDL.64 R188, [R1+0x580] ;  /* 0x0005800001bc7983 */ /* 0x000ea80000100a00 */
[----:B------:R-:W2:Y:S04]  /*14000*/  LDL.64 R238, [R1+0x330] ;  /* 0x0003300001ee7983 */ /* 0x000ea80000100a00 */
[----:B------:R-:W2:Y:S04]  /*14010*/  LDL.64 R240, [R1+0x590] ;  /* 0x0005900001f07983 */ /* 0x000ea80000100a00 */
[----:B----4-:R3:W-:Y:S01]  /*14020*/  LDGSTS.E [R13+0x5c00c], desc[UR8][R244.64], !P1 ;  /* 0x5c00c000f40d7fae */ /* 0x0107e2000c921848 */
[----:B------:R-:W-:Y:S01]  /*14030*/  VIADD R22, R26, 0xfffffef4 ;  /* 0xfffffef41a167836 */ /* 0x000fe20000000000 */
[----:B------:R-:W-:Y:S01]  /*14040*/  ISETP.GE.U32.AND P0, PT, R14, 0x7ffffe74, PT ;  /* 0x7ffffe740e00780c */ /* 0x000fe20003f06070 */
[----:B------:R-:W4:Y:S08]  /*14050*/  LDC R26, c[0x0][0x230] ;  /* 0x00008c00ff1a7b82 */ /* 0x000f300000000800 */
[----:B------:R-:W4:Y:S01]  /*14060*/  LDC R30, c[0x0][0x230] ;  /* 0x00008c00ff1e7b82 */ /* 0x000f220000000800 */
[----:B------:R-:W4:Y:S01]  /*14070*/  LDL.64 R244, [R1+0x140] ;  /* 0x0001400001f47983 */ /* 0x000f220000100a00 */
[----:B---3--:R-:W-:-:S02]  /*14080*/  IADD3 R13, R24, -0x129, RZ ;  /* 0xfffffed7180d7810 */ /* 0x008fc40007ffe0ff */
[----:B------:R-:W-:Y:S01]  /*14090*/  ISETP.GE.U32.AND P3, PT, R22, 0x7ffffe75, PT ;  /* 0x7ffffe751600780c */ /* 0x000fe20003f66070 */
[----:B--2---:R-:W-:-:S03]  /*140a0*/  VIADD R14, R25, 0xfffffef2 ;  /* 0xfffffef2190e7836 */ /* 0x004fc60000000000 */
[----:B------:R-:W2:Y:S02]  /*140b0*/  LDC R22, c[0x0][0x230] ;  /* 0x00008c00ff167b82 */ /* 0x000ea40000000800 */
[----:B------:R-:W-:Y:S01]  /*140c0*/  ISETP.GE.U32.AND P1, PT, R14, 0x7ffffe73, PT ;  /* 0x7ffffe730e00780c */ /* 0x000fe20003f26070 */
[----:B------:R-:W-:Y:S05]  /*140d0*/  LDGSTS.E [R12+0x40000], desc[UR8][R184.64], !P5 ;  /* 0x40000000b80c7fae */ /* 0x000fea000e921848 */
[----:B------:R-:W3:Y:S01]  /*140e0*/  LDC R25, c[0x0][0x230] ;  /* 0x00008c00ff197b82 */ /* 0x000ee20000000800 */
[----:B------:R-:W-:Y:S01]  /*140f0*/  LDGSTS.E [R12+0x44000], desc[UR8][R166.64], !P5 ;  /* 0x44000000a60c7fae */ /* 0x000fe2000e921848 */
[----:B------:R-:W-:Y:S01]  /*14100*/  ISETP.GE.U32.AND P5, PT, R13, 0x7ffffe58, PT ;  /* 0x7ffffe580d00780c */ /* 0x000fe20003fa6070 */
[----:B-1----:R-:W-:-:S02]  /*14110*/  VIADD R13, R23, 0xfffffed6 ;  /* 0xfffffed6170d7836 */ /* 0x002fc40000000000 */
[----:B------:R1:W-:Y:S01]  /*14120*/  STL.64 [R1+0xc40], R184 ;  /* 0x000c40b801007387 */ /* 0x0003e20000100a00 */
[----:B------:R-:W-:Y:S02]  /*14130*/  VIADD R14, R27, 0xfffffed5 ;  /* 0xfffffed51b0e7836 */ /* 0x000fe40000000000 */
[----:B------:R-:W1:Y:S01]  /*14140*/  LDC R23, c[0x0][0x230] ;  /* 0x00008c00ff177b82 */ /* 0x000e620000000800 */
[----:B------:R-:W-:Y:S07]  /*14150*/  LDGSTS.E [R12+0x40004], desc[UR8][R172.64], !P4 ;  /* 0x40004000ac0c7fae */ /* 0x000fee000e121848 */
[----:B------:R-:W1:Y:S01]  /*14160*/  LDC R24, c[0x0][0x230] ;  /* 0x00008c00ff187b82 */ /* 0x000e620000000800 */
[----:B------:R-:W-:Y:S01]  /*14170*/  LDGSTS.E [R12+0x44004], desc[UR8][R170.64], !P4 ;  /* 0x44004000aa0c7fae */ /* 0x000fe2000e121848 */
[----:B------:R-:W-:-:S03]  /*14180*/  ISETP.GE.U32.AND P4, PT, R13, 0x7ffffe57, PT ;  /* 0x7ffffe570d00780c */ /* 0x000fc60003f86070 */
[----:B------:R-:W-:Y:S01]  /*14190*/  LDGSTS.E [R12+0x40008], desc[UR8][R176.64], !P2 ;  /* 0x40008000b00c7fae */ /* 0x000fe2000d121848 */
[----:B------:R-:W-:Y:S02]  /*141a0*/  VIADD R13, R29, 0xfffffed4 ;  /* 0xfffffed41d0d7836 */ /* 0x000fe40000000000 */
[----:B------:R-:W1:Y:S01]  /*141b0*/  LDC R27, c[0x0][0x230] ;  /* 0x00008c00ff1b7b82 */ /* 0x000e620000000800 */
[----:B------:R-:W-:Y:S04]  /*141c0*/  LDGSTS.E [R12+0x44008], desc[UR8][R174.64], !P2 ;  /* 0x44008000ae0c7fae */ /* 0x000fe8000d121848 */
[----:B------:R-:W-:Y:S03]  /*141d0*/  STL.64 [R1+0xc48], R166 ;  /* 0x000c48a601007387 */ /* 0x000fe60000100a00 */
[----:B------:R-:W1:Y:S01]  /*141e0*/  LDC R29, c[0x0][0x230] ;  /* 0x00008c00ff1d7b82 */ /* 0x000e620000000800 */
[----:B------:R-:W-:Y:S04]  /*141f0*/  LDGSTS.E [R12+0x4000c], desc[UR8][R194.64], !P3 ;  /* 0x4000c000c20c7fae */ /* 0x000fe8000d921848 */
[----:B------:R-:W-:Y:S01]  /*14200*/  LDGSTS.E [R12+0x4400c], desc[UR8][R178.64], !P3 ;  /* 0x4400c000b20c7fae */ /* 0x000fe2000d921848 */
[----:B------:R-:W-:-:S03]  /*14210*/  ISETP.GE.U32.AND P2, PT, R14, 0x7ffffe56, PT ;  /* 0x7ffffe560e00780c */ /* 0x000fc60003f46070 */
[----:B------:R-:W-:Y:S04]  /*14220*/  STL.64 [R1+0xc50], R172 ;  /* 0x000c50ac01007387 */ /* 0x000fe80000100a00 */
[----:B------:R-:W-:Y:S04]  /*14230*/  LDGSTS.E [R12+0x48000], desc[UR8][R186.64], !P5 ;  /* 0x48000000ba0c7fae */ /* 0x000fe8000e921848 */
[----:B------:R1:W-:Y:S01]  /*14240*/  STL.64 [R1+0xc58], R170 ;  /* 0x000c58aa01007387 */ /* 0x0003e20000100a00 */
[----:B------:R-:W-:-:S03]  /*14250*/  ISETP.GE.U32.AND P3, PT, R13, 0x7ffffe55, PT ;  /* 0x7ffffe550d00780c */ /* 0x000fc60003f66070 */
[----:B----4-:R-:W-:Y:S04]  /*14260*/  LDGSTS.E [R12+0x4c000], desc[UR8][R244.64], !P5 ;  /* 0x4c000000f40c7fae */ /* 0x010fe8000e921848 */
[----:B------:R-:W-:Y:S04]  /*14270*/  LDGSTS.E [R12+0x48004], desc[UR8][R168.64], !P4 ;  /* 0x48004000a80c7fae */ /* 0x000fe8000e121848 */
[----:B------:R-:W-:Y:S04]  /*14280*/  LDGSTS.E [R12+0x4c004], desc[UR8][R16.64], !P4 ;  /* 0x4c004000100c7fae */ /* 0x000fe8000e121848 */
[----:B------:R-:W4:Y:S04]  /*14290*/  LDL.64 R244, [R1+0x340] ;  /* 0x0003400001f47983 */ /* 0x000f280000100a00 */
[----:B------:R-:W4:Y:S04]  /*142a0*/  LDL.64 R168, [R1+0x5a8] ;  /* 0x0005a80001a87983 */ /* 0x000f280000100a00 */
[----:B------:R-:W-:Y:S04]  /*142b0*/  LDGSTS.E [R12+0x48008], desc[UR8][R154.64], !P2 ;  /* 0x480080009a0c7fae */ /* 0x000fe8000d121848 */
[----:B------:R-:W-:Y:S04]  /*142c0*/  LDGSTS.E [R12+0x4c008], desc[UR8][R18.64], !P2 ;  /* 0x4c008000120c7fae */ /* 0x000fe8000d121848 */
[----:B------:R-:W-:Y:S01]  /*142d0*/  LDGSTS.E [R12+0x4800c], desc[UR8][R2.64], !P3 ;  /* 0x4800c000020c7fae */ /* 0x000fe2000d921848 */
[----:B------:R-:W-:-:S02]  /*142e0*/  VIADD R13, R26, 0xfffffeb7 ;  /* 0xfffffeb71a0d7836 */ /* 0x000fc40000000000 */
[----:B---3--:R-:W-:Y:S01]  /*142f0*/  VIADD R14, R25, 0xfffffeb4 ;  /* 0xfffffeb4190e7836 */ /* 0x008fe20000000000 */
[----:B------:R-:W-:Y:S01]  /*14300*/  LDGSTS.E [R12+0x4c00c], desc[UR8][R4.64], !P3 ;  /* 0x4c00c000040c7fae */ /* 0x000fe2000d921848 */
[----:B------:R-:W3:Y:S03]  /*14310*/  LDC R25, c[0x0][0x230] ;  /* 0x00008c00ff197b82 */ /* 0x000ee60000000800 */
[----:B------:R-:W3:Y:S04]  /*14320*/  LDL.64 R186, [R1+0x3a8] ;  /* 0x0003a80001ba7983 */ /* 0x000ee80000100a00 */
[----:B------:R-:W3:Y:S01]  /*14330*/  LDL.64 R2, [R1+0xad8] ;  /* 0x000ad80001027983 */ /* 0x000ee20000100a00 */
[----:B------:R-:W-:Y:S01]  /*14340*/  ISETP.GE.U32.AND P5, PT, R13, 0x7ffffe38, PT ;  /* 0x7ffffe380d00780c */ /* 0x000fe20003fa6070 */
[----:B------:R-:W3:Y:S01]  /*14350*/  LDC R26, c[0x0][0x230] ;  /* 0x00008c00ff1a7b82 */ /* 0x000ee20000000800 */
[----:B--2---:R-:W-:Y:S01]  /*14360*/  IADD3 R13, R22, -0x14a, RZ ;  /* 0xfffffeb6160d7810 */ /* 0x004fe20007ffe0ff */
[----:B------:R-:W2:Y:S03]  /*14370*/  LDL.64 R4, [R1+0xae0] ;  /* 0x000ae00001047983 */ /* 0x000ea60000100a00 */
[----:B------:R-:W-:Y:S01]  /*14380*/  ISETP.GE.U32.AND P4, PT, R13, 0x7ffffe37, PT ;  /* 0x7ffffe370d00780c */ /* 0x000fe20003f86070 */
[----:B-1----:R-:W-:Y:S01]  /*14390*/  VIADD R13, R23, 0xfffffeb5 ;  /* 0xfffffeb5170d7836 */ /* 0x002fe20000000000 */
[----:B------:R-:W-:Y:S01]  /*143a0*/  ISETP.GE.U32.AND P3, PT, R14, 0x7ffffe35, PT ;  /* 0x7ffffe350e00780c */ /* 0x000fe20003f66070 */
[----:B------:R-:W1:Y:S01]  /*143b0*/  LDC R22, c[0x0][0x230] ;  /* 0x00008c00ff167b82 */ /* 0x000e620000000800 */
[----:B------:R-:W2:Y:S02]  /*143c0*/  LDL.64 R16, [R1+0x210] ;  /* 0x0002100001107983 */ /* 0x000ea40000100a00 */
[----:B------:R-:W-:-:S02]  /*143d0*/  ISETP.GE.U32.AND P2, PT, R13, 0x7ffffe36, PT ;  /* 0x7ffffe360d00780c */ /* 0x000fc40003f46070 */
[----:B------:R-:W-:Y:S01]  /*143e0*/  LDGSTS.E [R12+0x50000], desc[UR8][R188.64], !P5 ;  /* 0x50000000bc0c7fae */ /* 0x000fe2000e921848 */
[----:B------:R-:W-:Y:S02]  /*143f0*/  VIADD R13, R28, 0xfffffe97 ;  /* 0xfffffe971c0d7836 */ /* 0x000fe40000000000 */
[----:B------:R-:W1:Y:S01]  /*14400*/  LDC R23, c[0x0][0x230] ;  /* 0x00008c00ff177b82 */ /* 0x000e620000000800 */
[----:B------:R-:W-:Y:S04]  /*14410*/  LDGSTS.E [R12+0x54000], desc[UR8][R238.64], !P5 ;  /* 0x54000000ee0c7fae */ /* 0x000fe8000e921848 */
[----:B------:R-:W-:Y:S04]  /*14420*/  LDGSTS.E [R12+0x50004], desc[UR8][R240.64], !P4 ;  /* 0x50004000f00c7fae */ /* 0x000fe8000e121848 */
[----:B------:R-:W2:Y:S01]  /*14430*/  LDL.64 R188, [R1+0x5a0] ;  /* 0x0005a00001bc7983 */ /* 0x000ea20000100a00 */
[----:B------:R-:W-:Y:S01]  /*14440*/  VIADD R14, R27, 0xfffffef1 ;  /* 0xfffffef11b0e7836 */ /* 0x000fe20000000000 */
[----:B------:R-:W2:Y:S02]  /*14450*/  LDC R28, c[0x0][0x230] ;  /* 0x00008c00ff1c7b82 */ /* 0x000ea40000000800 */
[----:B------:R-:W2:Y:S04]  /*14460*/  LDL.64 R238, [R1+0xae8] ;  /* 0x000ae80001ee7983 */ /* 0x000ea80000100a00 */
[----:B------:R-:W2:Y:S01]  /*14470*/  LDL.64 R240, [R1+0x5b8] ;  /* 0x0005b80001f07983 */ /* 0x000ea20000100a00 */
[----:B------:R-:W-:-:S03]  /*14480*/  ISETP.GE.U32.AND P5, PT, R13, 0x7ffffe18, PT ;  /* 0x7ffffe180d00780c */ /* 0x000fc60003fa6070 */
        /* <DEDUP_REMOVED lines=15> */
[----:B----4-:R-:W-:Y:S01]  /*14580*/  LDGSTS.E [R12+0x54004], desc[UR8][R244.64], !P4 ;  /* 0x54004000f40c7fae */ /* 0x010fe2000e121848 */
[----:B------:R-:W4:Y:S03]  /*14590*/  LDC R27, c[0x0][0x230] ;  /* 0x00008c00ff1b7b82 */ /* 0x000f260000000800 */
[----:B------:R-:W-:Y:S04]  /*145a0*/  LDGSTS.E [R12+0x50008], desc[UR8][R168.64], !P2 ;  /* 0x50008000a80c7fae */ /* 0x000fe8000d121848 */
[----:B------:R-:W-:Y:S04]  /*145b0*/  LDGSTS.E [R12+0x54008], desc[UR8][R192.64], !P2 ;  /* 0x54008000c00c7fae */ /* 0x000fe8000d121848 */
[----:B------:R-:W4:Y:S04]  /*145c0*/  LDL.64 R244, [R1+0xaf0] ;  /* 0x000af00001f47983 */ /* 0x000f280000100a00 */
[----:B------:R-:W-:Y:S04]  /*145d0*/  LDGSTS.E [R12+0x5000c], desc[UR8][R202.64], !P3 ;  /* 0x5000c000ca0c7fae */ /* 0x000fe8000d921848 */
[----:B------:R-:W4:Y:S04]  /*145e0*/  LDL.64 R192, [R1+0x128] ;  /* 0x0001280001c07983 */ /* 0x000f280000100a00 */
[----:B------:R-:W-:Y:S04]  /*145f0*/  LDGSTS.E [R12+0x5400c], desc[UR8][R198.64], !P3 ;  /* 0x5400c000c60c7fae */ /* 0x000fe8000d921848 */
[----:B------:R-:W4:Y:S04]  /*14600*/  LDL.64 R202, [R1+0x150] ;  /* 0x0001500001ca7983 */ /* 0x000f280000100a00 */
[----:B---3--:R-:W-:Y:S04]  /*14610*/  LDGSTS.E [R12+0x58000], desc[UR8][R2.64], !P5 ;  /* 0x58000000020c7fae */ /* 0x008fe8000e921848 */
[----:B------:R-:W3:Y:S04]  /*14620*/  LDL.64 R198, [R1+0x138] ;  /* 0x0001380001c67983 */ /* 0x000ee80000100a00 */
[----:B------:R-:W-:Y:S04]  /*14630*/  LDGSTS.E [R12+0x5c000], desc[UR8][R206.64], !P5 ;  /* 0x5c000000ce0c7fae */ /* 0x000fe8000e921848 */
[----:B------:R-:W3:Y:S04]  /*14640*/  LDL.64 R168, [R1+0x338] ;  /* 0x0003380001a87983 */ /* 0x000ee80000100a00 */
[----:B------:R-:W3:Y:S04]  /*14650*/  LDL.64 R2, [R1+0x180] ;  /* 0x0001800001027983 */ /* 0x000ee80000100a00 */
[----:B------:R-:W3:Y:S01]  /*14660*/  LDL.64 R206, [R1+0x158] ;  /* 0x0001580001ce7983 */ /* 0x000ee20000100a00 */
[----:B------:R-:W-:Y:S01]  /*14670*/  VIADD R13, R24, 0xfffffe96 ;  /* 0xfffffe96180d7836 */ /* 0x000fe20000000000 */
[----:B------:R-:W-:Y:S01]  /*14680*/  ISETP.GE.U32.AND P5, PT, R14, 0x7ffffe72, PT ;  /* 0x7ffffe720e00780c */ /* 0x000fe20003fa6070 */
[----:B------:R-:W4:Y:S03]  /*14690*/  LDC R24, c[0x0][0x230] ;  /* 0x00008c00ff187b82 */ /* 0x000f260000000800 */
[----:B------:R-:W-:-:S02]  /*146a0*/  ISETP.GE.U32.AND P4, PT, R13, 0x7ffffe17, PT ;  /* 0x7ffffe170d00780c */ /* 0x000fc40003f86070 */
[----:B-1----:R-:W-:-:S03]  /*146b0*/  IADD3 R13, R22, -0x16b, RZ ;  /* 0xfffffe95160d7810 */ /* 0x002fc60007ffe0ff */
[----:B------:R-:W1:Y:S01]  /*146c0*/  LDC R22, c[0x0][0x230] ;  /* 0x00008c00ff167b82 */ /* 0x000e620000000800 */
[----:B------:R-:W-:Y:S01]  /*146d0*/  ISETP.GE.U32.AND P2, PT, R13, 0x7ffffe16, PT ;  /* 0x7ffffe160d00780c */ /* 0x000fe20003f46070 */
[----:B------:R-:W-:-:S05]  /*146e0*/  VIADD R13, R23, 0xfffffe94 ;  /* 0xfffffe94170d7836 */ /* 0x000fca0000000000 */
[----:B------:R-:W-:Y:S01]  /*146f0*/  ISETP.GE.U32.AND P3, PT, R13, 0x7ffffe15, PT ;  /* 0x7ffffe150d00780c */ /* 0x000fe20003f66070 */
[----:B--2---:R-:W-:Y:S01]  /*14700*/  LDGSTS.E [R12+0x58004], desc[UR8][R4.64], !P4 ;  /* 0x58004000040c7fae */ /* 0x004fe2000e121848 */
[----:B------:R-:W-:Y:S01]  /*14710*/  VIADD R13, R30, 0xfffffef0 ;  /* 0xfffffef01e0d7836 */ /* 0x000fe20000000000 */
[----:B------:R-:W2:Y:S02]  /*14720*/  LDC R23, c[0x0][0x230] ;  /* 0x00008c00ff177b82 */ /* 0x000ea40000000800 */
[----:B------:R-:W-:Y:S04]  /*14730*/  LDGSTS.E [R12+0x5c004], desc[UR8][R188.64], !P4 ;  /* 0x5c004000bc0c7fae */ /* 0x000fe8000e121848 */
[----:B------:R-:W-:Y:S02]  /*14740*/  LDGSTS.E [R12+0x58008], desc[UR8][R238.64], !P2 ;  /* 0x58008000ee0c7fae */ /* 0x000fe4000d121848 */
[----:B------:R-:W2:Y:S02]  /*14750*/  LDC R14, c[0x0][0x230] ;  /* 0x00008c00ff0e7b82 */ /* 0x000ea40000000800 */
[----:B------:R-:W2:Y:S04]  /*14760*/  LDL.64 R4, [R1+0x348] ;  /* 0x0003480001047983 */ /* 0x000ea80000100a00 */
[----:B------:R-:W-:Y:S01]  /*14770*/  LDGSTS.E [R12+0x5c008], desc[UR8][R240.64], !P2 ;  /* 0x5c008000f00c7fae */ /* 0x000fe2000d121848 */
[----:B------:R-:W-:-:S03]  /*14780*/  ISETP.GE.U32.AND P4, PT, R13, 0x7ffffe71, PT ;  /* 0x7ffffe710d00780c */ /* 0x000fc60003f86070 */
[----:B------:R-:W2:Y:S04]  /*14790*/  LDL.64 R188, [R1+0x358] ;  /* 0x0003580001bc7983 */ /* 0x000ea80000100a00 */
[----:B------:R-:W2:Y:S04]  /*147a0*/  LDL.64 R238, [R1+0x1a8] ;  /* 0x0001a80001ee7983 */ /* 0x000ea80000100a00 */
[----:B------:R-:W2:Y:S04]  /*147b0*/  LDL.64 R240, [R1+0x360] ;  /* 0x0003600001f07983 */ /* 0x000ea80000100a00 */
[----:B----4-:R-:W-:Y:S04]  /*147c0*/  LDGSTS.E [R12+0x5800c], desc[UR8][R244.64], !P3 ;  /* 0x5800c000f40c7fae */ /* 0x010fe8000d921848 */
[----:B------:R4:W-:Y:S04]  /*147d0*/  LDGSTS.E [R12+0x5c00c], desc[UR8][R222.64], !P3 ;  /* 0x5c00c000de0c7fae */ /* 0x0009e8000d921848 */
[----:B------:R-:W-:Y:S04]  /*147e0*/  LDGSTS.E [R11+0x40000], desc[UR8][R192.64], !P0 ;  /* 0x40000000c00b7fae */ /* 0x000fe8000c121848 */
[----:B------:R-:W-:Y:S01]  /*147f0*/  LDGSTS.E [R11+0x44000], desc[UR8][R190.64], !P0 ;  /* 0x44000000be0b7fae */ /* 0x000fe2000c121848 */
[----:B----4-:R-:W-:-:S03]  /*14800*/  VIADD R12, R25, 0xfffffed3 ;  /* 0xfffffed3190c7836 */ /* 0x010fc60000000000 */
[----:B------:R-:W4:Y:S01]  /*14810*/  LDL.64 R222, [R1+0x5f8] ;  /* 0x0005f80001de7983 */ /* 0x000f220000100a00 */
[----:B------:R-:W-:Y:S01]  /*14820*/  VIADD R13, R24, 0xfffffeef ;  /* 0xfffffeef180d7836 */ /* 0x000fe20000000000 */
[----:B------:R-:W2:Y:S01]  /*14830*/  LDC R25, c[0x0][0x230] ;  /* 0x00008c00ff197b82 */ /* 0x000ea20000000800 */
[----:B------:R-:W-:Y:S01]  /*14840*/  ISETP.GE.U32.AND P0, PT, R12, 0x7ffffe54, PT ;  /* 0x7ffffe540c00780c */ /* 0x000fe20003f06070 */
[----:B------:R-:W4:Y:S04]  /*14850*/  LDL.64 R244, [R1+0x378] ;  /* 0x0003780001f47983 */ /* 0x000f280000100a00 */
[----:B---3--:R-:W-:Y:S02]  /*14860*/  LDGSTS.E [R11+0x40004], desc[UR8][R198.64], !P1 ;  /* 0x40004000c60b7fae */ /* 0x008fe4000c921848 */
[----:B------:R-:W3:Y:S02]  /*14870*/  LDC R24, c[0x0][0x230] ;  /* 0x00008c00ff187b82 */ /* 0x000ee40000000800 */
[----:B------:R-:W-:Y:S04]  /*14880*/  LDGSTS.E [R11+0x44004], desc[UR8][R196.64], !P1 ;  /* 0x44004000c40b7fae */ /* 0x000fe8000c921848 */
[----:B------:R-:W-:Y:S04]  /*14890*/  LDGSTS.E [R11+0x40008], desc[UR8][R202.64], !P5 ;  /* 0x40008000ca0b7fae */ /* 0x000fe8000e921848 */
[----:B------:R-:W-:Y:S04]  /*148a0*/  LDGSTS.E [R11+0x44008], desc[UR8][R200.64], !P5 ;  /* 0x44008000c80b7fae */ /* 0x000fe8000e921848 */
[----:B------:R-:W-:Y:S04]  /*148b0*/  LDGSTS.E [R11+0x4000c], desc[UR8][R206.64], !P4 ;  /* 0x4000c000ce0b7fae */ /* 0x000fe8000e121848 */
[----:B------:R-:W-:Y:S04]  /*148c0*/  LDGSTS.E [R11+0x4400c], desc[UR8][R204.64], !P4 ;  /* 0x4400c000cc0b7fae */ /* 0x000fe8000e121848 */
[----:B------:R-:W-:Y:S04]  /*148d0*/  LDGSTS.E [R11+0x48000], desc[UR8][R168.64], !P0 ;  /* 0x48000000a80b7fae */ /* 0x000fe8000c121848 */
[----:B------:R-:W-:Y:S01]  /*148e0*/  LDGSTS.E [R11+0x4c000], desc[UR8][R2.64], !P0 ;  /* 0x4c000000020b7fae */ /* 0x000fe2000c121848 */
[----:B------:R-:W-:Y:S01]  /*148f0*/  ISETP.GE.U32.AND P2, PT, R13, 0x7ffffe70, PT ;  /* 0x7ffffe700d00780c */ /* 0x000fe20003f46070 */
[----:B------:R-:W-:-:S02]  /*14900*/  VIADD R12, R29, 0xfffffed1 ;  /* 0xfffffed11d0c7836 */ /* 0x000fc40000000000 */
[----:B------:R-:W3:Y:S04]  /*14910*/  LDL.64 R168, [R1+0x630] ;  /* 0x0006300001a87983 */ /* 0x000ee80000100a00 */
[----:B------:R-:W3:Y:S01]  /*14920*/  LDL.64 R2, [R1+0x620] ;  /* 0x0006200001027983 */ /* 0x000ee20000100a00 */
[----:B-1----:R-:W-:Y:S01]  /*14930*/  IADD3 R13, R22, -0x112, RZ ;  /* 0xfffffeee160d7810 */ /* 0x002fe20007ffe0ff */
[----:B------:R-:W1:Y:S03]  /*14940*/  LDC R29, c[0x0][0x230] ;  /* 0x00008c00ff1d7b82 */ /* 0x000e660000000800 */
[----:B------:R-:W-:Y:S01]  /*14950*/  ISETP.GE.U32.AND P3, PT, R13, 0x7ffffe6f, PT ;  /* 0x7ffffe6f0d00780c */ /* 0x000fe20003f66070 */
[----:B------:R-:W-:-:S04]  /*14960*/  VIADD R13, R26, 0xfffffed2 ;  /* 0xfffffed21a0d7836 */ /* 0x000fc80000000000 */
[----:B------:R-:W1:Y:S01]  /*14970*/  LDC R22, c[0x0][0x230] ;  /* 0x00008c00ff167b82 */ /* 0x000e620000000800 */
[----:B------:R-:W-:Y:S02]  /*14980*/  ISETP.GE.U32.AND P1, PT, R13, 0x7ffffe53, PT ;  /* 0x7ffffe530d00780c */ /* 0x000fe40003f26070 */
[----:B------:R-:W-:Y:S01]  /*14990*/  ISETP.GE.U32.AND P5, PT, R12, 0x7ffffe52, PT ;  /* 0x7ffffe520c00780c */ /* 0x000fe20003fa6070 */
[----:B--2---:R-:W-:Y:S01]  /*149a0*/  VIADD R12, R23, 0xfffffed0 ;  /* 0xfffffed0170c7836 */ /* 0x004fe20000000000 */
[----:B------:R-:W-:-:S03]  /*149b0*/  IADD3 R13, R14, -0x14d, RZ ;  /* 0xfffffeb30e0d7810 */ /* 0x000fc60007ffe0ff */
[----:B------:R-:W2:Y:S01]  /*149c0*/  LDC R26, c[0x0][0x230] ;  /* 0x00008c00ff1a7b82 */ /* 0x000ea20000000800 */
[----:B------:R-:W-:Y:S02]  /*149d0*/  ISETP.GE.U32.AND P4, PT, R12, 0x7ffffe51, PT ;  /* 0x7ffffe510c00780c */ /* 0x000fe40003f86070 */
[----:B------:R-:W-:-:S03]  /*149e0*/  ISETP.GE.U32.AND P0, PT, R13, 0x7ffffe34, PT ;  /* 0x7ffffe340d00780c */ /* 0x000fc60003f06070 */
[----:B------:R-:W-:Y:S02]  /*149f0*/  LDGSTS.E [R11+0x48004], desc[UR8][R4.64], !P1 ;  /* 0x48004000040b7fae */ /* 0x000fe4000c921848 */
[----:B------:R-:W2:Y:S02]  /*14a00*/  LDC R14, c[0x0][0x230] ;  /* 0x00008c00ff0e7b82 */ /* 0x000ea40000000800 */
[----:B------:R-:W-:Y:S04]  /*14a10*/  LDGSTS.E [R11+0x4c004], desc[UR8][R214.64], !P1 ;  /* 0x4c004000d60b7fae */ /* 0x000fe8000c921848 */
[----:B------:R-:W-:Y:S01]  /*14a20*/  LDGSTS.E [R11+0x48008], desc[UR8][R188.64], !P5 ;  /* 0x48008000bc0b7fae */ /* 0x000fe2000e921848 */
[----:B-1----:R-:W-:Y:S01]  /*14a30*/  VIADD R12, R22, 0xfffffeb2 ;  /* 0xfffffeb2160c7836 */ /* 0x002fe20000000000 */
[----:B------:R-:W1:Y:S02]  /*14a40*/  LDC R23, c[0x0][0x230] ;  /* 0x00008c00ff177b82 */ /* 0x000e640000000800 */
[----:B------:R-:W-:Y:S04]  /*14a50*/  LDGSTS.E [R11+0x4c008], desc[UR8][R238.64], !P5 ;  /* 0x4c008000ee0b7fae */ /* 0x000fe8000e921848 */
[----:B------:R-:W2:Y:S01]  /*14a60*/  LDL.64 R214, [R1+0x758] ;  /* 0x0007580001d67983 */ /* 0x000ea20000100a00 */
[----:B------:R-:W-:Y:S01]  /*14a70*/  ISETP.GE.U32.AND P1, PT, R12, 0x7ffffe33, PT ;  /* 0x7ffffe330c00780c */ /* 0x000fe20003f26070 */
[----:B------:R-:W-:Y:S01]  /*14a80*/  VIADD R13, R25, 0xfffffeb1 ;  /* 0xfffffeb1190d7836 */ /* 0x000fe20000000000 */
[----:B------:R-:W1:Y:S01]  /*14a90*/  LDC R22, c[0x0][0x230] ;  /* 0x00008c00ff167b82 */ /* 0x000e620000000800 */
[----:B------:R-:W-:Y:S04]  /*14aa0*/  LDGSTS.E [R11+0x4800c], desc[UR8][R240.64], !P4 ;  /* 0x4800c000f00b7fae */ /* 0x000fe8000e121848 */
[----:B------:R-:W2:Y:S04]  /*14ab0*/  LDL.64 R4, [R1+0x778] ;  /* 0x0007780001047983 */ /* 0x000ea80000100a00 */
[----:B------:R-:W2:Y:S04]  /*14ac0*/  LDL.64 R188, [R1+0x3b0] ;  /* 0x0003b00001bc7983 */ /* 0x000ea80000100a00 */
[----:B------:R-:W2:Y:S01]  /*14ad0*/  LDL.64 R238, [R1+0x5c8] ;  /* 0x0005c80001ee7983 */ /* 0x000ea20000100a00 */
[----:B------:R-:W-:Y:S01]  /*14ae0*/  VIADD R12, R28, 0xfffffeb0 ;  /* 0xfffffeb01c0c7836 */ /* 0x000fe20000000000 */
[----:B------:R-:W-:Y:S01]  /*14af0*/  ISETP.GE.U32.AND P5, PT, R13, 0x7ffffe32, PT ;  /* 0x7ffffe320d00780c */ /* 0x000fe20003fa6070 */
[----:B------:R-:W1:Y:S01]  /*14b00*/  LDC R28, c[0x0][0x230] ;  /* 0x00008c00ff1c7b82 */ /* 0x000e620000000800 */
[----:B------:R-:W-:Y:S04]  /*14b10*/  LDGSTS.E [R11+0x4c00c], desc[UR8][R218.64], !P4 ;  /* 0x4c00c000da0b7fae */ /* 0x000fe8000e121848 */
[----:B------:R-:W2:Y:S03]  /*14b20*/  LDL.64 R240, [R1+0x5e8] ;  /* 0x0005e80001f07983 */ /* 0x000ea60000100a00 */
[----:B------:R-:W1:Y:S01]  /*14b30*/  LDC R25, c[0x0][0x230] ;  /* 0x00008c00ff197b82 */ /* 0x000e620000000800 */
[----:B------:R-:W2:Y:S04]  /*14b40*/  LDL.64 R218, [R1+0xaf8] ;  /* 0x000af80001da7983 */ /* 0x000ea80000100a00 */
[----:B----4-:R-:W-:Y:S04]  /*14b50*/  LDGSTS.E [R11+0x50000], desc[UR8][R222.64], !P0 ;  /* 0x50000000de0b7fae */ /* 0x010fe8000c121848 */
[----:B------:R-:W-:Y:S04]  /*14b60*/  LDGSTS.E [R11+0x54000], desc[UR8][R244.64], !P0 ;  /* 0x54000000f40b7fae */ /* 0x000fe8000c121848 */
[----:B------:R-:W4:Y:S04]  /*14b70*/  LDL.64 R222, [R1+0xb00] ;  /* 0x000b000001de7983 */ /* 0x000f280000100a00 */
[----:B------:R-:W4:Y:S04]  /*14b80*/  LDL.64 R244, [R1+0xb08] ;  /* 0x000b080001f47983 */ /* 0x000f280000100a00 */
[----:B---3--:R-:W-:Y:S04]  /*14b90*/  LDGSTS.E [R11+0x50004], desc[UR8][R2.64], !P1 ;  /* 0x50004000020b7fae */ /* 0x008fe8000c921848 */
[----:B------:R-:W-:Y:S01]  /*14ba0*/  LDGSTS.E [R11+0x54004], desc[UR8][R234.64], !P1 ;  /* 0x54004000ea0b7fae */ /* 0x000fe2000c921848 */
[----:B------:R-:W-:-:S02]  /*14bb0*/  ISETP.GE.U32.AND P4, PT, R12, 0x7ffffe31, PT ;  /* 0x7ffffe310c00780c */ /* 0x000fc40003f86070 */
[----:B--2---:R-:W-:Y:S01]  /*14bc0*/  IADD3 R13, R26, -0x113, RZ ;  /* 0xfffffeed1a0d7810 */ /* 0x004fe20007ffe0ff */
[----:B------:R-:W2:Y:S04]  /*14bd0*/  LDL.64 R2, [R1+0x370] ;  /* 0x0003700001027983 */ /* 0x000ea80000100a00 */
[----:B------:R-:W3:Y:S01]  /*14be0*/  LDL.64 R234, [R1+0xb10] ;  /* 0x000b100001ea7983 */ /* 0x000ee20000100a00 */
[----:B------:R-:W-:Y:S01]  /*14bf0*/  VIADD R12, R24, 0xfffffe93 ;  /* 0xfffffe93180c7836 */ /* 0x000fe20000000000 */
[----:B------:R-:W-:Y:S01]  /*14c00*/  ISETP.GE.U32.AND P1, PT, R13, 0x7ffffe6e, PT ;  /* 0x7ffffe6e0d00780c */ /* 0x000fe20003f26070 */
[----:B------:R-:W3:Y:S03]  /*14c10*/  LDC R24, c[0x0][0x230] ;  /* 0x00008c00ff187b82 */ /* 0x000ee60000000800 */
[----:B------:R-:W-:Y:S01]  /*14c20*/  ISETP.GE.U32.AND P0, PT, R12, 0x7ffffe14, PT ;  /* 0x7ffffe140c00780c */ /* 0x000fe20003f06070 */
[----:B------:R-:W-:-:S02]  /*14c30*/  VIADD R12, R27, 0xfffffe92 ;  /* 0xfffffe921b0c7836 */ /* 0x000fc40000000000 */
[----:B------:R-:W-:Y:S02]  /*14c40*/  VIADD R13, R14, 0xfffffe91 ;  /* 0xfffffe910e0d7836 */ /* 0x000fe40000000000 */
[----:B------:R-:W3:Y:S08]  /*14c50*/  LDC R27, c[0x0][0x230] ;  /* 0x00008c00ff1b7b82 */ /* 0x000ef00000000800 */
[----:B------:R-:W3:Y:S01]  /*14c60*/  LDC R14, c[0x0][0x230] ;  /* 0x00008c00ff0e7b82 */ /* 0x000ee20000000800 */
[----:B------:R-:W-:Y:S07]  /*14c70*/  LDGSTS.E [R11+0x50008], desc[UR8][R214.64], !P5 ;  /* 0x50008000d60b7fae */ /* 0x000fee000e921848 */
[----:B------:R-:W3:Y:S01]  /*14c80*/  LDC R26, c[0x0][0x230] ;  /* 0x00008c00ff1a7b82 */ /* 0x000ee20000000800 */
[----:B------:R-:W-:Y:S01]  /*14c90*/  LDGSTS.E [R11+0x54008], desc[UR8][R210.64], !P5 ;  /* 0x54008000d20b7fae */ /* 0x000fe2000e921848 */
[----:B------:R-:W-:Y:S01]  /*14ca0*/  ISETP.GE.U32.AND P5, PT, R12, 0x7ffffe13, PT ;  /* 0x7ffffe130c00780c */ /* 0x000fe20003fa6070 */
[----:B-1----:R-:W-:-:S02]  /*14cb0*/  VIADD R12, R23, 0xfffffe90 ;  /* 0xfffffe90170c7836 */ /* 0x002fc40000000000 */
[----:B------:R-:W-:Y:S03]  /*14cc0*/  LDGSTS.E [R11+0x5000c], desc[UR8][R4.64], !P4 ;  /* 0x5000c000040b7fae */ /* 0x000fe6000e121848 */
[----:B------:R-:W1:Y:S01]  /*14cd0*/  LDC R23, c[0x0][0x230] ;  /* 0x00008c00ff177b82 */ /* 0x000e620000000800 */
[----:B------:R-:W2:Y:S04]  /*14ce0*/  LDL.64 R214, [R1+0x170] ;  /* 0x0001700001d67983 */ /* 0x000ea80000100a00 */
[----:B------:R-:W2:Y:S04]  /*14cf0*/  LDL.64 R210, [R1+0x160] ;  /* 0x0001600001d27983 */ /* 0x000ea80000100a00 */
[----:B------:R-:W-:Y:S01]  /*14d00*/  LDGSTS.E [R11+0x5400c], desc[UR8][R188.64], !P4 ;  /* 0x5400c000bc0b7fae */ /* 0x000fe2000e121848 */
[----:B------:R-:W-:-:S03]  /*14d10*/  ISETP.GE.U32.AND P4, PT, R13, 0x7ffffe12, PT ;  /* 0x7ffffe120d00780c */ /* 0x000fc60003f86070 */
[----:B------:R-:W2:Y:S04]  /*14d20*/  LDL.64 R4, [R1+0x380] ;  /* 0x0003800001047983 */ /* 0x000ea80000100a00 */
[----:B------:R-:W-:Y:S04]  /*14d30*/  LDGSTS.E [R11+0x58000], desc[UR8][R218.64], !P0 ;  /* 0x58000000da0b7fae */ /* 0x000fe8000c121848 */
[----:B------:R-:W-:Y:S01]  /*14d40*/  LDGSTS.E [R11+0x5c000], desc[UR8][R238.64], !P0 ;  /* 0x5c000000ee0b7fae */ /* 0x000fe2000c121848 */
[----:B------:R-:W-:-:S03]  /*14d50*/  ISETP.GE.U32.AND P0, PT, R12, 0x7ffffe11, PT ;  /* 0x7ffffe110c00780c */ /* 0x000fc60003f06070 */
[----:B------:R-:W2:Y:S04]  /*14d60*/  LDL.64 R188, [R1+0x390] ;  /* 0x0003900001bc7983 */ /* 0x000ea80000100a00 */
[----:B------:R-:W2:Y:S04]  /*14d70*/  LDL.64 R218, [R1+0x188] ;  /* 0x0001880001da7983 */ /* 0x000ea80000100a00 */
[----:B------:R-:W2:Y:S04]  /*14d80*/  LDL.64 R238, [R1+0x1f0] ;  /* 0x0001f00001ee7983 */ /* 0x000ea80000100a00 */
[----:B----4-:R-:W-:Y:S04]  /*14d90*/  LDGSTS.E [R11+0x58004], desc[UR8][R222.64], !P5 ;  /* 0x58004000de0b7fae */ /* 0x010fe8000e921848 */
[----:B------:R-:W-:Y:S04]  /*14da0*/  LDGSTS.E [R11+0x5c004], desc[UR8][R240.64], !P5 ;  /* 0x5c004000f00b7fae */ /* 0x000fe8000e921848 */
[----:B------:R-:W-:Y:S04]  /*14db0*/  LDGSTS.E [R11+0x58008], desc[UR8][R244.64], !P4 ;  /* 0x58008000f40b7fae */ /* 0x000fe8000e121848 */
[----:B------:R-:W4:Y:S04]  /*14dc0*/  LDL.64 R222, [R1+0x190] ;  /* 0x0001900001de7983 */ /* 0x000f280000100a00 */
[----:B------:R-:W-:Y:S04]  /*14dd0*/  LDGSTS.E [R11+0x5c008], desc[UR8][R232.64], !P4 ;  /* 0x5c008000e80b7fae */ /* 0x000fe8000e121848 */
[----:B------:R-:W4:Y:S04]  /*14de0*/  LDL.64 R244, [R1+0x1d0] ;  /* 0x0001d00001f47983 */ /* 0x000f280000100a00 */
[----:B------:R-:W4:Y:S04]  /*14df0*/  LDL.64 R240, [R1+0x398] ;  /* 0x0003980001f07983 */ /* 0x000f280000100a00 */
[----:B------:R-:W4:Y:S04]  /*14e00*/  LDL.64 R232, [R1+0x200] ;  /* 0x0002000001e87983 */ /* 0x000f280000100a00 */
[----:B---3--:R-:W-:Y:S04]  /*14e10*/  LDGSTS.E [R11+0x5800c], desc[UR8][R234.64], !P0 ;  /* 0x5800c000ea0b7fae */ /* 0x008fe8000c121848 */
[----:B------:R3:W-:Y:S04]  /*14e20*/  LDGSTS.E [R11+0x5c00c], desc[UR8][R230.64], !P0 ;  /* 0x5c00c000e60b7fae */ /* 0x0007e8000c121848 */
[----:B------:R-:W4:Y:S04]  /*14e30*/  LDL.64 R234, [R1+0x818] ;  /* 0x0008180001ea7983 */ /* 0x000f280000100a00 */
[----:B------:R-:W4:Y:S01]  /*14e40*/  LDL.64 R230, [R1+0x1e0] ;  /* 0x0001e00001e67983 */ /* 0x000f220000100a00 */
[----:B------:R-:W-:-:S02]  /*14e50*/  VIADD R12, R22, 0xfffffeec ;  /* 0xfffffeec160c7836 */ /* 0x000fc40000000000 */
[----:B---3--:R-:W-:Y:S01]  /*14e60*/  VIADD R11, R29, 0xfffffece ;  /* 0xfffffece1d0b7836 */ /* 0x008fe20000000000 */
[----:B------:R-:W3:Y:S02]  /*14e70*/  LDC R22, c[0x0][0x230] ;  /* 0x00008c00ff167b82 */ /* 0x000ee40000000800 */
[----:B------:R-:W-:Y:S01]  /*14e80*/  ISETP.GE.U32.AND P5, PT, R12, 0x7ffffe6d, PT ;  /* 0x7ffffe6d0c00780c */ /* 0x000fe20003fa6070 */
[----:B------:R-:W-:-:S05]  /*14e90*/  VIADD R12, R28, 0xfffffeea ;  /* 0xfffffeea1c0c7836 */ /* 0x000fca0000000000 */
[----:B------:R-:W-:Y:S01]  /*14ea0*/  ISETP.GE.U32.AND P0, PT, R12, 0x7ffffe6b, PT ;  /* 0x7ffffe6b0c00780c */ /* 0x000fe20003f06070 */
[----:B------:R-:W-:Y:S01]  /*14eb0*/  VIADD R12, R27, 0xfffffecf ;  /* 0xfffffecf1b0c7836 */ /* 0x000fe20000000000 */
[----:B------:R-:W1:Y:S01]  /*14ec0*/  LDC R28, c[0x0][0x230] ;  /* 0x00008c00ff1c7b82 */ /* 0x000e620000000800 */
[----:B------:R-:W-:-:S07]  /*14ed0*/  IADD3 R13, R25, -0x115, RZ ;  /* 0xfffffeeb190d7810 */ /* 0x000fce0007ffe0ff */
[----:B------:R-:W3:Y:S01]  /*14ee0*/  LDC R25, c[0x0][0x230] ;  /* 0x00008c00ff197b82 */ /* 0x000ee20000000800 */
[----:B--2---:R-:W-:Y:S04]  /*14ef0*/  LDGSTS.E [R10+0x40000], desc[UR8][R210.64], !P2 ;  /* 0x40000000d20a7fae */ /* 0x004fe8000d121848 */
[----:B------:R-:W-:Y:S01]  /*14f00*/  LDGSTS.E [R10+0x44000], desc[UR8][R208.64], !P2 ;  /* 0x44000000d00a7fae */ /* 0x000fe2000d121848 */
[----:B------:R-:W-:Y:S02]  /*14f10*/  ISETP.GE.U32.AND P2, PT, R12, 0x7ffffe50, PT ;  /* 0x7ffffe500c00780c */ /* 0x000fe40003f46070 */
[----:B------:R-:W2:Y:S01]  /*14f20*/  LDC R29, c[0x0][0x230] ;  /* 0x00008c00ff1d7b82 */ /* 0x000ea20000000800 */
[----:B------:R-:W-:Y:S04]  /*14f30*/  LDGSTS.E [R10+0x40004], desc[UR8][R214.64], !P3 ;  /* 0x40004000d60a7fae */ /* 0x000fe8000d921848 */
[----:B------:R-:W-:Y:S01]  /*14f40*/  LDGSTS.E [R10+0x44004], desc[UR8][R212.64], !P3 ;  /* 0x44004000d40a7fae */ /* 0x000fe2000d921848 */
[----:B------:R-:W-:Y:S01]  /*14f50*/  ISETP.GE.U32.AND P3, PT, R11, 0x7ffffe4f, PT ;  /* 0x7ffffe4f0b00780c */ /* 0x000fe20003f66070 */
[----:B------:R-:W-:Y:S01]  /*14f60*/  VIADD R11, R14, 0xfffffecd ;  /* 0xfffffecd0e0b7836 */ /* 0x000fe20000000000 */
[----:B------:R-:W-:Y:S01]  /*14f70*/  IADD3 R12, R24, -0x134, RZ ;  /* 0xfffffecc180c7810 */ /* 0x000fe20007ffe0ff */
[----:B------:R-:W2:Y:S08]  /*14f80*/  LDC R14, c[0x0][0x230] ;  /* 0x00008c00ff0e7b82 */ /* 0x000eb00000000800 */
[----:B------:R-:W2:Y:S01]  /*14f90*/  LDC R24, c[0x0][0x230] ;  /* 0x00008c00ff187b82 */ /* 0x000ea20000000800 */
[----:B------:R-:W-:Y:S04]  /*14fa0*/  LDGSTS.E [R10+0x40008], desc[UR8][R218.64], !P1 ;  /* 0x40008000da0a7fae */ /* 0x000fe8000c921848 */
[----:B------:R-:W-:Y:S01]  /*14fb0*/  LDGSTS.E [R10+0x44008], desc[UR8][R216.64], !P1 ;  /* 0x44008000d80a7fae */ /* 0x000fe2000c921848 */
[----:B------:R-:W-:Y:S01]  /*14fc0*/  ISETP.GE.U32.AND P1, PT, R11, 0x7ffffe4e, PT ;  /* 0x7ffffe4e0b00780c */ /* 0x000fe20003f26070 */
[----:B------:R-:W-:Y:S01]  /*14fd0*/  VIADD R11, R26, 0xfffffeaf ;  /* 0xfffffeaf1a0b7836 */ /* 0x000fe20000000000 */
[----:B------:R-:W-:Y:S01]  /*14fe0*/  ISETP.GE.U32.AND P4, PT, R13, 0x7ffffe6c, PT ;  /* 0x7ffffe6c0d00780c */ /* 0x000fe20003f86070 */
[----:B------:R-:W2:Y:S08]  /*14ff0*/  LDC R26, c[0x0][0x230] ;  /* 0x00008c00ff1a7b82 */ /* 0x000eb00000000800 */
[----:B------:R-:W2:Y:S08]  /*15000*/  LDC R13, c[0x0][0x230] ;  /* 0x00008c00ff0d7b82 */ /* 0x000eb00000000800 */
[----:B------:R-:W2:Y:S01]  /*15010*/  LDC R27, c[0x0][0x230] ;  /* 0x00008c00ff1b7b82 */ /* 0x000ea20000000800 */
[----:B----4-:R-:W-:Y:S04]  /*15020*/  LDGSTS.E [R10+0x4000c], desc[UR8][R222.64], !P5 ;  /* 0x4000c000de0a7fae */ /* 0x010fe8000e921848 */
[----:B------:R-:W-:Y:S01]  /*15030*/  LDGSTS.E [R10+0x4400c], desc[UR8][R236.64], !P5 ;  /* 0x4400c000ec0a7fae */ /* 0x000fe2000e921848 */
[----:B------:R-:W-:-:S03]  /*15040*/  ISETP.GE.U32.AND P5, PT, R12, 0x7ffffe4d, PT ;  /* 0x7ffffe4d0c00780c */ /* 0x000fc60003fa6070 */
[----:B------:R-:W-:Y:S04]  /*15050*/  LDGSTS.E [R10+0x48000], desc[UR8][R2.64], !P2 ;  /* 0x48000000020a7fae */ /* 0x000fe8000d121848 */
[----:B------:R-:W-:Y:S01]  /*15060*/  LDGSTS.E [R10+0x4c000], desc[UR8][R244.64], !P2 ;  /* 0x4c000000f40a7fae */ /* 0x000fe2000d121848 */
[----:B------:R-:W-:-:S03]  /*15070*/  ISETP.GE.U32.AND P2, PT, R11, 0x7ffffe30, PT ;  /* 0x7ffffe300b00780c */ /* 0x000fc60003f46070 */
[----:B------:R-:W-:Y:S04]  /*15080*/  LDGSTS.E [R10+0x48004], desc[UR8][R4.64], !P3 ;  /* 0x48004000040a7fae */ /* 0x000fe8000d921848 */
[----:B------:R-:W4:Y:S04]  /*15090*/  LDL.64 R2, [R1+0xb20] ;  /* 0x000b200001027983 */ /* 0x000f280000100a00 */
[----:B------:R-:W4:Y:S04]  /*150a0*/  LDL.64 R244, [R1+0x830] ;  /* 0x0008300001f47983 */ /* 0x000f280000100a00 */
[----:B------:R-:W4:Y:S04]  /*150b0*/  LDL.64 R4, [R1+0x638] ;  /* 0x0006380001047983 */ /* 0x000f280000100a00 */
[----:B------:R-:W-:Y:S04]  /*150c0*/  LDGSTS.E [R10+0x4c004], desc[UR8][R230.64], !P3 ;  /* 0x4c004000e60a7fae */ /* 0x000fe8000d921848 */
[----:B------:R-:W-:Y:S04]  /*150d0*/  LDGSTS.E [R10+0x48008], desc[UR8][R188.64], !P1 ;  /* 0x48008000bc0a7fae */ /* 0x000fe8000c921848 */
[----:B------:R-:W-:Y:S04]  /*150e0*/  LDGSTS.E [R10+0x4c008], desc[UR8][R238.64], !P1 ;  /* 0x4c008000ee0a7fae */ /* 0x000fe8000c921848 */
[----:B------:R-:W4:Y:S04]  /*150f0*/  LDL.64 R230, [R1+0x920] ;  /* 0x0009200001e67983 */ /* 0x000f280000100a00 */
[----:B------:R-:W-:Y:S04]  /*15100*/  LDGSTS.E [R10+0x4800c], desc[UR8][R240.64], !P5 ;  /* 0x4800c000f00a7fae */ /* 0x000fe8000e921848 */
[----:B------:R-:W-:Y:S04]  /*15110*/  LDGSTS.E [R10+0x4c00c], desc[UR8][R232.64], !P5 ;  /* 0x4c00c000e80a7fae */ /* 0x000fe8000e921848 */
[----:B------:R-:W-:Y:S04]  /*15120*/  LDGSTS.E [R10+0x50000], desc[UR8][R234.64], !P2 ;  /* 0x50000000ea0a7fae */ /* 0x000fe8000d121848 */
[----:B------:R-:W4:Y:S04]  /*15130*/  LDL.64 R188, [R1+0xb28] ;  /* 0x000b280001bc7983 */ /* 0x000f280000100a00 */
[----:B------:R-:W4:Y:S04]  /*15140*/  LDL.64 R232, [R1+0x928] ;  /* 0x0009280001e87983 */ /* 0x000f280000100a00 */
[----:B------:R-:W4:Y:S04]  /*15150*/  LDL.64 R234, [R1+0xb18] ;  /* 0x000b180001ea7983 */ /* 0x000f280000100a00 */
[----:B------:R-:W4:Y:S04]  /*15160*/  LDL.64 R238, [R1+0x718] ;  /* 0x0007180001ee7983 */ /* 0x000f280000100a00 */
[----:B------:R-:W4:Y:S04]  /*15170*/  LDL.64 R240, [R1+0xb30] ;  /* 0x000b300001f07983 */ /* 0x000f280000100a00 */
[----:B------:R3:W-:Y:S01]  /*15180*/  LDGSTS.E [R10+0x54000], desc[UR8][R180.64], !P2 ;  /* 0x54000000b40a7fae */ /* 0x0007e2000d121848 */
[----:B-1----:R-:W-:-:S02]  /*15190*/  VIADD R11, R28, 0xfffffead ;  /* 0xfffffead1c0b7836 */ /* 0x002fc40000000000 */
[----:B------:R-:W-:Y:S01]  /*151a0*/  VIADD R12, R23, 0xfffffeae ;  /* 0xfffffeae170c7836 */ /* 0x000fe20000000000 */
[----:B------:R-:W1:Y:S08]  /*151b0*/  LDC R28, c[0x0][0x230] ;  /* 0x00008c00ff1c7b82 */ /* 0x000e700000000800 */
[----:B---3--:R-:W3:Y:S01]  /*151c0*/  LDC R180, c[0x0][0x230] ;  /* 0x00008c00ffb47b82 */ /* 0x008ee20000000800 */
[----:B------:R-:W-:Y:S01]  /*151d0*/  ISETP.GE.U32.AND P1, PT, R11, 0x7ffffe2e, PT ;  /* 0x7ffffe2e0b00780c */ /* 0x000fe20003f26070 */
[----:B------:R-:W-:-:S06]  /*151e0*/  VIADD R11, R22, 0xfffffeac ;  /* 0xfffffeac160b7836 */ /* 0x000fcc0000000000 */
[----:B------:R-:W1:Y:S01]  /*151f0*/  LDC R23, c[0x0][0x230] ;  /* 0x00008c00ff177b82 */ /* 0x000e620000000800 */
[----:B------:R-:W-:-:S07]  /*15200*/  ISETP.GE.U32.AND P3, PT, R12, 0x7ffffe2f, PT ;  /* 0x7ffffe2f0c00780c */ /* 0x000fce0003f66070 */
[----:B------:R-:W1:Y:S01]  /*15210*/  LDC R22, c[0x0][0x230] ;  /* 0x00008c00ff167b82 */ /* 0x000e620000000800 */
[----:B------:R-:W-:Y:S02]  /*15220*/  ISETP.GE.U32.AND P5, PT, R11, 0x7ffffe2d, PT ;  /* 0x7ffffe2d0b00780c */ /* 0x000fe40003fa6070 */
[----:B--2---:R-:W-:Y:S01]  /*15230*/  IADD3 R11, R14, -0x171, RZ ;  /* 0xfffffe8f0e0b7810 */ /* 0x004fe20007ffe0ff */
[----:B------:R-:W-:Y:S02]  /*15240*/  VIADD R12, R24, 0xfffffee8 ;  /* 0xfffffee8180c7836 */ /* 0x000fe40000000000 */
[----:B---3--:R-:W-:Y:S01]  /*15250*/  VIADD R180, R180, 0x7f ;  /* 0x0000007fb4b47836 */ /* 0x008fe20000000000 */
[----:B------:R-:W-:Y:S01]  /*15260*/  ISETP.GE.U32.AND P2, PT, R11, 0x7ffffe10, PT ;  /* 0x7ffffe100b00780c */ /* 0x000fe20003f46070 */
[----:B------:R-:W-:Y:S01]  /*15270*/  VIADD R14, R25, 0xfffffe8e ;  /* 0xfffffe8e190e7836 */ /* 0x000fe20000000000 */
[----:B------:R-:W-:Y:S01]  /*15280*/  SEL R11, RZ, 0x4, P6 ;  /* 0x00000004ff0b7807 */ /* 0x000fe20003000000 */
[----:B------:R-:W-:Y:S01]  /*15290*/  VIADD R13, R13, 0xfffffee9 ;  /* 0xfffffee90d0d7836 */ /* 0x000fe20000000000 */
[----:B------:R-:W2:Y:S01]  /*152a0*/  LDC R25, c[0x0][0x230] ;  /* 0x00008c00ff197b82 */ /* 0x000ea20000000800 */
[----:B----4-:R-:W-:Y:S07]  /*152b0*/  LDGSTS.E [R10+0x50004], desc[UR8][R244.64], !P3 ;  /* 0x50004000f40a7fae */ /* 0x010fee000d921848 */
[----:B------:R-:W3:Y:S01]  /*152c0*/  LDC R24, c[0x0][0x230] ;  /* 0x00008c00ff187b82 */ /* 0x000ee20000000800 */
[----:B------:R-:W-:Y:S01]  /*152d0*/  LDGSTS.E [R10+0x54004], desc[UR8][R226.64], !P3 ;  /* 0x54004000e20a7fae */ /* 0x000fe2000d921848 */
[----:B------:R-:W-:-:S04]  /*152e0*/  ISETP.GT.AND P3, PT, R180, 0x17f, PT ;  /* 0x0000017fb400780c */ /* 0x000fc80003f64270 */
[----:B------:R-:W-:Y:S01]  /*152f0*/  SEL R11, R11, RZ, P3 ;  /* 0x000000ff0b0b7207 */ /* 0x000fe20001800000 */
[----:B------:R-:W4:Y:S01]  /*15300*/  LDL.64 R244, [R1+0x740] ;  /* 0x0007400001f47983 */ /* 0x000f220000100a00 */
[----:B------:R-:W-:Y:S02]  /*15310*/  ISETP.GE.U32.AND P3, PT, R14, 0x7ffffe0f, PT ;  /* 0x7ffffe0f0e00780c */ /* 0x000fe40003f66070 */
[----:B------:R-:W2:Y:S01]  /*15320*/  LDC R14, c[0x0][0x230] ;  /* 0x00008c00ff0e7b82 */ /* 0x000ea20000000800 */
[----:B------:R-:W3:Y:S04]  /*15330*/  LDL.64 R226, [R1+0x70] ;  /* 0x0000700001e27983 */ /* 0x000ee80000100a00 */
[----:B------:R-:W-:Y:S04]  /*15340*/  LDGSTS.E [R10+0x50008], desc[UR8][R230.64], !P1 ;  /* 0x50008000e60a7fae */ /* 0x000fe8000c921848 */
[----:B------:R-:W-:Y:S01]  /*15350*/  LDGSTS.E [R10+0x54008], desc[UR8][R224.64], !P1 ;  /* 0x54008000e00a7fae */ /* 0x000fe2000c921848 */
[----:B------:R-:W-:-:S02]  /*15360*/  ISETP.GE.U32.AND P1, PT, R12, 0x7ffffe69, PT ;  /* 0x7ffffe690c00780c */ /* 0x000fc40003f26070 */
[----:B-1----:R-:W-:Y:S02]  /*15370*/  IADD3 R12, R23, -0x173, RZ ;  /* 0xfffffe8d170c7810 */ /* 0x002fe40007ffe0ff */
[----:B------:R-:W-:Y:S01]  /*15380*/  ISETP.GE.U32.AND P6, PT, R13, 0x7ffffe6a, PT ;  /* 0x7ffffe6a0d00780c */ /* 0x000fe20003fc6070 */
[----:B------:R-:W1:Y:S01]  /*15390*/  LDC R23, c[0x0][0x230] ;  /* 0x00008c00ff177b82 */ /* 0x000e620000000800 */
[----:B------:R-:W3:Y:S04]  /*153a0*/  LDL.64 R230, [R1+0x68] ;  /* 0x0000680001e67983 */ /* 0x000ee80000100a00 */
[----:B------:R-:W3:Y:S04]  /*153b0*/  LDL.64 R224, [R1+0x1a0] ;  /* 0x0001a00001e07983 */ /* 0x000ee80000100a00 */
[----:B------:R-:W-:Y:S04]  /*153c0*/  LDGSTS.E [R10+0x5000c], desc[UR8][R232.64], !P5 ;  /* 0x5000c000e80a7fae */ /* 0x000fe8000e921848 */
[----:B------:R-:W-:Y:S01]  /*153d0*/  LDGSTS.E [R10+0x5400c], desc[UR8][R228.64], !P5 ;  /* 0x5400c000e40a7fae */ /* 0x000fe2000e921848 */
[----:B------:R-:W-:Y:S01]  /*153e0*/  ISETP.GE.U32.AND P5, PT, R12, 0x7ffffe0e, PT ;  /* 0x7ffffe0e0c00780c */ /* 0x000fe20003fa6070 */
[----:B------:R-:W-:-:S02]  /*153f0*/  VIADD R12, R22, 0xfffffe8c ;  /* 0xfffffe8c160c7836 */ /* 0x000fc40000000000 */
[----:B------:R-:W-:Y:S01]  /*15400*/  LDGSTS.E [R10+0x58000], desc[UR8][R234.64], !P2 ;  /* 0x58000000ea0a7fae */ /* 0x000fe2000d121848 */
[----:B------:R-:W1:Y:S03]  /*15410*/  LDC R22, c[0x0][0x230] ;  /* 0x00008c00ff167b82 */ /* 0x000e660000000800 */
[----:B------:R-:W-:Y:S01]  /*15420*/  LDGSTS.E [R10+0x5c000], desc[UR8][R168.64], !P2 ;  /* 0x5c000000a80a7fae */ /* 0x000fe2000d121848 */
[----:B------:R-:W-:-:S03]  /*15430*/  ISETP.GE.U32.AND P2, PT, R12, 0x7ffffe0d, PT ;  /* 0x7ffffe0d0c00780c */ /* 0x000fc60003f46070 */
[----:B------:R-:W3:Y:S04]  /*15440*/  LDL.64 R228, [R1+0x1b0] ;  /* 0x0001b00001e47983 */ /* 0x000ee80000100a00 */
[----:B------:R-:W-:Y:S04]  /*15450*/  LDGSTS.E [R10+0x58004], desc[UR8][R2.64], !P3 ;  /* 0x58004000020a7fae */ /* 0x000fe8000d921848 */
[----:B------:R-:W3:Y:S04]  /*15460*/  LDL.64 R232, [R1+0x1b8] ;  /* 0x0001b80001e87983 */ /* 0x000ee80000100a00 */
[----:B------:R-:W-:Y:S04]  /*15470*/  LDGSTS.E [R10+0x5c004], desc[UR8][R4.64], !P3 ;  /* 0x5c004000040a7fae */ /* 0x000fe8000d921848 */
[----:B------:R-:W3:Y:S04]  /*15480*/  LDL.64 R234, [R1+0x60] ;  /* 0x0000600001ea7983 */ /* 0x000ee80000100a00 */
[----:B------:R-:W-:Y:S04]  /*15490*/  LDGSTS.E [R10+0x58008], desc[UR8][R188.64], !P5 ;  /* 0x58008000bc0a7fae */ /* 0x000fe8000e921848 */
[----:B------:R-:W-:Y:S04]  /*154a0*/  LDGSTS.E [R10+0x5c008], desc[UR8][R238.64], !P5 ;  /* 0x5c008000ee0a7fae */ /* 0x000fe8000e921848 */
[----:B------:R-:W3:Y:S04]  /*154b0*/  LDL.64 R4, [R1+0x1c8] ;  /* 0x0001c80001047983 */ /* 0x000ee80000100a00 */
[----:B------:R-:W-:Y:S04]  /*154c0*/  LDGSTS.E [R10+0x5800c], desc[UR8][R240.64], !P2 ;  /* 0x5800c000f00a7fae */ /* 0x000fe8000d121848 */
[----:B------:R-:W3:Y:S04]  /*154d0*/  LDL.64 R238, [R1+0x58] ;  /* 0x0000580001ee7983 */ /* 0x000ee80000100a00 */
[----:B------:R-:W3:Y:S04]  /*154e0*/  LDL.64 R188, [R1+0x3b8] ;  /* 0x0003b80001bc7983 */ /* 0x000ee80000100a00 */
[----:B------:R-:W3:Y:S04]  /*154f0*/  LDL.64 R240, [R1+0x220] ;  /* 0x0002200001f07983 */ /* 0x000ee80000100a00 */
[----:B------:R-:W3:Y:S04]  /*15500*/  LDL.64 R168, [R1+0x930] ;  /* 0x0009300001a87983 */ /* 0x000ee80000100a00 */
[----:B------:R-:W3:Y:S04]  /*15510*/  LDL.64 R2, [R1+0x3f8] ;  /* 0x0003f80001027983 */ /* 0x000ee80000100a00 */
[----:B----4-:R2:W-:Y:S02]  /*15520*/  LDGSTS.E [R10+0x5c00c], desc[UR8][R244.64], !P2 ;  /* 0x5c00c000f40a7fae */ /* 0x0105e4000d121848 */
[----:B--2---:R-:W-:-:S02]  /*15530*/  IADD3 R10, R14, -0x135, RZ ;  /* 0xfffffecb0e0a7810 */ /* 0x004fc40007ffe0ff */
[----:B------:R-:W2:Y:S01]  /*15540*/  LDL.64 R244, [R1+0x228] ;  /* 0x0002280001f47983 */ /* 0x000ea20000100a00 */
[----:B------:R-:W-:Y:S01]  /*15550*/  VIADD R13, R28, 0xfffffee6 ;  /* 0xfffffee61c0d7836 */ /* 0x000fe20000000000 */
[----:B------:R-:W4:Y:S02]  /*15560*/  LDC R14, c[0x0][0x230] ;  /* 0x00008c00ff0e7b82 */ /* 0x000f240000000800 */
[----:B---3--:R-:W-:Y:S01]  /*15570*/  LDGSTS.E [R9+0x40000], desc[UR8][R224.64], !P4 ;  /* 0x40000000e0097fae */ /* 0x008fe2000e121848 */
[----:B------:R-:W-:Y:S01]  /*15580*/  VIADD R12, R26, 0xfffffee7 ;  /* 0xfffffee71a0c7836 */ /* 0x000fe20000000000 */
[----:B------:R-:W-:-:S04]  /*15590*/  ISETP.GE.U32.AND P5, PT, R13, 0x7ffffe67, PT ;  /* 0x7ffffe670d00780c */ /* 0x000fc80003fa6070 */
[----:B------:R-:W3:Y:S01]  /*155a0*/  LDC R26, c[0x0][0x230] ;  /* 0x00008c00ff1a7b82 */ /* 0x000ee20000000800 */
[----:B------:R-:W-:Y:S01]  /*155b0*/  LDGSTS.E [R9+0x44000], desc[UR8][R226.64], !P4 ;  /* 0x44000000e2097fae */ /* 0x000fe2000e121848 */
[----:B------:R-:W-:Y:S01]  /*155c0*/  ISETP.GE.U32.AND P4, PT, R10, 0x7ffffe4c, PT ;  /* 0x7ffffe4c0a00780c */ /* 0x000fe20003f86070 */
[----:B-1----:R-:W-:-:S05]  /*155d0*/  VIADD R10, R22, 0xfffffeca ;  /* 0xfffffeca160a7836 */ /* 0x002fca0000000000 */
[----:B------:R-:W1:Y:S08]  /*155e0*/  LDC R13, c[0x0][0x230] ;  /* 0x00008c00ff0d7b82 */ /* 0x000e700000000800 */
[----:B------:R-:W4:Y:S01]  /*155f0*/  LDC R22, c[0x0][0x230] ;  /* 0x00008c00ff167b82 */ /* 0x000f220000000800 */
[----:B------:R-:W-:Y:S04]  /*15600*/  LDGSTS.E [R9+0x40004], desc[UR8][R228.64], !P0 ;  /* 0x40004000e4097fae */ /* 0x000fe8000c121848 */
[----:B------:R-:W-:Y:S01]  /*15610*/  LDGSTS.E [R9+0x44004], desc[UR8][R230.64], !P0 ;  /* 0x44004000e6097fae */ /* 0x000fe2000c121848 */
[----:B------:R-:W-:-:S02]  /*15620*/  ISETP.GE.U32.AND P0, PT, R10, 0x7ffffe4b, PT ;  /* 0x7ffffe4b0a00780c */ /* 0x000fc40003f06070 */
[----:B------:R-:W3:Y:S01]  /*15630*/  LDC R28, c[0x0][0x230] ;  /* 0x00008c00ff1c7b82 */ /* 0x000ee20000000800 */
[----:B------:R-:W-:Y:S04]  /*15640*/  LDGSTS.E [R9+0x40008], desc[UR8][R232.64], !P6 ;  /* 0x40008000e8097fae */ /* 0x000fe8000f121848 */
[----:B------:R-:W-:Y:S04]  /*15650*/  LDGSTS.E [R9+0x44008], desc[UR8][R234.64], !P6 ;  /* 0x44008000ea097fae */ /* 0x000fe8000f121848 */
[----:B------:R-:W-:Y:S04]  /*15660*/  LDGSTS.E [R9+0x4000c], desc[UR8][R4.64], !P1 ;  /* 0x4000c00004097fae */ /* 0x000fe8000c921848 */
[----:B------:R-:W-:Y:S04]  /*15670*/  LDGSTS.E [R9+0x4400c], desc[UR8][R238.64], !P1 ;  /* 0x4400c000ee097fae */ /* 0x000fe8000c921848 */
[----:B------:R-:W-:Y:S04]  /*15680*/  LDGSTS.E [R9+0x48000], desc[UR8][R186.64], !P4 ;  /* 0x48000000ba097fae */ /* 0x000fe8000e121848 */
[----:B------:R-:W-:Y:S04]  /*15690*/  LDGSTS.E [R9+0x4c000], desc[UR8][R16.64], !P4 ;  /* 0x4c00000010097fae */ /* 0x000fe8000e121848 */
[----:B------:R-:W3:Y:S04]  /*156a0*/  LDL.64 R4, [R1+0x938] ;  /* 0x0009380001047983 */ /* 0x000ee80000100a00 */
[----:B------:R-:W-:Y:S04]  /*156b0*/  LDGSTS.E [R9+0x48004], desc[UR8][R188.64], !P0 ;  /* 0x48004000bc097fae */ /* 0x000fe8000c121848 */
[----:B------:R-:W3:Y:S04]  /*156c0*/  LDL.64 R238, [R1+0x408] ;  /* 0x0004080001ee7983 */ /* 0x000ee80000100a00 */
[----:B------:R-:W-:Y:S01]  /*156d0*/  LDGSTS.E [R9+0x4c004], desc[UR8][R240.64], !P0 ;  /* 0x4c004000f0097fae */ /* 0x000fe2000c121848 */
[----:B------:R-:W-:Y:S01]  /*156e0*/  VIADD R10, R23, 0xfffffec9 ;  /* 0xfffffec9170a7836 */ /* 0x000fe20000000000 */
[----:B------:R-:W-:-:S02]  /*156f0*/  ISETP.GE.U32.AND P3, PT, R12, 0x7ffffe68, PT ;  /* 0x7ffffe680c00780c */ /* 0x000fc40003f66070 */
[----:B------:R-:W3:Y:S04]  /*15700*/  LDL.64 R188, [R1+0x418] ;  /* 0x0004180001bc7983 */ /* 0x000ee80000100a00 */
[----:B------:R-:W3:Y:S04]  /*15710*/  LDL.64 R186, [R1+0x410] ;  /* 0x0004100001ba7983 */ /* 0x000ee80000100a00 */
[----:B------:R-:W3:Y:S01]  /*15720*/  LDL.64 R240, [R1+0xa60] ;  /* 0x000a600001f07983 */ /* 0x000ee20000100a00 */
[----:B------:R-:W-:Y:S01]  /*15730*/  VIADD R12, R29, 0xfffffee5 ;  /* 0xfffffee51d0c7836 */ /* 0x000fe20000000000 */
[----:B------:R-:W-:Y:S01]  /*15740*/  ISETP.GE.U32.AND P6, PT, R10, 0x7ffffe4a, PT ;  /* 0x7ffffe4a0a00780c */ /* 0x000fe20003fc6070 */
[----:B------:R-:W-:Y:S01]  /*15750*/  VIADD R10, R27, 0xfffffeab ;  /* 0xfffffeab1b0a7836 */ /* 0x000fe20000000000 */
[----:B------:R-:W2:Y:S01]  /*15760*/  LDC R23, c[0x0][0x230] ;  /* 0x00008c00ff177b82 */ /* 0x000ea20000000800 */
[----:B------:R-:W3:Y:S01]  /*15770*/  LDL.64 R16, [R1+0x260] ;  /* 0x0002600001107983 */ /* 0x000ee20000100a00 */
[----:B------:R-:W-:Y:S01]  /*15780*/  ISETP.GE.U32.AND P2, PT, R12, 0x7ffffe66, PT ;  /* 0x7ffffe660c00780c */ /* 0x000fe20003f46070 */
[----:B------:R-:W-:Y:S01]  /*15790*/  VIADD R12, R25, 0xfffffec8 ;  /* 0xfffffec8190c7836 */ /* 0x000fe20000000000 */
[----:B------:R-:W-:-:S02]  /*157a0*/  ISETP.GE.U32.AND P4, PT, R10, 0x7ffffe2c, PT ;  /* 0x7ffffe2c0a00780c */ /* 0x000fc40003f86070 */
[----:B-1----:R-:W-:Y:S02]  /*157b0*/  IADD3 R10, R13, -0x156, RZ ;  /* 0xfffffeaa0d0a7810 */ /* 0x002fe40007ffe0ff */
[----:B------:R-:W-:Y:S01]  /*157c0*/  ISETP.GE.U32.AND P1, PT, R12, 0x7ffffe49, PT ;  /* 0x7ffffe490c00780c */ /* 0x000fe20003f26070 */
[----:B------:R-:W1:Y:S01]  /*157d0*/  LDC R13, c[0x0][0x230] ;  /* 0x00008c00ff0d7b82 */ /* 0x000e620000000800 */
[----:B------:R-:W-:Y:S01]  /*157e0*/  ISETP.GE.U32.AND P0, PT, R10, 0x7ffffe2b, PT ;  /* 0x7ffffe2b0a00780c */ /* 0x000fe20003f06070 */
[----:B----4-:R-:W-:Y:S01]  /*157f0*/  VIADD R10, R22, 0xfffffea9 ;  /* 0xfffffea9160a7836 */ /* 0x010fe20000000000 */
[----:B------:R-:W-:Y:S01]  /*15800*/  LDGSTS.E [R9+0x48008], desc[UR8][R154.64], !P6 ;  /* 0x480080009a097fae */ /* 0x000fe2000f121848 */
[----:B------:R-:W-:-:S04]  /*15810*/  VIADD R12, R24, 0xfffffe8b ;  /* 0xfffffe8b180c7836 */ /* 0x000fc80000000000 */
[----:B------:R-:W4:Y:S01]  /*15820*/  LDC R22, c[0x0][0x230] ;  /* 0x00008c00ff167b82 */ /* 0x000f220000000800 */
[----:B------:R-:W4:Y:S07]  /*15830*/  LDL.64 R154, [R1+0xb40] ;  /* 0x000b4000019a7983 */ /* 0x000f2e0000100a00 */
[----:B------:R-:W4:Y:S08]  /*15840*/  LDC R27, c[0x0][0x230] ;  /* 0x00008c00ff1b7b82 */ /* 0x000f300000000800 */
[----:B------:R-:W4:Y:S08]  /*15850*/  LDC R25, c[0x0][0x230] ;  /* 0x00008c00ff197b82 */ /* 0x000f300000000800 */
[----:B------:R-:W4:Y:S01]  /*15860*/  LDC R24, c[0x0][0x230] ;  /* 0x00008c00ff187b82 */ /* 0x000f220000000800 */
[----:B--2---:R-:W-:Y:S01]  /*15870*/  LDGSTS.E [R9+0x4c008], desc[UR8][R244.64], !P6 ;  /* 0x4c008000f4097fae */ /* 0x004fe2000f121848 */
[----:B------:R-:W-:-:S03]  /*15880*/  ISETP.GE.U32.AND P6, PT, R10, 0x7ffffe2a, PT ;  /* 0x7ffffe2a0a00780c */ /* 0x000fc60003fc6070 */
[----:B------:R-:W-:Y:S04]  /*15890*/  LDGSTS.E [R9+0x4800c], desc[UR8][R18.64], !P1 ;  /* 0x4800c00012097fae */ /* 0x000fe8000c921848 */
[----:B------:R-:W-:Y:S04]  /*158a0*/  LDGSTS.E [R9+0x4c00c], desc[UR8][R250.64], !P1 ;  /* 0x4c00c000fa097fae */ /* 0x000fe8000c921848 */
[----:B------:R-:W2:Y:S04]  /*158b0*/  LDL.64 R244, [R1+0xa70] ;  /* 0x000a700001f47983 */ /* 0x000ea80000100a00 */
[----:B------:R-:W-:Y:S04]  /*158c0*/  LDGSTS.E [R9+0x50000], desc[UR8][R168.64], !P4 ;  /* 0x50000000a8097fae */ /* 0x000fe8000e121848 */
[----:B------:R-:W4:Y:S04]  /*158d0*/  LDL.64 R250, [R1+0xb38] ;  /* 0x000b380001fa7983 */ /* 0x000f280000100a00 */
[----:B------:R-:W-:Y:S04]  /*158e0*/  LDGSTS.E [R9+0x54000], desc[UR8][R2.64], !P4 ;  /* 0x5400000002097fae */ /* 0x000fe8000e121848 */
[----:B------:R-:W4:Y:S04]  /*158f0*/  LDL.64 R18, [R1+0x7a0] ;  /* 0x0007a00001127983 */ /* 0x000f280000100a00 */
[----:B------:R-:W4:Y:S01]  /*15900*/  LDL.64 R168, [R1+0xb48] ;  /* 0x000b480001a87983 */ /* 0x000f220000100a00 */
[----:B------:R-:W-:Y:S01]  /*15910*/  VIADD R10, R23, 0xfffffea8 ;  /* 0xfffffea8170a7836 */ /* 0x000fe20000000000 */
[----:B------:R-:W-:Y:S01]  /*15920*/  ISETP.GE.U32.AND P4, PT, R12, 0x7ffffe0c, PT ;  /* 0x7ffffe0c0c00780c */ /* 0x000fe20003f86070 */
[----:B------:R-:W4:Y:S01]  /*15930*/  LDC R23, c[0x0][0x230] ;  /* 0x00008c00ff177b82 */ /* 0x000f220000000800 */
[----:B------:R-:W4:Y:S04]  /*15940*/  LDL.64 R2, [R1+0x808] ;  /* 0x0008080001027983 */ /* 0x000f280000100a00 */
[----:B---3--:R-:W-:Y:S04]  /*15950*/  LDGSTS.E [R9+0x50004], desc[UR8][R4.64], !P0 ;  /* 0x5000400004097fae */ /* 0x008fe8000c121848 */
[----:B------:R-:W-:Y:S01]  /*15960*/  LDGSTS.E [R9+0x54004], desc[UR8][R238.64], !P0 ;  /* 0x54004000ee097fae */ /* 0x000fe2000c121848 */
[----:B------:R-:W-:-:S03]  /*15970*/  ISETP.GE.U32.AND P1, PT, R10, 0x7ffffe29, PT ;  /* 0x7ffffe290a00780c */ /* 0x000fc60003f26070 */
[----:B------:R-:W3:Y:S04]  /*15980*/  LDL.64 R4, [R1+0x1d8] ;  /* 0x0001d80001047983 */ /* 0x000ee80000100a00 */
[----:B------:R-:W3:Y:S04]  /*15990*/  LDL.64 R238, [R1+0x7f8] ;  /* 0x0007f80001ee7983 */ /* 0x000ee80000100a00 */
[----:B------:R-:W-:Y:S01]  /*159a0*/  LDGSTS.E [R9+0x50008], desc[UR8][R240.64], !P6 ;  /* 0x50008000f0097fae */ /* 0x000fe2000f121848 */
[----:B------:R-:W-:Y:S02]  /*159b0*/  VIADD R10, R26, 0xfffffe8a ;  /* 0xfffffe8a1a0a7836 */ /* 0x000fe40000000000 */
[----:B------:R-:W3:Y:S01]  /*159c0*/  LDC R26, c[0x0][0x230] ;  /* 0x00008c00ff1a7b82 */ /* 0x000ee20000000800 */
[----:B------:R-:W-:Y:S04]  /*159d0*/  LDGSTS.E [R9+0x54008], desc[UR8][R188.64], !P6 ;  /* 0x54008000bc097fae */ /* 0x000fe8000f121848 */
[----:B------:R-:W3:Y:S01]  /*159e0*/  LDL.64 R240, [R1+0xb50] ;  /* 0x000b500001f07983 */ /* 0x000ee20000100a00 */
[----:B------:R-:W-:-:S02]  /*159f0*/  ISETP.GE.U32.AND P0, PT, R10, 0x7ffffe0b, PT ;  /* 0x7ffffe0b0a00780c */ /* 0x000fc40003f06070 */
[----:B------:R-:W-:Y:S01]  /*15a00*/  IADD3 R10, R14, -0x177, RZ ;  /* 0xfffffe890e0a7810 */ /* 0x000fe20007ffe0ff */
[----:B------:R-:W3:Y:S01]  /*15a10*/  LDL.64 R188, [R1+0x50] ;  /* 0x0000500001bc7983 */ /* 0x000ee20000100a00 */
[----:B------:R-:W3:Y:S02]  /*15a20*/  LDC R14, c[0x0][0x230] ;  /* 0x00008c00ff0e7b82 */ /* 0x000ee40000000800 */
[----:B------:R-:W-:Y:S01]  /*15a30*/  ISETP.GE.U32.AND P6, PT, R10, 0x7ffffe0a, PT ;  /* 0x7ffffe0a0a00780c */ /* 0x000fe20003fc6070 */
[----:B-1----:R-:W-:-:S05]  /*15a40*/  VIADD R10, R13, 0xfffffe88 ;  /* 0xfffffe880d0a7836 */ /* 0x002fca0000000000 */
[----:B------:R-:W1:Y:S01]  /*15a50*/  LDC R13, c[0x0][0x230] ;  /* 0x00008c00ff0d7b82 */ /* 0x000e620000000800 */
[----:B--2---:R-:W-:Y:S04]  /*15a60*/  LDGSTS.E [R9+0x5000c], desc[UR8][R244.64], !P1 ;  /* 0x5000c000f4097fae */ /* 0x004fe8000c921848 */
[----:B------:R-:W-:Y:S01]  /*15a70*/  LDGSTS.E [R9+0x5400c], desc[UR8][R246.64], !P1 ;  /* 0x5400c000f6097fae */ /* 0x000fe2000c921848 */
[----:B------:R-:W-:-:S03]  /*15a80*/  ISETP.GE.U32.AND P1, PT, R10, 0x7ffffe09, PT ;  /* 0x7ffffe090a00780c */ /* 0x000fc60003f26070 */
[----:B----4-:R-:W-:Y:S04]  /*15a90*/  LDGSTS.E [R9+0x58000], desc[UR8][R250.64], !P4 ;  /* 0x58000000fa097fae */ /* 0x010fe8000e121848 */
[----:B------:R-:W-:Y:S04]  /*15aa0*/  LDGSTS.E [R9+0x5c000], desc[UR8][R248.64], !P4 ;  /* 0x5c000000f8097fae */ /* 0x000fe8000e121848 */
[----:B------:R-:W2:Y:S04]  /*15ab0*/  LDL.64 R244, [R1+0x1e8] ;  /* 0x0001e80001f47983 */ /* 0x000ea80000100a00 */
[----:B------:R-:W-:Y:S04]  /*15ac0*/  LDGSTS.E [R9+0x58004], desc[UR8][R154.64], !P0 ;  /* 0x580040009a097fae */ /* 0x000fe8000c121848 */
[----:B------:R-:W4:Y:S04]  /*15ad0*/  LDL.64 R246, [R1+0x48] ;  /* 0x0000480001f67983 */ /* 0x000f280000100a00 */
[----:B------:R-:W-:Y:S04]  /*15ae0*/  LDGSTS.E [R9+0x5c004], desc[UR8][R18.64], !P0 ;  /* 0x5c00400012097fae */ /* 0x000fe8000c121848 */
[----:B------:R-:W4:Y:S04]  /*15af0*/  LDL.64 R248, [R1+0x1f8] ;  /* 0x0001f80001f87983 */ /* 0x000f280000100a00 */
[----:B------:R-:W-:Y:S04]  /*15b00*/  LDGSTS.E [R9+0x58008], desc[UR8][R168.64], !P6 ;  /* 0x58008000a8097fae */ /* 0x000fe8000f121848 */
[----:B------:R-:W4:Y:S01]  /*15b10*/  LDL.64 R250, [R1+0x40] ;  /* 0x0000400001fa7983 */ /* 0x000f220000100a00 */
[----:B------:R-:W-:-:S02]  /*15b20*/  VIADD R10, R23, 0xfffffee4 ;  /* 0xfffffee4170a7836 */ /* 0x000fc40000000000 */
[----:B------:R-:W1:Y:S01]  /*15b30*/  LDC R23, c[0x0][0x230] ;  /* 0x00008c00ff177b82 */ /* 0x000e620000000800 */
[----:B------:R-:W4:Y:S04]  /*15b40*/  LDL.64 R154, [R1+0x420] ;  /* 0x00042000019a7983 */ /* 0x000f280000100a00 */
[----:B------:R-:W4:Y:S04]  /*15b50*/  LDL.64 R168, [R1+0x3f0] ;  /* 0x0003f00001a87983 */ /* 0x000f280000100a00 */
[----:B------:R-:W4:Y:S04]  /*15b60*/  LDL.64 R18, [R1+0x430] ;  /* 0x0004300001127983 */ /* 0x000f280000100a00 */
[----:B---3--:R-:W-:Y:S04]  /*15b70*/  LDGSTS.E [R9+0x5c008], desc[UR8][R238.64], !P6 ;  /* 0x5c008000ee097fae */ /* 0x008fe8000f121848 */
[----:B------:R-:W3:Y:S04]  /*15b80*/  LDL.64 R238, [R1+0x208] ;  /* 0x0002080001ee7983 */ /* 0x000ee80000100a00 */
[----:B------:R-:W-:Y:S01]  /*15b90*/  LDGSTS.E [R9+0x5800c], desc[UR8][R240.64], !P1 ;  /* 0x5800c000f0097fae */ /* 0x000fe2000c921848 */
[----:B------:R-:W-:-:S03]  /*15ba0*/  ISETP.GE.U32.AND P4, PT, R10, 0x7ffffe65, PT ;  /* 0x7ffffe650a00780c */ /* 0x000fc60003f86070 */
[----:B------:R1:W-:Y:S04]  /*15bb0*/  LDGSTS.E [R9+0x5c00c], desc[UR8][R2.64], !P1 ;  /* 0x5c00c00002097fae */ /* 0x0003e8000c921848 */
[----:B------:R-:W-:Y:S04]  /*15bc0*/  LDGSTS.E [R8+0x40000], desc[UR8][R4.64], !P3 ;  /* 0x4000000004087fae */ /* 0x000fe8000d921848 */
[----:B------:R-:W3:Y:S04]  /*15bd0*/  LDL.64 R240, [R1+0x38] ;  /* 0x0000380001f07983 */ /* 0x000ee80000100a00 */
[----:B------:R-:W3:Y:S04]  /*15be0*/  LDL.64 R2, [R1+0x240] ;  /* 0x0002400001027983 */ /* 0x000ee80000100a00 */
[----:B------:R-:W-:Y:S04]  /*15bf0*/  LDGSTS.E [R8+0x44000], desc[UR8][R188.64], !P3 ;  /* 0x44000000bc087fae */ /* 0x000fe8000d921848 */
[----:B------:R-:W3:Y:S04]  /*15c00*/  LDL.64 R4, [R1+0x400] ;  /* 0x0004000001047983 */ /* 0x000ee80000100a00 */
[----:B------:R-:W3:Y:S04]  /*15c10*/  LDL.64 R188, [R1+0x250] ;  /* 0x0002500001bc7983 */ /* 0x000ee80000100a00 */
[----:B--2---:R-:W-:Y:S04]  /*15c20*/  LDGSTS.E [R8+0x40004], desc[UR8][R244.64], !P5 ;  /* 0x40004000f4087fae */ /* 0x004fe8000e921848 */
[----:B----4-:R-:W-:Y:S04]  /*15c30*/  LDGSTS.E [R8+0x44004], desc[UR8][R246.64], !P5 ;  /* 0x44004000f6087fae */ /* 0x010fe8000e921848 */
[----:B------:R-:W-:Y:S04]  /*15c40*/  LDGSTS.E [R8+0x40008], desc[UR8][R248.64], !P2 ;  /* 0x40008000f8087fae */ /* 0x000fe8000d121848 */
[----:B------:R-:W-:Y:S04]  /*15c50*/  LDGSTS.E [R8+0x44008], desc[UR8][R250.64], !P2 ;  /* 0x44008000fa087fae */ /* 0x000fe8000d121848 */
[----:B---3--:R-:W-:Y:S04]  /*15c60*/  LDGSTS.E [R8+0x4000c], desc[UR8][R238.64], !P4 ;  /* 0x4000c000ee087fae */ /* 0x008fe8000e121848 */
[----:B------:R-:W2:Y:S04]  /*15c70*/  LDL.64 R238, [R1+0x268] ;  /* 0x0002680001ee7983 */ /* 0x000ea80000100a00 */
[----:B------:R-:W-:Y:S04]  /*15c80*/  LDGSTS.E [R8+0x4400c], desc[UR8][R240.64], !P4 ;  /* 0x4400c000f0087fae */ /* 0x000fe8000e121848 */
[----:B------:R-:W3:Y:S01]  /*15c90*/  LDL.64 R240, [R1+0xa78] ;  /* 0x000a780001f07983 */ /* 0x000ee20000100a00 */
[----:B------:R-:W-:-:S02]  /*15ca0*/  VIADD R10, R28, 0xfffffee2 ;  /* 0xfffffee21c0a7836 */ /* 0x000fc40000000000 */
[----:B-1----:R-:W-:Y:S02]  /*15cb0*/  VIADD R9, R14, 0xfffffec7 ;  /* 0xfffffec70e097836 */ /* 0x002fe40000000000 */
[----:B------:R-:W-:Y:S01]  /*15cc0*/  VIADD R12, R25, 0xfffffee3 ;  /* 0xfffffee3190c7836 */ /* 0x000fe20000000000 */
[----:B------:R-:W-:Y:S01]  /*15cd0*/  ISETP.GE.U32.AND P6, PT, R10, 0x7ffffe63, PT ;  /* 0x7ffffe630a00780c */ /* 0x000fe20003fc6070 */
[----:B------:R-:W1:Y:S01]  /*15ce0*/  LDC R14, c[0x0][0x230] ;  /* 0x00008c00ff0e7b82 */ /* 0x000e620000000800 */
[----:B------:R-:W-:Y:S02]  /*15cf0*/  IADD3 R10, R22, -0x11f, RZ ;  /* 0xfffffee1160a7810 */ /* 0x000fe40007ffe0ff */
[----:B------:R-:W-:Y:S01]  /*15d00*/  ISETP.GE.U32.AND P3, PT, R9, 0x7ffffe48, PT ;  /* 0x7ffffe480900780c */ /* 0x000fe20003f66070 */
[----:B------:R-:W-:Y:S01]  /*15d10*/  VIADD R9, R13, 0xfffffec6 ;  /* 0xfffffec60d097836 */ /* 0x000fe20000000000 */
[----:B------:R-:W-:Y:S01]  /*15d20*/  ISETP.GE.U32.AND P1, PT, R10, 0x7ffffe62, PT ;  /* 0x7ffffe620a00780c */ /* 0x000fe20003f26070 */
[----:B------:R-:W-:Y:S01]  /*15d30*/  VIADD R10, R26, 0xfffffec5 ;  /* 0xfffffec51a0a7836 */ /* 0x000fe20000000000 */
[----:B------:R-:W-:Y:S01]  /*15d40*/  ISETP.GE.U32.AND P0, PT, R12, 0x7ffffe64, PT ;  /* 0x7ffffe640c00780c */ /* 0x000fe20003f06070 */
[----:B------:R-:W4:Y:S01]  /*15d50*/  LDC R22, c[0x0][0x230] ;  /* 0x00008c00ff167b82 */ /* 0x000f220000000800 */
[----:B------:R-:W-:Y:S01]  /*15d60*/  ISETP.GE.U32.AND P5, PT, R9, 0x7ffffe47, PT ;  /* 0x7ffffe470900780c */ /* 0x000fe20003fa6070 */
[----:B------:R-:W-:Y:S01]  /*15d70*/  VIADD R9, R27, 0xfffffec4 ;  /* 0xfffffec41b097836 */ /* 0x000fe20000000000 */
[----:B------:R-:W-:-:S02]  /*15d80*/  ISETP.GE.U32.AND P2, PT, R10, 0x7ffffe46, PT ;  /* 0x7ffffe460a00780c */ /* 0x000fc40003f46070 */
[----:B------:R-:W-:Y:S02]  /*15d90*/  IADD3 R10, R23, -0x159, RZ ;  /* 0xfffffea7170a7810 */ /* 0x000fe40007ffe0ff */
[----:B------:R-:W-:Y:S01]  /*15da0*/  ISETP.GE.U32.AND P4, PT, R9, 0x7ffffe45, PT ;  /* 0x7ffffe450900780c */ /* 0x000fe20003f86070 */
[----:B------:R-:W-:Y:S01]  /*15db0*/  LDGSTS.E [R8+0x48000], desc[UR8][R168.64], !P3 ;  /* 0x48000000a8087fae */ /* 0x000fe2000d921848 */
[----:B------:R-:W4:Y:S03]  /*15dc0*/  LDC R12, c[0x0][0x230] ;  /* 0x00008c00ff0c7b82 */ /* 0x000f260000000800 */
[----:B------:R-:W-:Y:S01]  /*15dd0*/  LDGSTS.E [R8+0x4c000], desc[UR8][R2.64], !P3 ;  /* 0x4c00000002087fae */ /* 0x000fe2000d921848 */
[----:B------:R-:W-:-:S03]  /*15de0*/  ISETP.GE.U32.AND P3, PT, R10, 0x7ffffe28, PT ;  /* 0x7ffffe280a00780c */ /* 0x000fc60003f66070 */
[----:B------:R-:W-:Y:S01]  /*15df0*/  LDGSTS.E [R8+0x48004], desc[UR8][R4.64], !P5 ;  /* 0x4800400004087fae */ /* 0x000fe2000e921848 */
[----:B------:R-:W4:Y:S03]  /*15e00*/  LDC R13, c[0x0][0x230] ;  /* 0x00008c00ff0d7b82 */ /* 0x000f260000000800 */
[----:B------:R-:W4:Y:S04]  /*15e10*/  LDL.64 R168, [R1+0xa80] ;  /* 0x000a800001a87983 */ /* 0x000f280000100a00 */
[----:B------:R-:W4:Y:S01]  /*15e20*/  LDL.64 R2, [R1+0x448] ;  /* 0x0004480001027983 */ /* 0x000f220000100a00 */
[----:B------:R-:W4:Y:S03]  /*15e30*/  LDC R25, c[0x0][0x230] ;  /* 0x00008c00ff197b82 */ /* 0x000f260000000800 */
[----:B------:R-:W-:Y:S04]  /*15e40*/  LDGSTS.E [R8+0x4c004], desc[UR8][R188.64], !P5 ;  /* 0x4c004000bc087fae */ /* 0x000fe8000e921848 */
[----:B------:R-:W4:Y:S01]  /*15e50*/  LDL.64 R4, [R1+0xa88] ;  /* 0x000a880001047983 */ /* 0x000f220000100a00 */
[----:B------:R-:W4:Y:S03]  /*15e60*/  LDC R23, c[0x0][0x230] ;  /* 0x00008c00ff177b82 */ /* 0x000f260000000800 */
[----:B------:R-:W-:Y:S04]  /*15e70*/  LDGSTS.E [R8+0x48008], desc[UR8][R186.64], !P2 ;  /* 0x48008000ba087fae */ /* 0x000fe8000d121848 */
[----:B------:R-:W4:Y:S01]  /*15e80*/  LDL.64 R188, [R1+0x460] ;  /* 0x0004600001bc7983 */ /* 0x000f220000100a00 */
[----:B------:R-:W4:Y:S03]  /*15e90*/  LDC R26, c[0x0][0x230] ;  /* 0x00008c00ff1a7b82 */ /* 0x000f260000000800 */
[----:B------:R-:W-:Y:S04]  /*15ea0*/  LDGSTS.E [R8+0x4c008], desc[UR8][R16.64], !P2 ;  /* 0x4c00800010087fae */ /* 0x000fe8000d121848 */
[----:B------:R-:W4:Y:S04]  /*15eb0*/  LDL.64 R186, [R1+0xa90] ;  /* 0x000a900001ba7983 */ /* 0x000f280000100a00 */
[----:B------:R-:W-:Y:S04]  /*15ec0*/  LDGSTS.E [R8+0x4800c], desc[UR8][R154.64], !P4 ;  /* 0x4800c0009a087fae */ /* 0x000fe8000e121848 */
[----:B------:R-:W4:Y:S01]  /*15ed0*/  LDL.64 R16, [R1+0x468] ;  /* 0x0004680001107983 */ /* 0x000f220000100a00 */
[----:B------:R-:W-:-:S02]  /*15ee0*/  VIADD R9, R24, 0xfffffea6 ;  /* 0xfffffea618097836 */ /* 0x000fc40000000000 */
[----:B-1----:R-:W-:Y:S01]  /*15ef0*/  VIADD R10, R14, 0xfffffea4 ;  /* 0xfffffea40e0a7836 */ /* 0x002fe20000000000 */
[----:B------:R-:W1:Y:S01]  /*15f00*/  LDC R24, c[0x0][0x230] ;  /* 0x00008c00ff187b82 */ /* 0x000e620000000800 */
[----:B------:R-:W4:Y:S04]  /*15f10*/  LDL.64 R154, [R1+0xb60] ;  /* 0x000b6000019a7983 */ /* 0x000f280000100a00 */
[----:B--2---:R-:W-:Y:S01]  /*15f20*/  LDGSTS.E [R8+0x4c00c], desc[UR8][R238.64], !P4 ;  /* 0x4c00c000ee087fae */ /* 0x004fe2000e121848 */
[----:B------:R-:W-:Y:S02]  /*15f30*/  ISETP.GE.U32.AND P5, PT, R9, 0x7ffffe27, PT ;  /* 0x7ffffe270900780c */ /* 0x000fe40003fa6070 */
[----:B------:R-:W2:Y:S01]  /*15f40*/  LDC R14, c[0x0][0x230] ;  /* 0x00008c00ff0e7b82 */ /* 0x000ea20000000800 */
[----:B------:R-:W2:Y:S04]  /*15f50*/  LDL.64 R238, [R1+0xb58] ;  /* 0x000b580001ee7983 */ /* 0x000ea80000100a00 */
[----:B---3--:R-:W-:Y:S01]  /*15f60*/  LDGSTS.E [R8+0x50000], desc[UR8][R240.64], !P3 ;  /* 0x50000000f0087fae */ /* 0x008fe2000d921848 */
[----:B----4-:R-:W-:Y:S01]  /*15f70*/  VIADD R9, R12, 0xfffffea5 ;  /* 0xfffffea50c097836 */ /* 0x010fe20000000000 */
[----:B------:R-:W-:Y:S01]  /*15f80*/  ISETP.GE.U32.AND P4, PT, R10, 0x7ffffe25, PT ;  /* 0x7ffffe250a00780c */ /* 0x000fe20003f86070 */
[----:B------:R-:W3:Y:S01]  /*15f90*/  LDC R12, c[0x0][0x230] ;  /* 0x00008c00ff0c7b82 */ /* 0x000ee20000000800 */
[----:B------:R-:W-:Y:S04]  /*15fa0*/  LDGSTS.E [R8+0x54000], desc[UR8][R18.64], !P3 ;  /* 0x5400000012087fae */ /* 0x000fe8000d921848 */
[----:B------:R-:W4:Y:S01]  /*15fb0*/  LDL.64 R240, [R1+0x828] ;  /* 0x0008280001f07983 */ /* 0x000f220000100a00 */
[----:B------:R-:W-:Y:S01]  /*15fc0*/  ISETP.GE.U32.AND P2, PT, R9, 0x7ffffe26, PT ;  /* 0x7ffffe260900780c */ /* 0x000fe20003f46070 */
[----:B------:R-:W-:-:S02]  /*15fd0*/  VIADD R9, R22, 0xfffffe87 ;  /* 0xfffffe8716097836 */ /* 0x000fc40000000000 */
[----:B------:R-:W3:Y:S01]  /*15fe0*/  LDL.64 R18, [R1+0x838] ;  /* 0x0008380001127983 */ /* 0x000ee20000100a00 */
[----:B------:R-:W-:Y:S01]  /*15ff0*/  IADD3 R10, R13, -0x17a, RZ ;  /* 0xfffffe860d0a7810 */ /* 0x000fe20007ffe0ff */
[----:B------:R-:W1:Y:S01]  /*16000*/  LDC R22, c[0x0][0x230] ;  /* 0x00008c00ff167b82 */ /* 0x000e620000000800 */
[----:B------:R-:W-:Y:S01]  /*16010*/  ISETP.GE.U32.AND P3, PT, R9, 0x7ffffe08, PT ;  /* 0x7ffffe080900780c */ /* 0x000fe20003f66070 */
[----:B------:R-:W-:Y:S06]  /*16020*/  LDGSTS.E [R8+0x50004], desc[UR8][R168.64], !P5 ;  /* 0x50004000a8087fae */ /* 0x000fec000e921848 */
[----:B------:R-:W1:Y:S01]  /*16030*/  LDC R13, c[0x0][0x230] ;  /* 0x00008c00ff0d7b82 */ /* 0x000e620000000800 */
[----:B------:R-:W-:Y:S04]  /*16040*/  LDGSTS.E [R8+0x54004], desc[UR8][R2.64], !P5 ;  /* 0x5400400002087fae */ /* 0x000fe8000e921848 */
[----:B------:R-:W3:Y:S04]  /*16050*/  LDL.64 R168, [R1+0xb68] ;  /* 0x000b680001a87983 */ /* 0x000ee80000100a00 */
        /* <DEDUP_REMOVED lines=8> */
[----:B------:R-:W3:Y:S04]  /*160e0*/  LDL.64 R16, [R1+0x30] ;  /* 0x0000300001107983 */ /* 0x000ee80000100a00 */
[----:B--2---:R-:W-:Y:S04]  /*160f0*/  LDGSTS.E [R8+0x58000], desc[UR8][R238.64], !P3 ;  /* 0x58000000ee087fae */ /* 0x004fe8000d921848 */
[----:B------:R-:W2:Y:S04]  /*16100*/  LDL.64 R238, [R1+0x230] ;  /* 0x0002300001ee7983 */ /* 0x000ea80000100a00 */
[----:B----4-:R-:W-:Y:S04]  /*16110*/  LDGSTS.E [R8+0x5c000], desc[UR8][R240.64], !P3 ;  /* 0x5c000000f0087fae */ /* 0x010fe8000d921848 */
[----:B------:R-:W4:Y:S01]  /*16120*/  LDL.64 R240, [R1+0x28] ;  /* 0x0000280001f07983 */ /* 0x000f220000100a00 */
[----:B------:R-:W-:Y:S01]  /*16130*/  VIADD R9, R25, 0xfffffe85 ;  /* 0xfffffe8519097836 */ /* 0x000fe20000000000 */
[----:B------:R-:W-:Y:S01]  /*16140*/  ISETP.GE.U32.AND P5, PT, R10, 0x7ffffe07, PT ;  /* 0x7ffffe070a00780c */ /* 0x000fe20003fa6070 */
[----:B------:R-:W1:Y:S03]  /*16150*/  LDC R25, c[0x0][0x230] ;  /* 0x00008c00ff197b82 */ /* 0x000e660000000800 */
[----:B------:R-:W-:Y:S01]  /*16160*/  ISETP.GE.U32.AND P2, PT, R9, 0x7ffffe06, PT ;  /* 0x7ffffe060900780c */ /* 0x000fe20003f46070 */
[----:B---3--:R-:W-:-:S02]  /*16170*/  VIADD R9, R12, 0xfffffe84 ;  /* 0xfffffe840c097836 */ /* 0x008fc40000000000 */
[----:B------:R-:W-:Y:S02]  /*16180*/  VIADD R10, R23, 0xfffffee0 ;  /* 0xfffffee0170a7836 */ /* 0x000fe40000000000 */
[----:B------:R-:W3:Y:S01]  /*16190*/  LDC R12, c[0x0][0x230] ;  /* 0x00008c00ff0c7b82 */ /* 0x000ee20000000800 */
[----:B------:R-:W-:-:S03]  /*161a0*/  ISETP.GE.U32.AND P4, PT, R9, 0x7ffffe05, PT ;  /* 0x7ffffe050900780c */ /* 0x000fc60003f86070 */
[----:B------:R-:W-:Y:S04]  /*161b0*/  LDGSTS.E [R8+0x58004], desc[UR8][R154.64], !P5 ;  /* 0x580040009a087fae */ /* 0x000fe8000e921848 */
[----:B------:R-:W-:Y:S01]  /*161c0*/  LDGSTS.E [R8+0x5c004], desc[UR8][R18.64], !P5 ;  /* 0x5c00400012087fae */ /* 0x000fe2000e921848 */
[----:B------:R-:W1:Y:S03]  /*161d0*/  LDC R23, c[0x0][0x230] ;  /* 0x00008c00ff177b82 */ /* 0x000e660000000800 */
[----:B------:R-:W-:Y:S04]  /*161e0*/  LDGSTS.E [R8+0x58008], desc[UR8][R168.64], !P2 ;  /* 0x58008000a8087fae */ /* 0x000fe8000d121848 */
[----:B------:R-:W4:Y:S04]  /*161f0*/  LDL.64 R154, [R1+0x248] ;  /* 0x00024800019a7983 */ /* 0x000f280000100a00 */
[----:B------:R-:W4:Y:S04]  /*16200*/  LDL.64 R18, [R1+0x78] ;  /* 0x0000780001127983 */ /* 0x000f280000100a00 */
[----:B------:R-:W-:Y:S04]  /*16210*/  LDGSTS.E [R8+0x5c008], desc[UR8][R2.64], !P2 ;  /* 0x5c00800002087fae */ /* 0x000fe8000d121848 */
[----:B------:R-:W4:Y:S04]  /*16220*/  LDL.64 R168, [R1+0x258] ;  /* 0x0002580001a87983 */ /* 0x000f280000100a00 */
[----:B------:R-:W-:Y:S04]  /*16230*/  LDGSTS.E [R8+0x5800c], desc[UR8][R4.64], !P4 ;  /* 0x5800c00004087fae */ /* 0x000fe8000e121848 */
[----:B------:R-:W4:Y:S04]  /*16240*/  LDL.64 R2, [R1+0x80] ;  /* 0x0000800001027983 */ /* 0x000f280000100a00 */
[----:B------:R3:W-:Y:S04]  /*16250*/  LDGSTS.E [R8+0x5c00c], desc[UR8][R188.64], !P4 ;  /* 0x5c00c000bc087fae */ /* 0x0007e8000e121848 */
[----:B------:R-:W4:Y:S04]  /*16260*/  LDL.64 R4, [R1+0x438] ;  /* 0x0004380001047983 */ /* 0x000f280000100a00 */
[----:B------:R1:W-:Y:S04]  /*16270*/  LDGSTS.E [R7+0x40000], desc[UR8][R186.64], !P0 ;  /* 0x40000000ba077fae */ /* 0x0003e8000c121848 */
[----:B------:R1:W-:Y:S04]  /*16280*/  LDGSTS.E [R7+0x44000], desc[UR8][R16.64], !P0 ;  /* 0x4400000010077fae */ /* 0x0003e8000c121848 */
[----:B------:R-:W4:Y:S01]  /*16290*/  LDL.64 R188, [R1+0x278] ;  /* 0x0002780001bc7983 */ /* 0x000f220000100a00 */
[----:B------:R-:W-:Y:S01]  /*162a0*/  VIADD R9, R26, 0xfffffec3 ;  /* 0xfffffec31a097836 */ /* 0x000fe20000000000 */
[----:B------:R-:W-:-:S02]  /*162b0*/  ISETP.GE.U32.AND P3, PT, R10, 0x7ffffe61, PT ;  /* 0x7ffffe610a00780c */ /* 0x000fc40003f66070 */
[----:B------:R-:W4:Y:S01]  /*162c0*/  LDL.64 R186, [R1+0x4b8] ;  /* 0x0004b80001ba7983 */ /* 0x000f220000100a00 */
[----:B---3--:R-:W-:-:S03]  /*162d0*/  VIADD R8, R12, 0xfffffec0 ;  /* 0xfffffec00c087836 */ /* 0x008fc60000000000 */
[----:B------:R-:W3:Y:S04]  /*162e0*/  LDL.64 R16, [R1+0x8a8] ;  /* 0x0008a80001107983 */ /* 0x000ee80000100a00 */
[----:B--2---:R2:W-:Y:S01]  /*162f0*/  LDGSTS.E [R7+0x40004], desc[UR8][R238.64], !P6 ;  /* 0x40004000ee077fae */ /* 0x0045e2000f121848 */
[----:B------:R-:W-:Y:S01]  /*16300*/  ISETP.GE.U32.AND P5, PT, R9, 0x7ffffe44, PT ;  /* 0x7ffffe440900780c */ /* 0x000fe20003fa6070 */
[----:B------:R-:W2:Y:S08]  /*16310*/  LDC R10, c[0x0][0x230] ;  /* 0x00008c00ff0a7b82 */ /* 0x000eb00000000800 */
[----:B------:R-:W2:Y:S01]  /*16320*/  LDC R12, c[0x0][0x230] ;  /* 0x00008c00ff0c7b82 */ /* 0x000ea20000000800 */
[----:B------:R-:W2:Y:S04]  /*16330*/  LDL.64 R238, [R1+0x450] ;  /* 0x0004500001ee7983 */ /* 0x000ea80000100a00 */
[----:B----4-:R4:W-:Y:S04]  /*16340*/  LDGSTS.E [R7+0x44004], desc[UR8][R240.64], !P6 ;  /* 0x44004000f0077fae */ /* 0x0109e8000f121848 */
[----:B------:R-:W4:Y:S01]  /*16350*/  LDL.64 R240, [R1+0x288] ;  /* 0x0002880001f07983 */ /* 0x000f220000100a00 */
[----:B------:R-:W-:-:S02]  /*16360*/  IADD3 R9, R14, -0x13e, RZ ;  /* 0xfffffec20e097810 */ /* 0x000fc40007ffe0ff */
[----:B------:R-:W3:Y:S02]  /*16370*/  LDC R14, c[0x0][0x230] ;  /* 0x00008c00ff0e7b82 */ /* 0x000ee40000000800 */
[----:B------:R-:W-:Y:S01]  /*16380*/  ISETP.GE.U32.AND P2, PT, R9, 0x7ffffe43, PT ;  /* 0x7ffffe430900780c */ /* 0x000fe20003f46070 */
[----:B------:R1:W-:Y:S04]  /*16390*/  LDGSTS.E [R7+0x40008], desc[UR8][R154.64], !P1 ;  /* 0x400080009a077fae */ /* 0x0003e8000c921848 */
[----:B------:R1:W-:Y:S04]  /*163a0*/  LDGSTS.E [R7+0x44008], desc[UR8][R18.64], !P1 ;  /* 0x4400800012077fae */ /* 0x0003e8000c921848 */
[----:B------:R1:W-:Y:S04]  /*163b0*/  LDGSTS.E [R7+0x4000c], desc[UR8][R168.64], !P3 ;  /* 0x4000c000a8077fae */ /* 0x0003e8000d921848 */
[----:B------:R-:W3:Y:S04]  /*163c0*/  LDL.64 R18, [R1+0x490] ;  /* 0x0004900001127983 */ /* 0x000ee80000100a00 */
[----:B------:R1:W-:Y:S04]  /*163d0*/  LDGSTS.E [R7+0x4400c], desc[UR8][R2.64], !P3 ;  /* 0x4400c00002077fae */ /* 0x0003e8000d921848 */
[----:B------:R-:W3:Y:S04]  /*163e0*/  LDL.64 R168, [R1+0xb78] ;  /* 0x000b780001a87983 */ /* 0x000ee80000100a00 */
[----:B------:R1:W-:Y:S04]  /*163f0*/  LDGSTS.E [R7+0x48000], desc[UR8][R4.64], !P5 ;  /* 0x4800000004077fae */ /* 0x0003e8000e921848 */
[----:B------:R-:W3:Y:S04]  /*16400*/  LDL.64 R2, [R1+0x878] ;  /* 0x0008780001027983 */ /* 0x000ee80000100a00 */
[----:B------:R-:W3:Y:S04]  /*16410*/  LDL.64 R154, [R1+0xb88] ;  /* 0x000b8800019a7983 */ /* 0x000ee80000100a00 */
[----:B------:R-:W3:Y:S04]  /*16420*/  LDL.64 R4, [R1+0xb80] ;  /* 0x000b800001047983 */ /* 0x000ee80000100a00 */
[----:B------:R1:W-:Y:S04]  /*16430*/  LDGSTS.E [R7+0x4c000], desc[UR8][R188.64], !P5 ;  /* 0x4c000000bc077fae */ /* 0x0003e8000e921848 */
[----:B------:R-:W3:Y:S04]  /*16440*/  LDL.64 R188, [R1+0x8c0] ;  /* 0x0008c00001bc7983 */ /* 0x000ee80000100a00 */
[----:B--2---:R2:W-:Y:S04]  /*16450*/  LDGSTS.E [R7+0x48004], desc[UR8][R238.64], !P2 ;  /* 0x48004000ee077fae */ /* 0x0045e8000d121848 */
[----:B------:R-:W2:Y:S04]  /*16460*/  LDL.64 R238, [R1+0xb90] ;  /* 0x000b900001ee7983 */ /* 0x000ea80000100a00 */
[----:B----4-:R4:W-:Y:S04]  /*16470*/  LDGSTS.E [R7+0x4c004], desc[UR8][R240.64], !P2 ;  /* 0x4c004000f0077fae */ /* 0x0109e8000d121848 */
[----:B------:R-:W4:Y:S01]  /*16480*/  LDL.64 R240, [R1+0x8d0] ;  /* 0x0008d00001f07983 */ /* 0x000f220000100a00 */
[----:B-1----:R-:W-:-:S02]  /*16490*/  VIADD R9, R13, 0xfffffec1 ;  /* 0xfffffec10d097836 */ /* 0x002fc40000000000 */
[----:B------:R-:W1:Y:S01]  /*164a0*/  LDC R13, c[0x0][0x230] ;  /* 0x00008c00ff0d7b82 */ /* 0x000e620000000800 */
[----:B------:R-:W-:Y:S01]  /*164b0*/  ISETP.GE.U32.AND P0, PT, R8, 0x7ffffe41, PT ;  /* 0x7ffffe410800780c */ /* 0x000fe20003f06070 */
[----:B------:R-:W-:Y:S01]  /*164c0*/  VIADD R8, R25, 0xfffffea2 ;  /* 0xfffffea219087836 */ /* 0x000fe20000000000 */
[----:B------:R-:W-:Y:S01]  /*164d0*/  ISETP.GE.U32.AND P4, PT, R9, 0x7ffffe42, PT ;  /* 0x7ffffe420900780c */ /* 0x000fe20003f86070 */
[----:B------:R-:W-:-:S03]  /*164e0*/  VIADD R9, R24, 0xfffffea3 ;  /* 0xfffffea318097836 */ /* 0x000fc60000000000 */
[----:B------:R-:W-:Y:S01]  /*164f0*/  ISETP.GE.U32.AND P1, PT, R8, 0x7ffffe23, PT ;  /* 0x7ffffe230800780c */ /* 0x000fe20003f26070 */
[----:B------:R-:W-:Y:S01]  /*16500*/  VIADD R8, R22, 0xfffffea0 ;  /* 0xfffffea016087836 */ /* 0x000fe20000000000 */
[----:B------:R-:W-:Y:S02]  /*16510*/  ISETP.GE.U32.AND P6, PT, R9, 0x7ffffe24, PT ;  /* 0x7ffffe240900780c */ /* 0x000fe40003fc6070 */
[----:B------:R-:W-:Y:S02]  /*16520*/  IADD3 R9, R23, -0x15f, RZ ;  /* 0xfffffea117097810 */ /* 0x000fe40007ffe0ff */
[----:B------:R-:W-:Y:S01]  /*16530*/  ISETP.GE.U32.AND P5, PT, R8, 0x7ffffe21, PT ;  /* 0x7ffffe210800780c */ /* 0x000fe20003fa6070 */
[----:B---3--:R-:W-:Y:S01]  /*16540*/  VIADD R8, R14, 0xfffffe82 ;  /* 0xfffffe820e087836 */ /* 0x008fe20000000000 */
[----:B------:R-:W-:Y:S01]  /*16550*/  ISETP.GE.U32.AND P3, PT, R9, 0x7ffffe22, PT ;  /* 0x7ffffe220900780c */ /* 0x000fe20003f66070 */
[----:B------:R3:W-:Y:S04]  /*16560*/  LDGSTS.E [R7+0x48008], desc[UR8][R184.64], !P4 ;  /* 0x48008000b8077fae */ /* 0x0007e8000e121848 */
[----:B------:R3:W-:Y:S01]  /*16570*/  LDGSTS.E [R7+0x4c008], desc[UR8][R164.64], !P4 ;  /* 0x4c008000a4077fae */ /* 0x0007e2000e121848 */
[----:B------:R-:W-:Y:S01]  /*16580*/  ISETP.GE.U32.AND P4, PT, R8, 0x7ffffe03, PT ;  /* 0x7ffffe030800780c */ /* 0x000fe20003f86070 */
[----:B-1----:R-:W-:-:S02]  /*16590*/  VIADD R9, R13, 0xfffffe83 ;  /* 0xfffffe830d097836 */ /* 0x002fc40000000000 */
[----:B------:R3:W-:Y:S01]  /*165a0*/  LDGSTS.E [R7+0x4800c], desc[UR8][R220.64], !P0 ;  /* 0x4800c000dc077fae */ /* 0x0007e2000c121848 */
[----:B------:R-:W-:Y:S02]  /*165b0*/  VIADD R8, R10, 0xfffffe81 ;  /* 0xfffffe810a087836 */ /* 0x000fe40000000000 */
[----:B------:R-:W-:Y:S01]  /*165c0*/  ISETP.GE.U32.AND P2, PT, R9, 0x7ffffe04, PT ;  /* 0x7ffffe040900780c */ /* 0x000fe20003f46070 */
[----:B------:R3:W-:Y:S01]  /*165d0*/  LDGSTS.E [R7+0x4c00c], desc[UR8][R160.64], !P0 ;  /* 0x4c00c000a0077fae */ /* 0x0007e2000c121848 */
[----:B------:R-:W-:Y:S02]  /*165e0*/  IADD3 R9, R12, -0x180, RZ ;  /* 0xfffffe800c097810 */ /* 0x000fe40007ffe0ff */
[----:B------:R-:W-:Y:S01]  /*165f0*/  ISETP.GE.U32.AND P0, PT, R8, 0x7ffffe02, PT ;  /* 0x7ffffe020800780c */ /* 0x000fe20003f06070 */
[----:B------:R3:W-:Y:S04]  /*16600*/  LDGSTS.E [R7+0x50000], desc[UR8][R162.64], !P6 ;  /* 0x50000000a2077fae */ /* 0x0007e8000f121848 */
[----:B------:R3:W-:Y:S01]  /*16610*/  LDGSTS.E [R7+0x54000], desc[UR8][R156.64], !P6 ;  /* 0x540000009c077fae */ /* 0x0007e2000f121848 */
[----:B------:R-:W-:-:S03]  /*16620*/  ISETP.GE.U32.AND P6, PT, R9, 0x7ffffe01, PT ;  /* 0x7ffffe010900780c */ /* 0x000fc60003fc6070 */
[----:B------:R3:W-:Y:S04]  /*16630*/  LDGSTS.E [R7+0x50004], desc[UR8][R158.64], !P1 ;  /* 0x500040009e077fae */ /* 0x0007e8000c921848 */
        /* <DEDUP_REMOVED lines=14> */
[----:B------:R-:W3:Y:S01]  /*16720*/  LDL.64 R4, [R1+0x708] ;  /* 0x0007080001047983 */ /* 0x000ee20000100a00 */
[----:B------:R-:W-:-:S03]  /*16730*/  ISETP.NE.U32.AND P1, PT, R11, RZ, PT ;  /* 0x000000ff0b00720c */ /* 0x000fc60003f25070 */
[----:B------:R-:W3:Y:S04]  /*16740*/  LDL.64 R10, [R1+0x800] ;  /* 0x00080000010a7983 */ /* 0x000ee80000100a00 */
        /* <DEDUP_REMOVED lines=17> */
[----:B--2---:R1:W-:Y:S04]  /*16860*/  LDGSTS.E [R7+0x5800c], desc[UR8][R238.64], !P6 ;  /* 0x5800c000ee077fae */ /* 0x0043e8000f121848 */
[----:B------:R-:W2:Y:S04]  /*16870*/  LDL.64 R238, [R1+0x7b8] ;  /* 0x0007b80001ee7983 */ /* 0x000ea80000100a00 */
[----:B----4-:R1:W-:Y:S04]  /*16880*/  LDGSTS.E [R7+0x5c00c], desc[UR8][R240.64], !P6 ;  /* 0x5c00c000f0077fae */ /* 0x0103e8000f121848 */
[----:B------:R-:W0:Y:S04]  /*16890*/  LDGDEPBAR ;  /* 0x00000000000079af */ /* 0x000e280000000000 */
[----:B------:R-:W4:Y:S04]  /*168a0*/  LDL.64 R240, [R1+0x768] ;  /* 0x0007680001f07983 */ /* 0x000f280000100a00 */
[----:B---3--:R1:W-:Y:S04]  /*168b0*/  LDGSTS.E [R243+-0x70000], desc[UR8][R18.64], P1 ;  /* 0x9000000012f37fae */ /* 0x0083e80008921848 */
[----:B------:R1:W-:Y:S04]  /*168c0*/  LDGSTS.E [R243+-0x6fc00], desc[UR8][R168.64], P1 ;  /* 0x90400000a8f37fae */ /* 0x0003e80008921848 */
[----:B------:R-:W3:Y:S04]  /*168d0*/  LDL.64 R18, [R1+0x728] ;  /* 0x0007280001127983 */ /* 0x000ee80000100a00 */
[----:B------:R1:W-:Y:S04]  /*168e0*/  LDGSTS.E [R243+-0x6f800], desc[UR8][R2.64], P1 ;  /* 0x9080000002f37fae */ /* 0x0003e80008921848 */
[----:B------:R1:W-:Y:S04]  /*168f0*/  LDGSTS.E [R243+-0x6f400], desc[UR8][R4.64], P1 ;  /* 0x90c0000004f37fae */ /* 0x0003e80008921848 */
[----:B------:R-:W3:Y:S04]  /*16900*/  LDL.64 R168, [R1+0x788] ;  /* 0x0007880001a87983 */ /* 0x000ee80000100a00 */
[----:B------:R-:W3:Y:S04]  /*16910*/  LDL.64 R2, [R1+0x7d0] ;  /* 0x0007d00001027983 */ /* 0x000ee80000100a00 */
[----:B------:R-:W3:Y:S04]  /*16920*/  LDL.64 R4, [R1+0x840] ;  /* 0x0008400001047983 */ /* 0x000ee80000100a00 */
[----:B----4-:R1:W-:Y:S04]  /*16930*/  LDGSTS.E [R243+-0x6f000], desc[UR8][R240.64], P1 ;  /* 0x91000000f0f37fae */ /* 0x0103e80008921848 */
[----:B--2---:R1:W-:Y:S04]  /*16940*/  LDGSTS.E [R243+-0x6ec00], desc[UR8][R238.64], P1 ;  /* 0x91400000eef37fae */ /* 0x0043e80008921848 */
[----:B------:R1:W-:Y:S04]  /*16950*/  LDGSTS.E [R243+-0x6e800], desc[UR8][R10.64], P1 ;  /* 0x918000000af37fae */ /* 0x0003e80008921848 */
[----:B------:R-:W2:Y:S04]  /*16960*/  LDL.LU.64 R240, [R1+0xc68] ;  /* 0x000c680001f07983 */ /* 0x000ea80000300a00 */
[----:B------:R1:W-:Y:S04]  /*16970*/  LDGSTS.E [R243+-0x6e400], desc[UR8][R8.64], P1 ;  /* 0x91c0000008f37fae */ /* 0x0003e80008921848 */
        /* <DEDUP_REMOVED lines=8> */
[----:B------:R-:W4:Y:S04]  /*16a00*/  LDL.LU.64 R238, [R1+0xc60] ;  /* 0x000c600001ee7983 */ /* 0x000f280000300a00 */
[----:B------:R-:W4:Y:S04]  /*16a10*/  LDL.64 R8, [R1+0x668] ;  /* 0x0006680001087983 */ /* 0x000f280000100a00 */
        /* <DEDUP_REMOVED lines=10> */
[----:B--2---:R1:W-:Y:S04]  /*16ac0*/  LDGSTS.E [R241+-0x6ff00], desc[UR8][R188.64], P1 ;  /* 0x90100000bcf17fae */ /* 0x0043e80008921848 */
[----:B------:R1:W-:Y:S04]  /*16ad0*/  LDGSTS.E [R241+-0x6fb00], desc[UR8][R160.64], P1 ;  /* 0x90500000a0f17fae */ /* 0x0003e80008921848 */
[----:B------:R1:W-:Y:S04]  /*16ae0*/  LDGSTS.E [R241+-0x6f700], desc[UR8][R162.64], P1 ;  /* 0x90900000a2f17fae */ /* 0x0003e80008921848 */
[----:B------:R-:W2:Y:S04]  /*16af0*/  LDL.64 R188, [R1+0x898] ;  /* 0x0008980001bc7983 */ /* 0x000ea80000100a00 */
[----:B------:R1:W-:Y:S04]  /*16b00*/  LDGSTS.E [R241+-0x6f300], desc[UR8][R156.64], P1 ;  /* 0x90d000009cf17fae */ /* 0x0003e80008921848 */
[----:B------:R-:W4:Y:S04]  /*16b10*/  LDL.64 R160, [R1+0x6b0] ;  /* 0x0006b00001a07983 */ /* 0x000f280000100a00 */
        /* <DEDUP_REMOVED lines=13> */
[----:B---3--:R1:W-:Y:S04]  /*16bf0*/  LDGSTS.E [R240+-0x6f280], desc[UR8][R18.64], P1 ;  /* 0x90d8000012f07fae */ /* 0x0083e80008921848 */
[----:B------:R-:W3:Y:S04]  /*16c00*/  LDL.64 R186, [R1+0x678] ;  /* 0x0006780001ba7983 */ /* 0x000ee80000100a00 */
[----:B------:R1:W-:Y:S04]  /*16c10*/  LDGSTS.E [R240+-0x6ee80], desc[UR8][R168.64], P1 ;  /* 0x91180000a8f07fae */ /* 0x0003e80008921848 */
[----:B------:R-:W3:Y:S04]  /*16c20*/  LDL.64 R16, [R1+0x6b8] ;  /* 0x0006b80001107983 */ /* 0x000ee80000100a00 */
[----:B------:R1:W-:Y:S04]  /*16c30*/  LDGSTS.E [R240+-0x6ea80], desc[UR8][R2.64], P1 ;  /* 0x9158000002f07fae */ /* 0x0003e80008921848 */
[----:B------:R-:W3:Y:S04]  /*16c40*/  LDL.64 R154, [R1+0x6f8] ;  /* 0x0006f800019a7983 */ /* 0x000ee80000100a00 */
[----:B------:R1:W-:Y:S04]  /*16c50*/  LDGSTS.E [R240+-0x6e680], desc[UR8][R4.64], P1 ;  /* 0x9198000004f07fae */ /* 0x0003e80008921848 */
[----:B------:R-:W3:Y:S04]  /*16c60*/  LDL.64 R18, [R1+0x748] ;  /* 0x0007480001127983 */ /* 0x000ee80000100a00 */
[----:B------:R-:W3:Y:S04]  /*16c70*/  LDL.64 R168, [R1+0x7a8] ;  /* 0x0007a80001a87983 */ /* 0x000ee80000100a00 */
[----:B------:R-:W3:Y:S04]  /*16c80*/  LDL.64 R4, [R1+0x868] ;  /* 0x0008680001047983 */ /* 0x000ee80000100a00 */
[----:B------:R-:W3:Y:S04]  /*16c90*/  LDL.64 R2, [R1+0x8b8] ;  /* 0x0008b80001027983 */ /* 0x000ee80000100a00 */
[----:B--2---:R1:W-:Y:S04]  /*16ca0*/  LDGSTS.E [R240+-0x6e280], desc[UR8][R188.64], P1 ;  /* 0x91d80000bcf07fae */ /* 0x0043e80008921848 */
[----:B----4-:R1:W-:Y:S04]  /*16cb0*/  LDGSTS.E [R239+-0x6fe00], desc[UR8][R8.64], P1 ;  /* 0x9020000008ef7fae */ /* 0x0103e80008921848 */
[----:B------:R1:W-:Y:S04]  /*16cc0*/  LDGSTS.E [R239+-0x6fa00], desc[UR8][R12.64], P1 ;  /* 0x906000000cef7fae */ /* 0x0003e80008921848 */
[----:B------:R-:W2:Y:S04]  /*16cd0*/  LDL.64 R188, [R1+0x7e8] ;  /* 0x0007e80001bc7983 */ /* 0x000ea80000100a00 */
[----:B------:R1:W-:Y:S04]  /*16ce0*/  LDGSTS.E [R239+-0x6f600], desc[UR8][R22.64], P1 ;  /* 0x90a0000016ef7fae */ /* 0x0003e80008921848 */
[----:B------:R-:W4:Y:S04]  /*16cf0*/  LDL.64 R240, [R1+0x700] ;  /* 0x0007000001f07983 */ /* 0x000f280000100a00 */
[----:B------:R-:W4:Y:S04]  /*16d00*/  LDL.64 R8, [R1+0x7f0] ;  /* 0x0007f00001087983 */ /* 0x000f280000100a00 */
[----:B------:R-:W4:Y:S04]  /*16d10*/  LDL.64 R12, [R1+0x870] ;  /* 0x00087000010c7983 */ /* 0x000f280000100a00 */
[----:B------:R-:W4:Y:S04]  /*16d20*/  LDL.64 R22, [R1+0x8c8] ;  /* 0x0008c80001167983 */ /* 0x000f280000100a00 */
[----:B------:R1:W-:Y:S04]  /*16d30*/  LDGSTS.E [R239+-0x6f200], desc[UR8][R170.64], P1 ;  /* 0x90e00000aaef7fae */ /* 0x0003e80008921848 */
[----:B------:R1:W-:Y:S04]  /*16d40*/  LDGSTS.E [R239+-0x6ee00], desc[UR8][R172.64], P1 ;  /* 0x91200000acef7fae */ /* 0x0003e80008921848 */
[----:B------:R1:W-:Y:S04]  /*16d50*/  LDGSTS.E [R239+-0x6ea00], desc[UR8][R166.64], P1 ;  /* 0x91600000a6ef7fae */ /* 0x0003e80008921848 */
[----:B------:R1:W5:Y:S04]  /*16d60*/  LDL.LU.64 R170, [R1+0xc58] ;  /* 0x000c580001aa7983 */ /* 0x0003680000300a00 */
[----:B------:R1:W5:Y:S04]  /*16d70*/  LDL.LU.64 R172, [R1+0xc50] ;  /* 0x000c500001ac7983 */ /* 0x0003680000300a00 */
[----:B------:R1:W5:Y:S04]  /*16d80*/  LDL.LU.64 R166, [R1+0xc48] ;  /* 0x000c480001a67983 */ /* 0x0003680000300a00 */
        /* <DEDUP_REMOVED lines=19> */
[----:B---3--:R1:W-:Y:S04]  /*16ec0*/  LDGSTS.E [R15+-0x6fd00], desc[UR8][R186.64], P1 ;  /* 0x90300000ba0f7fae */ /* 0x0083e80008921848 */
[----:B------:R1:W-:Y:S04]  /*16ed0*/  LDGSTS.E [R15+-0x6f900], desc[UR8][R16.64], P1 ;  /* 0x90700000100f7fae */ /* 0x0003e80008921848 */
[----:B------:R1:W5:Y:S04]  /*16ee0*/  LDL.LU.64 R20, [R1+0xbf8] ;  /* 0x000bf80001147983 */ /* 0x0003680000300a00 */
[----:B------:R-:W3:Y:S04]  /*16ef0*/  LDL.64 R238, [R1+0x6c0] ;  /* 0x0006c00001ee7983 */ /* 0x000ee80000100a00 */
        /* <DEDUP_REMOVED lines=8> */
[----:B--2---:R1:W-:Y:S04]  /*16f80*/  LDGSTS.E [R15+-0x6e900], desc[UR8][R188.64], P1 ;  /* 0x91700000bc0f7fae */ /* 0x0043e80008921848 */
[----:B------:R1:W-:Y:S04]  /*16f90*/  LDGSTS.E [R15+-0x6e500], desc[UR8][R4.64], P1 ;  /* 0x91b00000040f7fae */ /* 0x0003e80008921848 */
[----:B------:R1:W-:Y:S04]  /*16fa0*/  LDGSTS.E [R15+-0x6e100], desc[UR8][R2.64], P1 ;  /* 0x91f00000020f7fae */ /* 0x0003e80008921848 */
[----:B------:R1:W5:Y:S04]  /*16fb0*/  LDL.LU.64 R188, [R1+0xbc8] ;  /* 0x000bc80001bc7983 */ /* 0x0003680000300a00 */
[----:B------:R1:W5:Y:S04]  /*16fc0*/  LDL.LU.64 R4, [R1+0xbc0] ;  /* 0x000bc00001047983 */ /* 0x0003680000300a00 */
[----:B------:R1:W5:Y:S04]  /*16fd0*/  LDL.LU.64 R2, [R1+0xbb8] ;  /* 0x000bb80001027983 */ /* 0x0003680000300a00 */
[----:B------:R-:W2:Y:S01]  /*16fe0*/  LDL.64 R14, [R1+0x680] ;  /* 0x00068000010e7983 */ /* 0x000ea20000100a00 */
[----:B------:R-:W-:-:S02]  /*16ff0*/  ISETP.GE.AND P0, PT, R180, 0x80, PT ;  /* 0x00000080b400780c */ /* 0x000fc40003f06270 */
[----:B------:R-:W-:Y:S02]  /*17000*/  CS2R R120, SRZ ;  /* 0x0000000000787805 */ /* 0x000fe4000001ff00 */
[----:B------:R-:W-:Y:S02]  /*17010*/  CS2R R122, SRZ ;  /* 0x00000000007a7805 */ /* 0x000fe4000001ff00 */
[----:B------:R-:W-:Y:S02]  /*17020*/  CS2R R124, SRZ ;  /* 0x00000000007c7805 */ /* 0x000fe4000001ff00 */
[----:B------:R-:W-:Y:S02]  /*17030*/  CS2R R126, SRZ ;  /* 0x00000000007e7805 */ /* 0x000fe4000001ff00 */
[----:B------:R-:W-:Y:S02]  /*17040*/  CS2R R128, SRZ ;  /* 0x0000000000807805 */ /* 0x000fe4000001ff00 */
[----:B------:R-:W-:-:S02]  /*17050*/  CS2R R130, SRZ ;  /* 0x0000000000827805 */ /* 0x000fc4000001ff00 */
        /* <DEDUP_REMOVED lines=57> */
[----:B------:R-:W-:Y:S01]  /*173f0*/  CS2R R54, SRZ ;  /* 0x0000000000367805 */ /* 0x000fe2000001ff00 */
[----:B--2---:R1:W-:Y:S04]  /*17400*/  LDGSTS.E [R6+-0x6fc80], desc[UR8][R14.64], P1 ;  /* 0x903800000e067fae */ /* 0x0043e80008921848 */
[----:B---3--:R1:W-:Y:S04]  /*17410*/  LDGSTS.E [R6+-0x6f880], desc[UR8][R238.64], P1 ;  /* 0x90780000ee067fae */ /* 0x0083e80008921848 */
[----:B----4-:R1:W-:Y:S04]  /*17420*/  LDGSTS.E [R6+-0x6f480], desc[UR8][R240.64], P1 ;  /* 0x90b80000f0067fae */ /* 0x0103e80008921848 */
[----:B------:R1:W-:Y:S04]  /*17430*/  LDGSTS.E [R6+-0x6f080], desc[UR8][R242.64], P1 ;  /* 0x90f80000f2067fae */ /* 0x0003e80008921848 */
[----:B------:R1:W-:Y:S04]  /*17440*/  LDGSTS.E [R6+-0x6ec80], desc[UR8][R10.64], P1 ;  /* 0x913800000a067fae */ /* 0x0003e80008921848 */
[----:B------:R1:W-:Y:S04]  /*17450*/  LDGSTS.E [R6+-0x6e880], desc[UR8][R8.64], P1 ;  /* 0x9178000008067fae */ /* 0x0003e80008921848 */
[----:B------:R1:W-:Y:S04]  /*17460*/  LDGSTS.E [R6+-0x6e480], desc[UR8][R12.64], P1 ;  /* 0x91b800000c067fae */ /* 0x0003e80008921848 */
[----:B------:R1:W-:Y:S04]  /*17470*/  LDGSTS.E [R6+-0x6e080], desc[UR8][R22.64], P1 ;  /* 0x91f8000016067fae */ /* 0x0003e80008921848 */
[----:B------:R-:W0:Y:S01]  /*17480*/  LDGDEPBAR ;  /* 0x00000000000079af */ /* 0x000e220000000000 */
[----:B------:R-:W-:Y:S05]  /*17490*/  @!P0 BRA `(.L_x_0) ;  /* 0x0000012400d88947 */ /* 0x000fea0003800000 */
[----:B-1----:R-:W2:Y:S04]  /*174a0*/  LDL.LU.64 R12, [R1+0x88] ;  /* 0x00008800010c7983 */ /* 0x002ea80000300a00 */
[----:B------:R-:W3:Y:S01]  /*174b0*/  LDL.LU.64 R22, [R1+0x90] ;  /* 0x0000900001167983 */ /* 0x000ee20000300a00 */
[----:B-----5:R-:W-:Y:S01]  /*174c0*/  MOV R10, R168 ;  /* 0x000000a8000a7202 */ /* 0x020fe20000000f00 */
[----:B------:R-:W-:Y:S01]  /*174d0*/  IMAD.MOV.U32 R11, RZ, RZ, R169 ;  /* 0x000000ffff0b7224 */ /* 0x000fe200078e00a9 */
[----:B------:R-:W-:Y:S01]  /*174e0*/  MOV R15, R155 ;  /* 0x0000009b000f7202 */ /* 0x000fe20000000f00 */
[----:B------:R1:W-:Y:S01]  /*174f0*/  STL.64 [R1+0xbc8], R188 ;  /* 0x000bc8bc01007387 */ /* 0x0003e20000100a00 */
[----:B------:R-:W-:Y:S01]  /*17500*/  IMAD.MOV.U32 R14, RZ, RZ, R154 ;  /* 0x000000ffff0e7224 */ /* 0x000fe200078e009a */
[----:B------:R-:W-:Y:S01]  /*17510*/  MOV R169, R170 ;  /* 0x000000aa00a97202 */ /* 0x000fe20000000f00 */
[----:B------:R-:W-:Y:S01]  /*17520*/  IMAD.MOV.U32 R154, RZ, RZ, R153 ;  /* 0x000000ffff9a7224 */ /* 0x000fe200078e0099 */
[----:B------:R-:W-:Y:S01]  /*17530*/  STL.64 [R1+0xbc0], R4 ;  /* 0x000bc00401007387 */ /* 0x000fe20000100a00 */
[----:B------:R-:W-:-:S02]  /*17540*/  IMAD.MOV.U32 R153, RZ, RZ, R159 ;  /* 0x000000ffff997224 */ /* 0x000fc400078e009f */
[----:B------:R-:W-:Y:S01]  /*17550*/  IMAD.MOV.U32 R155, RZ, RZ, R156 ;  /* 0x000000ffff9b7224 */ /* 0x000fe200078e009c */
[----:B------:R-:W-:Y:S01]  /*17560*/  STL.64 [R1+0xbb8], R2 ;  /* 0x000bb80201007387 */ /* 0x000fe20000100a00 */
[----:B------:R-:W-:Y:S02]  /*17570*/  IMAD.MOV.U32 R168, RZ, RZ, R167 ;  /* 0x000000ffffa87224 */ /* 0x000fe400078e00a7 */
[----:B------:R-:W-:Y:S02]  /*17580*/  IMAD.MOV.U32 R167, RZ, RZ, R173 ;  /* 0x000000ffffa77224 */ /* 0x000fe400078e00ad */
[----:B------:R-:W-:Y:S02]  /*17590*/  IMAD.MOV.U32 R173, RZ, RZ, R174 ;  /* 0x000000ffffad7224 */ /* 0x000fe400078e00ae */
[----:B------:R-:W-:Y:S02]  /*175a0*/  IMAD.MOV.U32 R174, RZ, RZ, R194 ;  /* 0x000000ffffae7224 */ /* 0x000fe400078e00c2 */
[----:B------:R-:W-:-:S02]  /*175b0*/  IMAD.MOV.U32 R194, RZ, RZ, R198 ;  /* 0x000000ffffc27224 */ /* 0x000fc400078e00c6 */
[----:B------:R-:W-:Y:S01]  /*175c0*/  IMAD.MOV.U32 R198, RZ, RZ, R202 ;  /* 0x000000ffffc67224 */ /* 0x000fe200078e00ca */
[----:B------:R-:W-:Y:S01]  /*175d0*/  MOV R202, R206 ;  /* 0x000000ce00ca7202 */ /* 0x000fe20000000f00 */
[----:B------:R-:W-:Y:S02]  /*175e0*/  IMAD.MOV.U32 R206, RZ, RZ, R210 ;  /* 0x000000ffffce7224 */ /* 0x000fe400078e00d2 */
[----:B------:R-:W-:Y:S01]  /*175f0*/  IMAD.MOV.U32 R181, RZ, RZ, R165 ;  /* 0x000000ffffb57224 */ /* 0x000fe200078e00a5 */
[----:B------:R-:W-:Y:S01]  /*17600*/  MOV R165, R185 ;  /* 0x000000b900a57202 */ /* 0x000fe20000000f00 */
[----:B--2---:R-:W-:Y:S02]  /*17610*/  IMAD.MOV.U32 R6, RZ, RZ, R12 ;  /* 0x000000ffff067224 */ /* 0x004fe400078e000c */
[----:B------:R-:W-:Y:S02]  /*17620*/  IMAD.MOV.U32 R7, RZ, RZ, R13 ;  /* 0x000000ffff077224 */ /* 0x000fe400078e000d */
[----:B---3--:R-:W-:-:S02]  /*17630*/  IMAD.MOV.U32 R8, RZ, RZ, R22 ;  /* 0x000000ffff087224 */ /* 0x008fc400078e0016 */
[----:B------:R-:W-:Y:S01]  /*17640*/  IMAD.MOV.U32 R9, RZ, RZ, R23 ;  /* 0x000000ffff097224 */ /* 0x000fe200078e0017 */
[----:B------:R-:W-:Y:S01]  /*17650*/  STL.64 [R1+0xbd0], R6 ;  /* 0x000bd00601007387 */ /* 0x000fe20000100a00 */
[----:B------:R-:W-:Y:S02]  /*17660*/  IMAD.MOV.U32 R12, RZ, RZ, R18 ;  /* 0x000000ffff0c7224 */ /* 0x000fe400078e0012 */
[----:B------:R-:W-:Y:S01]  /*17670*/  IMAD.MOV.U32 R13, RZ, RZ, R19 ;  /* 0x000000ffff0d7224 */ /* 0x000fe200078e0013 */
[----:B------:R-:W-:Y:S01]  /*17680*/  STL.64 [R1+0xbd8], R8 ;  /* 0x000bd80801007387 */ /* 0x000fe20000100a00 */
[----:B------:R-:W-:Y:S02]  /*17690*/  IMAD.MOV.U32 R18, RZ, RZ, R186 ;  /* 0x000000ffff127224 */ /* 0x000fe400078e00ba */
[----:B------:R-:W-:Y:S01]  /*176a0*/  IMAD.MOV.U32 R19, RZ, RZ, R187 ;  /* 0x000000ffff137224 */ /* 0x000fe200078e00bb */
[----:B------:R2:W-:Y:S01]  /*176b0*/  STL.64 [R1+0xbe0], R10 ;  /* 0x000be00a01007387 */ /* 0x0005e20000100a00 */
[----:B------:R-:W-:Y:S01]  /*176c0*/  IMAD.MOV.U32 R23, RZ, RZ, R183 ;  /* 0x000000ffff177224 */ /* 0x000fe200078e00b7 */
[----:B------:R-:W-:Y:S01]  /*176d0*/  MOV R183, R152 ;  /* 0x0000009800b77202 */ /* 0x000fe20000000f00 */
[----:B------:R-:W-:Y:S01]  /*176e0*/  IMAD.MOV.U32 R186, RZ, RZ, R182 ;  /* 0x000000ffffba7224 */ /* 0x000fe200078e00b6 */
[----:B------:R-:W-:Y:S01]  /*176f0*/  STL.64 [R1+0xbe8], R12 ;  /* 0x000be80c01007387 */ /* 0x000fe20000100a00 */
        /* <DEDUP_REMOVED lines=16> */
[----:B------:R-:W-:Y:S01]  /*17800*/  STL [R1+0xc10], R186 ;  /* 0x000c10ba01007387 */ /* 0x000fe20000100800 */
[----:B------:R-:W-:Y:S01]  /*17810*/  IMAD.MOV.U32 R224, RZ, RZ, R226 ;  /* 0x000000ffffe07224 */ /* 0x000fe200078e00e2 */
[----:B------:R-:W-:Y:S01]  /*17820*/  MOV R160, R220 ;  /* 0x000000dc00a07202 */ /* 0x000fe20000000f00 */
[----:B------:R-:W-:Y:S01]  /*17830*/  IMAD.MOV.U32 R221, RZ, RZ, R225 ;  /* 0x000000ffffdd7224 */ /* 0x000fe200078e00e1 */
[----:B------:R4:W-:Y:S01]  /*17840*/  STL.64 [R1+0xc18], R152 ;  /* 0x000c189801007387 */ /* 0x0009e20000100a00 */
[----:B------:R-:W-:Y:S01]  /*17850*/  IMAD.MOV.U32 R175, RZ, RZ, R195 ;  /* 0x000000ffffaf7224 */ /* 0x000fe200078e00c3 */
[----:B------:R-:W-:Y:S01]  /*17860*/  MOV R226, R228 ;  /* 0x000000e400e27202 */ /* 0x000fe20000000f00 */
[----:B------:R-:W-:Y:S01]  /*17870*/  IMAD.MOV.U32 R22, RZ, RZ, R184 ;  /* 0x000000ffff167224 */ /* 0x000fe200078e00b8 */
[----:B------:R-:W-:Y:S01]  /*17880*/  STL.64 [R1+0xc20], R154 ;  /* 0x000c209a01007387 */ /* 0x000fe20000100a00 */
[----:B------:R-:W-:-:S02]  /*17890*/  IMAD.MOV.U32 R228, RZ, RZ, R230 ;  /* 0x000000ffffe47224 */ /* 0x000fc400078e00e6 */
[----:B------:R-:W-:Y:S01]  /*178a0*/  IMAD.MOV.U32 R225, RZ, RZ, R229 ;  /* 0x000000ffffe17224 */ /* 0x000fe200078e00e5 */
[----:B-1----:R-:W4:Y:S01]  /*178b0*/  LDL.LU.64 R188, [R1+0x1c8] ;  /* 0x0001c80001bc7983 */ /* 0x002f220000300a00 */
[----:B------:R-:W-:Y:S01]  /*178c0*/  IMAD.MOV.U32 R195, RZ, RZ, R197 ;  /* 0x000000ffffc37224 */ /* 0x000fe200078e00c5 */
[----:B------:R-:W-:Y:S01]  /*178d0*/  MOV R229, R233 ;  /* 0x000000e900e57202 */ /* 0x000fe20000000f00 */
[----:B------:R-:W-:Y:S01]  /*178e0*/  IMAD.MOV.U32 R230, RZ, RZ, R232 ;  /* 0x000000ffffe67224 */ /* 0x000fe200078e00e8 */
[----:B------:R-:W4:Y:S01]  /*178f0*/  LDL.LU.64 R238, [R1+0x58] ;  /* 0x0000580001ee7983 */ /* 0x000f220000300a00 */
[----:B------:R-:W-:Y:S02]  /*17900*/  IMAD.MOV.U32 R197, RZ, RZ, R203 ;  /* 0x000000ffffc57224 */ /* 0x000fe400078e00cb */
[----:B------:R-:W-:Y:S01]  /*17910*/  IMAD.MOV.U32 R232, RZ, RZ, R234 ;  /* 0x000000ffffe87224 */ /* 0x000fe200078e00ea */
[----:B------:R-:W4:Y:S01]  /*17920*/  LDL.LU.64 R240, [R1+0x1d8] ;  /* 0x0001d80001f07983 */ /* 0x000f220000300a00 */
[----:B------:R-:W-:-:S02]  /*17930*/  IMAD.MOV.U32 R203, RZ, RZ, R205 ;  /* 0x000000ffffcb7224 */ /* 0x000fc400078e00cd */
[----:B------:R-:W-:Y:S01]  /*17940*/  IMAD.MOV.U32 R220, RZ, RZ, R236 ;  /* 0x000000ffffdc7224 */ /* 0x000fe200078e00ec */
[----:B------:R-:W4:Y:S01]  /*17950*/  LDL.LU.64 R242, [R1+0x50] ;  /* 0x0000500001f27983 */ /* 0x000f220000300a00 */
[----:B------:R-:W-:Y:S02]  /*17960*/  IMAD.MOV.U32 R205, RZ, RZ, R211 ;  /* 0x000000ffffcd7224 */ /* 0x000fe400078e00d3 */
[----:B------:R-:W-:Y:S01]  /*17970*/  IMAD.MOV.U32 R184, RZ, RZ, R166 ;  /* 0x000000ffffb87224 */ /* 0x000fe200078e00a6 */
[----:B--2---:R-:W2:Y:S01]  /*17980*/  LDL.LU.64 R10, [R1+0x208] ;  /* 0x00020800010a7983 */ /* 0x004ea20000300a00 */
[----:B------:R-:W-:Y:S02]  /*17990*/  IMAD.MOV.U32 R211, RZ, RZ, R213 ;  /* 0x000000ffffd37224 */ /* 0x000fe400078e00d5 */
[----:B------:R-:W-:Y:S01]  /*179a0*/  IMAD.MOV.U32 R166, RZ, RZ, R172 ;  /* 0x000000ffffa67224 */ /* 0x000fe200078e00ac */
[----:B---3--:R-:W3:Y:S01]  /*179b0*/  LDL.LU.64 R20, [R1+0x38] ;  /* 0x0000380001147983 */ /* 0x008ee20000300a00 */
[----:B------:R-:W-:Y:S01]  /*179c0*/  MOV R213, R219 ;  /* 0x000000db00d57202 */ /* 0x000fe20000000f00 */
[----:B------:R-:W-:-:S02]  /*179d0*/  IMAD.MOV.U32 R172, RZ, RZ, R171 ;  /* 0x000000ffffac7224 */ /* 0x000fc400078e00ab */
[----:B------:R-:W3:Y:S01]  /*179e0*/  LDL.LU.64 R18, [R1+0x218] ;  /* 0x0002180001127983 */ /* 0x000ee20000300a00 */
[----:B------:R-:W-:Y:S01]  /*179f0*/  MOV R219, R237 ;  /* 0x000000ed00db7202 */ /* 0x000fe20000000f00 */
[----:B------:R-:W-:Y:S02]  /*17a00*/  IMAD.MOV.U32 R171, RZ, RZ, R177 ;  /* 0x000000ffffab7224 */ /* 0x000fe400078e00b1 */
[----:B------:R-:W3:Y:S01]  /*17a10*/  LDL.LU.64 R8, [R1+0x30] ;  /* 0x0000300001087983 */ /* 0x000ee20000300a00 */
[----:B------:R-:W-:Y:S02]  /*17a20*/  IMAD.MOV.U32 R177, RZ, RZ, R178 ;  /* 0x000000ffffb17224 */ /* 0x000fe400078e00b2 */
[----:B------:R-:W-:Y:S01]  /*17a30*/  IMAD.MOV.U32 R178, RZ, RZ, R193 ;  /* 0x000000ffffb27224 */ /* 0x000fe200078e00c1 */
[----:B------:R-:W3:Y:S01]  /*17a40*/  LDL.LU.64 R6, [R1+0x230] ;  /* 0x0002300001067983 */ /* 0x000ee20000300a00 */
[----:B------:R-:W-:Y:S01]  /*17a50*/  MOV R193, R199 ;  /* 0x000000c700c17202 */ /* 0x000fe20000000f00 */
[----:B------:R-:W-:-:S02]  /*17a60*/  IMAD.MOV.U32 R199, RZ, RZ, R201 ;  /* 0x000000ffffc77224 */ /* 0x000fc400078e00c9 */
[----:B------:R-:W-:Y:S01]  /*17a70*/  IMAD.MOV.U32 R201, RZ, RZ, R207 ;  /* 0x000000ffffc97224 */ /* 0x000fe200078e00cf */
[----:B------:R-:W-:Y:S01]  /*17a80*/  MOV R207, R209 ;  /* 0x000000d100cf7202 */ /* 0x000fe20000000f00 */
[----:B------:R-:W-:Y:S02]  /*17a90*/  IMAD.MOV.U32 R209, RZ, RZ, R215 ;  /* 0x000000ffffd17224 */ /* 0x000fe400078e00d7 */
[----:B------:R-:W-:Y:S02]  /*17aa0*/  IMAD.MOV.U32 R215, RZ, RZ, R217 ;  /* 0x000000ffffd77224 */ /* 0x000fe400078e00d9 */
[----:B------:R-:W-:Y:S02]  /*17ab0*/  IMAD.MOV.U32 R217, RZ, RZ, R223 ;  /* 0x000000ffffd97224 */ /* 0x000fe400078e00df */
[----:B------:R-:W-:Y:S02]  /*17ac0*/  IMAD.MOV.U32 R223, RZ, RZ, R227 ;  /* 0x000000ffffdf7224 */ /* 0x000fe400078e00e3 */
[----:B------:R-:W-:-:S02]  /*17ad0*/  IMAD.MOV.U32 R157, RZ, RZ, R163 ;  /* 0x000000ffff9d7224 */ /* 0x000fc400078e00a3 */
[----:B------:R-:W-:Y:S02]  /*17ae0*/  IMAD.MOV.U32 R182, RZ, RZ, R179 ;  /* 0x000000ffffb67224 */ /* 0x000fe400078e00b3 */
[----:B----4-:R-:W-:Y:S02]  /*17af0*/  IMAD.MOV.U32 R234, RZ, RZ, R188 ;  /* 0x000000ffffea7224 */ /* 0x010fe400078e00bc */
[----:B------:R-:W-:Y:S02]  /*17b00*/  IMAD.MOV.U32 R233, RZ, RZ, R189 ;  /* 0x000000ffffe97224 */ /* 0x000fe400078e00bd */
[----:B------:R-:W4:Y:S01]  /*17b10*/  LDL.LU.64 R188, [R1+0x28] ;  /* 0x0000280001bc7983 */ /* 0x000f220000300a00 */
[----:B------:R-:W-:Y:S01]  /*17b20*/  MOV R236, R238 ;  /* 0x000000ee00ec7202 */ /* 0x000fe20000000f00 */
[----:B------:R-:W-:Y:S02]  /*17b30*/  IMAD.MOV.U32 R237, RZ, RZ, R241 ;  /* 0x000000ffffed7224 */ /* 0x000fe400078e00f1 */
[----:B------:R-:W4:Y:S01]  /*17b40*/  LDL.LU.64 R4, [R1+0x248] ;  /* 0x0002480001047983 */ /* 0x000f220000300a00 */
[----:B------:R-:W-:-:S02]  /*17b50*/  IMAD.MOV.U32 R227, RZ, RZ, R231 ;  /* 0x000000ffffe37224 */ /* 0x000fc400078e00e7 */
[----:B------:R-:W-:Y:S01]  /*17b60*/  IMAD.MOV.U32 R163, RZ, RZ, R164 ;  /* 0x000000ffffa37224 */ /* 0x000fe200078e00a4 */
[----:B------:R-:W4:Y:S01]  /*17b70*/  LDL.LU.64 R16, [R1+0x78] ;  /* 0x0000780001107983 */ /* 0x000f220000300a00 */
        /* <DEDUP_REMOVED lines=10> */
[----:B------:R-:W-:Y:S01]  /*17c20*/  IMAD.MOV.U32 R244, RZ, RZ, R246 ;  /* 0x000000fffff47224 */ /* 0x000fe200078e00f6 */
[----:B------:R-:W-:Y:S01]  /*17c30*/  MOV R246, R248 ;  /* 0x000000f800f67202 */ /* 0x000fe20000000f00 */
[----:B------:R-:W-:Y:S01]  /*17c40*/  IMAD.MOV.U32 R245, RZ, RZ, R249 ;  /* 0x000000fffff57224 */ /* 0x000fe200078e00f9 */
[----:B--2---:R-:W-:Y:S01]  /*17c50*/  MOV R249, R11 ;  /* 0x0000000b00f97202 */ /* 0x004fe20000000f00 */
[----:B------:R-:W-:Y:S02]  /*17c60*/  IMAD.MOV.U32 R248, RZ, RZ, R250 ;  /* 0x000000fffff87224 */ /* 0x000fe400078e00fa */
[----:B------:R-:W-:Y:S02]  /*17c70*/  IMAD.MOV.U32 R250, RZ, RZ, R10 ;  /* 0x000000fffffa7224 */ /* 0x000fe400078e000a */
[----:B------:R-:W2:Y:S01]  /*17c80*/  LDL.LU.64 R10, [R1+0x98] ;  /* 0x00009800010a7983 */ /* 0x000ea20000300a00 */
[----:B------:R-:W-:Y:S01]  /*17c90*/  IMAD.MOV.U32 R235, RZ, RZ, R239 ;  /* 0x000000ffffeb7224 */ /* 0x000fe200078e00ef */
[----:B------:R-:W-:Y:S01]  /*17ca0*/  MOV R239, R243 ;  /* 0x000000f300ef7202 */ /* 0x000fe20000000f00 */
[----:B------:R-:W-:-:S02]  /*17cb0*/  IMAD.MOV.U32 R243, RZ, RZ, R247 ;  /* 0x000000fffff37224 */ /* 0x000fc400078e00f7 */
[----:B------:R-:W-:Y:S02]  /*17cc0*/  IMAD.MOV.U32 R247, RZ, RZ, R251 ;  /* 0x000000fffff77224 */ /* 0x000fe400078e00fb */
[----:B---3--:R-:W-:Y:S02]  /*17cd0*/  IMAD.MOV.U32 R252, RZ, RZ, R20 ;  /* 0x000000fffffc7224 */ /* 0x008fe400078e0014 */
[----:B------:R-:W-:Y:S02]  /*17ce0*/  IMAD.MOV.U32 R251, RZ, RZ, R21 ;  /* 0x000000fffffb7224 */ /* 0x000fe400078e0015 */
[----:B------:R-:W3:Y:S01]  /*17cf0*/  LDL.LU.64 R20, [R1+0x280] ;  /* 0x0002800001147983 */ /* 0x000ee20000300a00 */
[----:B------:R-:W-:Y:S02]  /*17d00*/  IMAD.MOV.U32 R152, RZ, RZ, R19 ;  /* 0x000000ffff987224 */ /* 0x000fe400078e0013 */
[----:B------:R-:W-:Y:S01]  /*17d10*/  IMAD.MOV.U32 R192, RZ, RZ, R190 ;  /* 0x000000ffffc07224 */ /* 0x000fe200078e00be */
[----:B------:R1:W-:Y:S04]  /*17d20*/  STL [R1+0x4], R18 ;  /* 0x0000041201007387 */ /* 0x0003e80000100800 */
[----:B-1----:R-:W3:Y:S04]  /*17d30*/  LDL.LU.64 R18, [R1+0xb0] ;  /* 0x0000b00001127983 */ /* 0x002ee80000300a00 */
[----:B------:R1:W-:Y:S04]  /*17d40*/  STL [R1], R152 ;  /* 0x0000009801007387 */ /* 0x0003e80000100800 */
[----:B------:R1:W-:Y:S02]  /*17d50*/  STL [R1+0xc], R8 ;  /* 0x00000c0801007387 */ /* 0x0003e40000100800 */
[----:B-1----:R-:W-:-:S02]  /*17d60*/  IMAD.MOV.U32 R152, RZ, RZ, R9 ;  /* 0x000000ffff987224 */ /* 0x002fc400078e0009 */
[----:B------:R-:W3:Y:S04]  /*17d70*/  LDL.LU.64 R8, [R1+0x298] ;  /* 0x0002980001087983 */ /* 0x000ee80000300a00 */
[----:B------:R1:W-:Y:S04]  /*17d80*/  STL [R1+0x8], R152 ;  /* 0x0000089801007387 */ /* 0x0003e80000100800 */
[----:B------:R1:W-:Y:S02]  /*17d90*/  STL [R1+0x14], R6 ;  /* 0x0000140601007387 */ /* 0x0003e40000100800 */
[----:B-1----:R-:W-:-:S02]  /*17da0*/  MOV R152, R7 ;  /* 0x0000000700987202 */ /* 0x002fc40000000f00 */
[----:B------:R-:W3:Y:S04]  /*17db0*/  LDL.LU.64 R6, [R1+0xc8] ;  /* 0x0000c80001067983 */ /* 0x000ee80000300a00 */
[----:B------:R1:W-:Y:S04]  /*17dc0*/  STL [R1+0x10], R152 ;  /* 0x0000109801007387 */ /* 0x0003e80000100800 */
[----:B----4-:R4:W-:Y:S01]  /*17dd0*/  STL [R1+0x1c], R188 ;  /* 0x00001cbc01007387 */ /* 0x0109e20000100800 */
[----:B-1----:R-:W-:-:S03]  /*17de0*/  IMAD.MOV.U32 R152, RZ, RZ, R189 ;  /* 0x000000ffff987224 */ /* 0x002fc600078e00bd */
[----:B----4-:R-:W4:Y:S04]  /*17df0*/  LDL.LU.64 R188, [R1+0x2b0] ;  /* 0x0002b00001bc7983 */ /* 0x010f280000300a00 */
[----:B------:R1:W-:Y:S04]  /*17e00*/  STL [R1+0x18], R152 ;  /* 0x0000189801007387 */ /* 0x0003e80000100800 */
[----:B------:R2:W-:Y:S01]  /*17e10*/  STL [R1+0x24], R4 ;  /* 0x0000240401007387 */ /* 0x0005e20000100800 */
[----:B-1----:R-:W-:-:S03]  /*17e20*/  IMAD.MOV.U32 R152, RZ, RZ, R5 ;  /* 0x000000ffff987224 */ /* 0x002fc600078e0005 */
[----:B--2---:R-:W2:Y:S04]  /*17e30*/  LDL.LU.64 R4, [R1+0xf0] ;  /* 0x0000f00001047983 */ /* 0x004ea80000300a00 */
[----:B------:R1:W-:Y:S04]  /*17e40*/  STL [R1+0x20], R152 ;  /* 0x0000209801007387 */ /* 0x0003e80000100800 */
[----:B------:R1:W-:Y:S02]  /*17e50*/  STL [R1+0x2c], R16 ;  /* 0x00002c1001007387 */ /* 0x0003e40000100800 */
[----:B-1----:R-:W-:-:S02]  /*17e60*/  IMAD.MOV.U32 R152, RZ, RZ, R17 ;  /* 0x000000ffff987224 */ /* 0x002fc400078e0011 */
[----:B------:R-:W2:Y:S04]  /*17e70*/  LDL.LU.64 R16, [R1+0x2b8] ;  /* 0x0002b80001107983 */ /* 0x000ea80000300a00 */
[----:B------:R1:W-:Y:S04]  /*17e80*/  STL [R1+0x28], R152 ;  /* 0x0000289801007387 */ /* 0x0003e80000100800 */
[----:B------:R1:W-:Y:S02]  /*17e90*/  STL [R1+0x34], R2 ;  /* 0x0000340201007387 */ /* 0x0003e40000100800 */
[----:B-1----:R-:W-:-:S02]  /*17ea0*/  IMAD.MOV.U32 R152, RZ, RZ, R3 ;  /* 0x000000ffff987224 */ /* 0x002fc400078e0003 */
[----:B------:R-:W2:Y:S04]  /*17eb0*/  LDL.LU.64 R2, [R1+0xf8] ;  /* 0x0000f80001027983 */ /* 0x000ea80000300a00 */
[----:B------:R1:W-:Y:S04]  /*17ec0*/  STL [R1+0x30], R152 ;  /* 0x0000309801007387 */ /* 0x0003e80000100800 */
[----:B------:R1:W-:Y:S02]  /*17ed0*/  STL [R1+0x3c], R14 ;  /* 0x00003c0e01007387 */ /* 0x0003e40000100800 */
[----:B-1----:R-:W-:-:S02]  /*17ee0*/  MOV R152, R15 ;  /* 0x0000000f00987202 */ /* 0x002fc40000000f00 */
[----:B------:R-:W2:Y:S04]  /*17ef0*/  LDL.LU.64 R14, [R1+0x2c8] ;  /* 0x0002c800010e7983 */ /* 0x000ea80000300a00 */
[----:B------:R1:W-:Y:S04]  /*17f00*/  STL [R1+0x38], R152 ;  /* 0x0000389801007387 */ /* 0x0003e80000100800 */
[----:B------:R3:W-:Y:S01]  /*17f10*/  STL [R1+0x44], R12 ;  /* 0x0000440c01007387 */ /* 0x0007e20000100800 */
[----:B-1----:R-:W-:-:S03]  /*17f20*/  IMAD.MOV.U32 R152, RZ, RZ, R13 ;  /* 0x000000ffff987224 */ /* 0x002fc600078e000d */
[----:B---3--:R-:W3:Y:S04]  /*17f30*/  LDL.LU.64 R12, [R1+0x100] ;  /* 0x00010000010c7983 */ /* 0x008ee80000300a00 */
[----:B------:R1:W-:Y:S04]  /*17f40*/  STL [R1+0x40], R152 ;  /* 0x0000409801007387 */ /* 0x0003e80000100800 */
[----:B------:R1:W-:Y:S02]  /*17f50*/  STL [R1+0x4c], R10 ;  /* 0x00004c0a01007387 */ /* 0x0003e40000100800 */
[----:B-1----:R-:W-:-:S02]  /*17f60*/  IMAD.MOV.U32 R152, RZ, RZ, R11 ;  /* 0x000000ffff987224 */ /* 0x002fc400078e000b */
[----:B------:R-:W3:Y:S04]  /*17f70*/  LDL.LU.64 R10, [R1+0x2e0] ;  /* 0x0002e000010a7983 */ /* 0x000ee80000300a00 */
        /* <DEDUP_REMOVED lines=13> */
[----:B------:R1:W-:Y:S02]  /*18050*/  STL [R1+0x6c], R6 ;  /* 0x00006c0601007387 */ /* 0x0003e40000100800 */
[----:B-1----:R-:W-:-:S02]  /*18060*/  IMAD.MOV.U32 R152, RZ, RZ, R7 ;  /* 0x000000ffff987224 */ /* 0x002fc400078e0007 */
[----:B------:R-:W3:Y:S04]  /*18070*/  LDL.LU.64 R6, [R1+0x300] ;  /* 0x0003000001067983 */ /* 0x000ee80000300a00 */
[----:B------:R1:W-:Y:S04]  /*18080*/  STL [R1+0x68], R152 ;  /* 0x0000689801007387 */ /* 0x0003e80000100800 */
[----:B----4-:R4:W-:Y:S01]  /*18090*/  STL [R1+0x74], R188 ;  /* 0x000074bc01007387 */ /* 0x0109e20000100800 */
[----:B-1----:R-:W-:-:S03]  /*180a0*/  IMAD.MOV.U32 R152, RZ, RZ, R189 ;  /* 0x000000ffff987224 */ /* 0x002fc600078e00bd */
[----:B----4-:R-:W4:Y:S04]  /*180b0*/  LDL.LU.64 R188, [R1+0x140] ;  /* 0x0001400001bc7983 */ /* 0x010f280000300a00 */
[----:B------:R1:W-:Y:S04]  /*180c0*/  STL [R1+0x70], R152 ;  /* 0x0000709801007387 */ /* 0x0003e80000100800 */
[----:B--2---:R2:W-:Y:S01]  /*180d0*/  STL [R1+0x7c], R4 ;  /* 0x00007c0401007387 */ /* 0x0045e20000100800 */
        /* <DEDUP_REMOVED lines=11> */
[----:B------:R1:W-:Y:S02]  /*18190*/  STL [R1+0x94], R14 ;  /* 0x0000940e01007387 */ /* 0x0003e40000100800 */
[----:B-1----:R-:W-:-:S02]  /*181a0*/  IMAD.MOV.U32 R152, RZ, RZ, R15 ;  /* 0x000000ffff987224 */ /* 0x002fc400078e000f */
[----:B------:R-:W2:Y:S04]  /*181b0*/  LDL.LU.64 R14, [R1+0x168] ;  /* 0x00016800010e7983 */ /* 0x000ea80000300a00 */
[----:B------:R1:W-:Y:S04]  /*181c0*/  STL [R1+0x90], R152 ;  /* 0x0000909801007387 */ /* 0x0003e80000100800 */
[----:B---3--:R3:W-:Y:S01]  /*181d0*/  STL [R1+0x9c], R12 ;  /* 0x00009c0c01007387 */ /* 0x0087e20000100800 */
        /* <DEDUP_REMOVED lines=72> */
[----:B-1----:R-:W-:-:S03]  /*18660*/  MOV R152, R5 ;  /* 0x0000000500987202 */ /* 0x002fc60000000f00 */
        /* <DEDUP_REMOVED lines=39> */
[----:B-1----:R-:W-:-:S03]  /*188e0*/  MOV R152, R189 ;  /* 0x000000bd00987202 */ /* 0x002fc60000000f00 */
        /* <DEDUP_REMOVED lines=19> */
[----:B-1----:R-:W-:-:S03]  /*18a20*/  MOV R152, R13 ;  /* 0x0000000d00987202 */ /* 0x002fc60000000f00 */
        /* <DEDUP_REMOVED lines=581> */
[----:B------:R-:W-:Y:S04]  /*1ae80*/  STL [R1+0x628], R152 ;  /* 0x0006289801007387 */ /* 0x000fe80000100800 */
[----:B------:R1:W-:Y:S04]  /*1ae90*/  STL [R1+0x634], R18 ;  /* 0x0006341201007387 */ /* 0x0003e80000100800 */
[----:B------:R-:W3:Y:S01]  /*1aea0*/  LDL.LU.64 R186, [R1+0x690] ;  /* 0x0006900001ba7983 */ /* 0x000ee20000300a00 */
[----:B-1----:R-:W-:-:S05]  /*1aeb0*/  IMAD.MOV.U32 R18, RZ, RZ, R19 ;  /* 0x000000ffff127224 */ /* 0x002fca00078e0013 */
[----:B------:R1:W-:Y:S04]  /*1aec0*/  STL [R1+0x630], R18 ;  /* 0x0006301201007387 */ /* 0x0003e80000100800 */
[----:B------:R1:W-:Y:S02]  /*1aed0*/  STL [R1+0x63c], R8 ;  /* 0x00063c0801007387 */ /* 0x0003e40000100800 */
[----:B-1----:R-:W-:Y:S02]  /*1aee0*/  MOV R18, R9 ;  /* 0x0000000900127202 */ /* 0x002fe40000000f00 */
        /* <DEDUP_REMOVED lines=14> */
[----:B------:R1:W-:Y:S04]  /*1afd0*/  STL [R1+0x65c], R16 ;  /* 0x00065c1001007387 */ /* 0x0003e80000100800 */
[----:B-1----:R-:W2:Y:S01]  /*1afe0*/  LDL.LU.64 R18, [R1+0x6b8] ;  /* 0x0006b80001127983 */ /* 0x002ea20000300a00 */
[----:B------:R-:W-:-:S05]  /*1aff0*/  MOV R16, R17 ;  /* 0x0000001100107202 */ /* 0x000fca0000000f00 */
[----:B------:R1:W-:Y:S04]  /*1b000*/  STL [R1+0x658], R16 ;  /* 0x0006581001007387 */ /* 0x0003e80000100800 */
[----:B------:R1:W-:Y:S02]  /*1b010*/  STL [R1+0x664], R2 ;  /* 0x0006640201007387 */ /* 0x0003e40000100800 */
[----:B-1----:R-:W-:Y:S02]  /*1b020*/  IMAD.MOV.U32 R16, RZ, RZ, R3 ;  /* 0x000000ffff107224 */ /* 0x002fe400078e0003 */
[----:B------:R-:W2:Y:S04]  /*1b030*/  LDL.LU.64 R2, [R1+0x6c0] ;  /* 0x0006c00001027983 */ /* 0x000ea80000300a00 */
[----:B------:R1:W-:Y:S04]  /*1b040*/  STL [R1+0x660], R16 ;  /* 0x0006601001007387 */ /* 0x0003e80000100800 */
[----:B------:R1:W-:Y:S04]  /*1b050*/  STL [R1+0x66c], R14 ;  /* 0x00066c0e01007387 */ /* 0x0003e80000100800 */
[----:B-1----:R-:W2:Y:S01]  /*1b060*/  LDL.LU.64 R16, [R1+0x6c8] ;  /* 0x0006c80001107983 */ /* 0x002ea20000300a00 */
[----:B------:R-:W-:-:S03]  /*1b070*/  IMAD.MOV.U32 R14, RZ, RZ, R15 ;  /* 0x000000ffff0e7224 */ /* 0x000fc600078e000f */
[----:B---3--:R1:W-:Y:S04]  /*1b080*/  STL [R1+0x674], R12 ;  /* 0x0006740c01007387 */ /* 0x0083e80000100800 */
[----:B------:R3:W-:Y:S01]  /*1b090*/  STL [R1+0x668], R14 ;  /* 0x0006680e01007387 */ /* 0x0007e20000100800 */
[----:B-1----:R-:W-:-:S03]  /*1b0a0*/  IMAD.MOV.U32 R12, RZ, RZ, R13 ;  /* 0x000000ffff0c7224 */ /* 0x002fc600078e000d */
[----:B---3--:R-:W3:Y:S04]  /*1b0b0*/  LDL.LU.64 R14, [R1+0x6d0] ;  /* 0x0006d000010e7983 */ /* 0x008ee80000300a00 */
[----:B------:R-:W-:Y:S04]  /*1b0c0*/  STL [R1+0x67c], R10 ;  /* 0x00067c0a01007387 */ /* 0x000fe80000100800 */
[----:B------:R1:W-:Y:S04]  /*1b0d0*/  STL [R1+0x670], R12 ;  /* 0x0006700c01007387 */ /* 0x0003e80000100800 */
[----:B-1----:R-:W3:Y:S01]  /*1b0e0*/  LDL.LU.64 R12, [R1+0x6d8] ;  /* 0x0006d800010c7983 */ /* 0x002ee20000300a00 */
[----:B------:R-:W-:-:S03]  /*1b0f0*/  MOV R10, R11 ;  /* 0x0000000b000a7202 */ /* 0x000fc60000000f00 */
[----:B------:R1:W-:Y:S04]  /*1b100*/  STL [R1+0x684], R20 ;  /* 0x0006841401007387 */ /* 0x0003e80000100800 */
[----:B------:R1:W-:Y:S02]  /*1b110*/  STL [R1+0x678], R10 ;  /* 0x0006780a01007387 */ /* 0x0003e40000100800 */
[----:B-1----:R-:W-:Y:S02]  /*1b120*/  IMAD.MOV.U32 R20, RZ, RZ, R21 ;  /* 0x000000ffff147224 */ /* 0x002fe400078e0015 */
[----:B------:R-:W3:Y:S04]  /*1b130*/  LDL.LU.64 R10, [R1+0x6e0] ;  /* 0x0006e000010a7983 */ /* 0x000ee80000300a00 */
[----:B------:R-:W-:Y:S04]  /*1b140*/  STL [R1+0x68c], R186 ;  /* 0x00068cba01007387 */ /* 0x000fe80000100800 */
[----:B------:R1:W-:Y:S04]  /*1b150*/  STL [R1+0x680], R20 ;  /* 0x0006801401007387 */ /* 0x0003e80000100800 */
[----:B-1----:R-:W3:Y:S01]  /*1b160*/  LDL.LU.64 R20, [R1+0x6e8] ;  /* 0x0006e80001147983 */ /* 0x002ee20000300a00 */
[----:B------:R-:W-:-:S03]  /*1b170*/  IMAD.MOV.U32 R152, RZ, RZ, R187 ;  /* 0x000000ffff987224 */ /* 0x000fc600078e00bb */
[----:B------:R-:W-:Y:S04]  /*1b180*/  STL [R1+0x694], R8 ;  /* 0x0006940801007387 */ /* 0x000fe80000100800 */
[----:B------:R1:W-:Y:S02]  /*1b190*/  STL [R1+0x688], R152 ;  /* 0x0006889801007387 */ /* 0x0003e40000100800 */
[----:B-1----:R-:W-:Y:S02]  /*1b1a0*/  IMAD.MOV.U32 R152, RZ, RZ, R9 ;  /* 0x000000ffff987224 */ /* 0x002fe400078e0009 */
        /* <DEDUP_REMOVED lines=17> */
[----:B------:R-:W-:Y:S04]  /*1b2c0*/  STL [R1+0x6b0], R152 ;  /* 0x0006b09801007387 */ /* 0x000fe80000100800 */
[----:B------:R1:W-:Y:S02]  /*1b2d0*/  STL [R1+0x6bc], R2 ;  /* 0x0006bc0201007387 */ /* 0x0003e40000100800 */
[----:B-1----:R-:W-:-:S02]  /*1b2e0*/  MOV R2, R3 ;  /* 0x0000000300027202 */ /* 0x002fc40000000f00 */
[----:B------:R1:W-:Y:S04]  /*1b2f0*/  STL [R1+0x6c4], R16 ;  /* 0x0006c41001007387 */ /* 0x0003e80000100800 */
[----:B------:R1:W-:Y:S02]  /*1b300*/  STL [R1+0x6b8], R2 ;  /* 0x0006b80201007387 */ /* 0x0003e40000100800 */
[----:B-1----:R-:W-:Y:S02]  /*1b310*/  IMAD.MOV.U32 R16, RZ, RZ, R17 ;  /* 0x000000ffff107224 */ /* 0x002fe400078e0011 */
[----:B------:R-:W2:Y:S04]  /*1b320*/  LDL.LU.64 R2, [R1+0x720] ;  /* 0x0007200001027983 */ /* 0x000ea80000300a00 */
[----:B---3--:R1:W-:Y:S04]  /*1b330*/  STL [R1+0x6cc], R14 ;  /* 0x0006cc0e01007387 */ /* 0x0083e80000100800 */
[----:B------:R3:W-:Y:S01]  /*1b340*/  STL [R1+0x6c0], R16 ;  /* 0x0006c01001007387 */ /* 0x0007e20000100800 */
[----:B-1----:R-:W-:-:S03]  /*1b350*/  IMAD.MOV.U32 R14, RZ, RZ, R15 ;  /* 0x000000ffff0e7224 */ /* 0x002fc600078e000f */
[----:B---3--:R-:W3:Y:S04]  /*1b360*/  LDL.LU.64 R16, [R1+0x728] ;  /* 0x0007280001107983 */ /* 0x008ee80000300a00 */
[----:B------:R-:W-:Y:S04]  /*1b370*/  STL [R1+0x6d4], R12 ;  /* 0x0006d40c01007387 */ /* 0x000fe80000100800 */
[----:B------:R1:W-:Y:S04]  /*1b380*/  STL [R1+0x6c8], R14 ;  /* 0x0006c80e01007387 */ /* 0x0003e80000100800 */
[----:B-1----:R-:W3:Y:S01]  /*1b390*/  LDL.LU.64 R14, [R1+0x730] ;  /* 0x00073000010e7983 */ /* 0x002ee20000300a00 */
[----:B------:R-:W-:-:S03]  /*1b3a0*/  IMAD.MOV.U32 R12, RZ, RZ, R13 ;  /* 0x000000ffff0c7224 */ /* 0x000fc600078e000d */
[----:B------:R1:W-:Y:S04]  /*1b3b0*/  STL [R1+0x6dc], R10 ;  /* 0x0006dc0a01007387 */ /* 0x0003e80000100800 */
[----:B------:R1:W-:Y:S02]  /*1b3c0*/  STL [R1+0x6d0], R12 ;  /* 0x0006d00c01007387 */ /* 0x0003e40000100800 */
[----:B-1----:R-:W-:Y:S02]  /*1b3d0*/  MOV R10, R11 ;  /* 0x0000000b000a7202 */ /* 0x002fe40000000f00 */
[----:B------:R-:W3:Y:S04]  /*1b3e0*/  LDL.LU.64 R12, [R1+0x738] ;  /* 0x00073800010c7983 */ /* 0x000ee80000300a00 */
[----:B------:R-:W-:Y:S04]  /*1b3f0*/  STL [R1+0x6e4], R20 ;  /* 0x0006e41401007387 */ /* 0x000fe80000100800 */
[----:B------:R1:W-:Y:S04]  /*1b400*/  STL [R1+0x6d8], R10 ;  /* 0x0006d80a01007387 */ /* 0x0003e80000100800 */
[----:B-1----:R-:W3:Y:S04]  /*1b410*/  LDL.LU.64 R10, [R1+0x748] ;  /* 0x00074800010a7983 */ /* 0x002ee80000300a00 */
[----:B------:R-:W3:Y:S01]  /*1b420*/  LDL.LU.64 R186, [R1+0x750] ;  /* 0x0007500001ba7983 */ /* 0x000ee20000300a00 */
[----:B------:R-:W-:-:S05]  /*1b430*/  IMAD.MOV.U32 R20, RZ, RZ, R21 ;  /* 0x000000ffff147224 */ /* 0x000fca00078e0015 */
[----:B------:R1:W-:Y:S04]  /*1b440*/  STL [R1+0x6e0], R20 ;  /* 0x0006e01401007387 */ /* 0x0003e80000100800 */
[----:B------:R1:W-:Y:S02]  /*1b450*/  STL [R1+0x6ec], R8 ;  /* 0x0006ec0801007387 */ /* 0x0003e40000100800 */
[----:B-1----:R-:W-:Y:S02]  /*1b460*/  IMAD.MOV.U32 R20, RZ, RZ, R9 ;  /* 0x000000ffff147224 */ /* 0x002fe400078e0009 */
[----:B------:R-:W3:Y:S04]  /*1b470*/  LDL.LU.64 R8, [R1+0x768] ;  /* 0x0007680001087983 */ /* 0x000ee80000300a00 */
[----:B------:R1:W-:Y:S04]  /*1b480*/  STL [R1+0x6e8], R20 ;  /* 0x0006e81401007387 */ /* 0x0003e80000100800 */
[----:B------:R1:W-:Y:S02]  /*1b490*/  STL [R1+0x6f4], R6 ;  /* 0x0006f40601007387 */ /* 0x0003e40000100800 */
[----:B-1----:R-:W-:-:S02]  /*1b4a0*/  IMAD.MOV.U32 R20, RZ, RZ, R7 ;  /* 0x000000ffff147224 */ /* 0x002fc400078e0007 */
[----:B------:R-:W3:Y:S04]  /*1b4b0*/  LDL.LU.64 R6, [R1+0x770] ;  /* 0x0007700001067983 */ /* 0x000ee80000300a00 */
[----:B------:R1:W-:Y:S04]  /*1b4c0*/  STL [R1+0x6f0], R20 ;  /* 0x0006f01401007387 */ /* 0x0003e80000100800 */
[----:B----4-:R4:W-:Y:S04]  /*1b4d0*/  STL [R1+0x6fc], R188 ;  /* 0x0006fcbc01007387 */ /* 0x0109e80000100800 */
[----:B-1----:R-:W3:Y:S01]  /*1b4e0*/  LDL.LU.64 R20, [R1+0x780] ;  /* 0x0007800001147983 */ /* 0x002ee20000300a00 */
[----:B------:R-:W-:-:S03]  /*1b4f0*/  MOV R152, R189 ;  /* 0x000000bd00987202 */ /* 0x000fc60000000f00 */
[----:B--2---:R1:W-:Y:S04]  /*1b500*/  STL [R1+0x704], R4 ;  /* 0x0007040401007387 */ /* 0x0043e80000100800 */
[----:B------:R2:W-:Y:S04]  /*1b510*/  STL [R1+0x6f8], R152 ;  /* 0x0006f89801007387 */ /* 0x0005e80000100800 */
[----:B----4-:R-:W4:Y:S01]  /*1b520*/  LDL.LU.64 R188, [R1+0x788] ;  /* 0x0007880001bc7983 */ /* 0x010f220000300a00 */
[----:B-1----:R-:W-:-:S03]  /*1b530*/  IMAD.MOV.U32 R4, RZ, RZ, R5 ;  /* 0x000000ffff047224 */ /* 0x002fc600078e0005 */
[----:B------:R-:W-:Y:S04]  /*1b540*/  STL [R1+0x70c], R18 ;  /* 0x00070c1201007387 */ /* 0x000fe80000100800 */
[----:B------:R1:W-:Y:S01]  /*1b550*/  STL [R1+0x700], R4 ;  /* 0x0007000401007387 */ /* 0x0003e20000100800 */
[----:B--2---:R-:W-:-:S03]  /*1b560*/  IMAD.MOV.U32 R152, RZ, RZ, R19 ;  /* 0x000000ffff987224 */ /* 0x004fc600078e0013 */
[----:B-1----:R-:W2:Y:S04]  /*1b570*/  LDL.LU.64 R4, [R1+0x790] ;  /* 0x0007900001047983 */ /* 0x002ea80000300a00 */
        /* <DEDUP_REMOVED lines=19> */
[----:B------:R-:W-:Y:S01]  /*1b6b0*/  STL [R1+0x73c], R186 ;  /* 0x00073cba01007387 */ /* 0x000fe20000100800 */
[----:B-1----:R-:W-:-:S05]  /*1b6c0*/  IMAD.MOV.U32 R10, RZ, RZ, R11 ;  /* 0x000000ffff0a7224 */ /* 0x002fca00078e000b */
[----:B------:R1:W-:Y:S01]  /*1b6d0*/  STL [R1+0x730], R10 ;  /* 0x0007300a01007387 */ /* 0x0003e20000100800 */
[----:B------:R-:W-:-:S03]  /*1b6e0*/  MOV R152, R187 ;  /* 0x000000bb00987202 */ /* 0x000fc60000000f00 */
[----:B-1----:R-:W3:Y:S04]  /*1b6f0*/  LDL.LU.64 R10, [R1+0x7c8] ;  /* 0x0007c800010a7983 */ /* 0x002ee80000300a00 */
[----:B------:R-:W-:Y:S04]  /*1b700*/  STL [R1+0x744], R8 ;  /* 0x0007440801007387 */ /* 0x000fe80000100800 */
[----:B------:R1:W-:Y:S02]  /*1b710*/  STL [R1+0x738], R152 ;  /* 0x0007389801007387 */ /* 0x0003e40000100800 */
[----:B-1----:R-:W-:-:S02]  /*1b720*/  IMAD.MOV.U32 R152, RZ, RZ, R9 ;  /* 0x000000ffff987224 */ /* 0x002fc400078e0009 */
[----:B------:R-:W3:Y:S04]  /*1b730*/  LDL.LU.64 R8, [R1+0x7d0] ;  /* 0x0007d00001087983 */ /* 0x000ee80000300a00 */
[----:B------:R-:W-:Y:S04]  /*1b740*/  STL [R1+0x740], R152 ;  /* 0x0007409801007387 */ /* 0x000fe80000100800 */
[----:B------:R1:W-:Y:S02]  /*1b750*/  STL [R1+0x74c], R6 ;  /* 0x00074c0601007387 */ /* 0x0003e40000100800 */
[----:B-1----:R-:W-:-:S02]  /*1b760*/  IMAD.MOV.U32 R6, RZ, RZ, R7 ;  /* 0x000000ffff067224 */ /* 0x002fc400078e0007 */
[----:B------:R-:W-:Y:S04]  /*1b770*/  STL [R1+0x754], R20 ;  /* 0x0007541401007387 */ /* 0x000fe80000100800 */
[----:B------:R1:W-:Y:S04]  /*1b780*/  STL [R1+0x748], R6 ;  /* 0x0007480601007387 */ /* 0x0003e80000100800 */
[----:B-1----:R-:W3:Y:S01]  /*1b790*/  LDL.LU.64 R6, [R1+0x7d8] ;  /* 0x0007d80001067983 */ /* 0x002ee20000300a00 */
[----:B------:R-:W-:-:S03]  /*1b7a0*/  IMAD.MOV.U32 R20, RZ, RZ, R21 ;  /* 0x000000ffff147224 */ /* 0x000fc600078e0015 */
[----:B----4-:R-:W-:Y:S04]  /*1b7b0*/  STL [R1+0x75c], R188 ;  /* 0x00075cbc01007387 */ /* 0x010fe80000100800 */
[----:B------:R1:W-:Y:S02]  /*1b7c0*/  STL [R1+0x750], R20 ;  /* 0x0007501401007387 */ /* 0x0003e40000100800 */
[----:B-1----:R-:W-:Y:S02]  /*1b7d0*/  MOV R20, R189 ;  /* 0x000000bd00147202 */ /* 0x002fe40000000f00 */
[----:B------:R-:W4:Y:S04]  /*1b7e0*/  LDL.LU.64 R188, [R1+0x7e0] ;  /* 0x0007e00001bc7983 */ /* 0x000f280000300a00 */
[----:B------:R-:W-:Y:S04]  /*1b7f0*/  STL [R1+0x758], R20 ;  /* 0x0007581401007387 */ /* 0x000fe80000100800 */
[----:B--2---:R1:W-:Y:S04]  /*1b800*/  STL [R1+0x764], R4 ;  /* 0x0007640401007387 */ /* 0x0043e80000100800 */
[----:B------:R2:W-:Y:S01]  /*1b810*/  STL [R1+0x76c], R18 ;  /* 0x00076c1201007387 */ /* 0x0005e20000100800 */
[----:B-1----:R-:W-:-:S02]  /*1b820*/  IMAD.MOV.U32 R4, RZ, RZ, R5 ;  /* 0x000000ffff047224 */ /* 0x002fc400078e0005 */
[----:B--2---:R-:W-:-:S03]  /*1b830*/  IMAD.MOV.U32 R18, RZ, RZ, R19 ;  /* 0x000000ffff127224 */ /* 0x004fc600078e0013 */
[----:B------:R1:W-:Y:S04]  /*1b840*/  STL [R1+0x760], R4 ;  /* 0x0007600401007387 */ /* 0x0003e80000100800 */
[----:B-1----:R-:W2:Y:S04]  /*1b850*/  LDL.LU.64 R4, [R1+0x7e8] ;  /* 0x0007e80001047983 */ /* 0x002ea80000300a00 */
[----:B------:R-:W-:Y:S04]  /*1b860*/  STL [R1+0x774], R2 ;  /* 0x0007740201007387 */ /* 0x000fe80000100800 */
[----:B------:R1:W-:Y:S02]  /*1b870*/  STL [R1+0x768], R18 ;  /* 0x0007681201007387 */ /* 0x0003e40000100800 */
[----:B-1----:R-:W-:-:S02]  /*1b880*/  IMAD.MOV.U32 R18, RZ, RZ, R3 ;  /* 0x000000ffff127224 */ /* 0x002fc400078e0003 */
[----:B------:R-:W2:Y:S04]  /*1b890*/  LDL.LU.64 R2, [R1+0x7f0] ;  /* 0x0007f00001027983 */ /* 0x000ea80000300a00 */
[----:B------:R-:W-:Y:S04]  /*1b8a0*/  STL [R1+0x770], R18 ;  /* 0x0007701201007387 */ /* 0x000fe80000100800 */
[----:B---3--:R1:W-:Y:S04]  /*1b8b0*/  STL [R1+0x77c], R16 ;  /* 0x00077c1001007387 */ /* 0x0083e80000100800 */
[----:B------:R-:W3:Y:S01]  /*1b8c0*/  LDL.LU.64 R190, [R1+0x800] ;  /* 0x0008000001be7983 */ /* 0x000ee20000300a00 */
[----:B-1----:R-:W-:-:S05]  /*1b8d0*/  MOV R16, R17 ;  /* 0x0000001100107202 */ /* 0x002fca0000000f00 */
[----:B------:R-:W-:Y:S04]  /*1b8e0*/  STL [R1+0x778], R16 ;  /* 0x0007781001007387 */ /* 0x000fe80000100800 */
[----:B------:R1:W-:Y:S04]  /*1b8f0*/  STL [R1+0x784], R14 ;  /* 0x0007840e01007387 */ /* 0x0003e80000100800 */
[----:B------:R-:W3:Y:S01]  /*1b900*/  LDL.LU.64 R154, [R1+0x810] ;  /* 0x00081000019a7983 */ /* 0x000ee20000300a00 */
[----:B-1----:R-:W-:-:S03]  /*1b910*/  IMAD.MOV.U32 R14, RZ, RZ, R15 ;  /* 0x000000ffff0e7224 */ /* 0x002fc600078e000f */
[----:B------:R1:W-:Y:S04]  /*1b920*/  STL [R1+0x78c], R12 ;  /* 0x00078c0c01007387 */ /* 0x0003e80000100800 */
[----:B------:R-:W-:Y:S04]  /*1b930*/  STL [R1+0x780], R14 ;  /* 0x0007800e01007387 */ /* 0x000fe80000100800 */
[----:B------:R-:W3:Y:S01]  /*1b940*/  LDL.LU.64 R152, [R1+0x820] ;  /* 0x0008200001987983 */ /* 0x000ee20000300a00 */
[----:B-1----:R-:W-:-:S03]  /*1b950*/  IMAD.MOV.U32 R12, RZ, RZ, R13 ;  /* 0x000000ffff0c7224 */ /* 0x002fc600078e000d */
[----:B------:R-:W3:Y:S04]  /*1b960*/  LDL.64 R186, [R1+0x840] ;  /* 0x0008400001ba7983 */ /* 0x000ee80000100a00 */
[----:B------:R-:W-:Y:S04]  /*1b970*/  STL [R1+0x788], R12 ;  /* 0x0007880c01007387 */ /* 0x000fe80000100800 */
[----:B------:R1:W-:Y:S04]  /*1b980*/  STL [R1+0x794], R10 ;  /* 0x0007940a01007387 */ /* 0x0003e80000100800 */
[----:B------:R-:W3:Y:S04]  /*1b990*/  LDL.LU.64 R20, [R1+0x850] ;  /* 0x0008500001147983 */ /* 0x000ee80000300a00 */
[----:B------:R-:W3:Y:S01]  /*1b9a0*/  LDL.LU.64 R18, [R1+0x860] ;  /* 0x0008600001127983 */ /* 0x000ee20000300a00 */
[----:B-1----:R-:W-:-:S05]  /*1b9b0*/  IMAD.MOV.U32 R10, RZ, RZ, R11 ;  /* 0x000000ffff0a7224 */ /* 0x002fca00078e000b */
[----:B------:R-:W-:Y:S04]  /*1b9c0*/  STL [R1+0x790], R10 ;  /* 0x0007900a01007387 */ /* 0x000fe80000100800 */
[----:B------:R1:W-:Y:S04]  /*1b9d0*/  STL [R1+0x79c], R8 ;  /* 0x00079c0801007387 */ /* 0x0003e80000100800 */
[----:B------:R-:W3:Y:S04]  /*1b9e0*/  LDL.LU.64 R16, [R1+0x868] ;  /* 0x0008680001107983 */ /* 0x000ee80000300a00 */
[----:B------:R-:W3:Y:S01]  /*1b9f0*/  LDL.LU.64 R14, [R1+0x870] ;  /* 0x00087000010e7983 */ /* 0x000ee20000300a00 */
[----:B-1----:R-:W-:-:S05]  /*1ba00*/  MOV R8, R9 ;  /* 0x0000000900087202 */ /* 0x002fca0000000f00 */
[----:B------:R-:W-:Y:S04]  /*1ba10*/  STL [R1+0x798], R8 ;  /* 0x0007980801007387 */ /* 0x000fe80000100800 */
[----:B------:R1:W-:Y:S04]  /*1ba20*/  STL [R1+0x7a4], R6 ;  /* 0x0007a40601007387 */ /* 0x0003e80000100800 */
[----:B------:R-:W3:Y:S04]  /*1ba30*/  LDL.LU.64 R12, [R1+0x880] ;  /* 0x00088000010c7983 */ /* 0x000ee80000300a00 */
[----:B------:R-:W3:Y:S01]  /*1ba40*/  LDL.LU.64 R10, [R1+0x888] ;  /* 0x00088800010a7983 */ /* 0x000ee20000300a00 */
[----:B-1----:R-:W-:-:S05]  /*1ba50*/  IMAD.MOV.U32 R6, RZ, RZ, R7 ;  /* 0x000000ffff067224 */ /* 0x002fca00078e0007 */
[----:B------:R1:W-:Y:S04]  /*1ba60*/  STL [R1+0x7a0], R6 ;  /* 0x0007a00601007387 */ /* 0x0003e80000100800 */
[----:B----4-:R-:W-:Y:S04]  /*1ba70*/  STL [R1+0x7ac], R188 ;  /* 0x0007acbc01007387 */ /* 0x010fe80000100800 */
[----:B------:R-:W4:Y:S01]  /*1ba80*/  LDL.LU.64 R8, [R1+0x890] ;  /* 0x0008900001087983 */ /* 0x000f220000300a00 */
[----:B------:R-:W-:-:S03]  /*1ba90*/  IMAD.MOV.U32 R185, RZ, RZ, R189 ;  /* 0x000000ffffb97224 */ /* 0x000fc600078e00bd */
[----:B-1----:R-:W4:Y:S04]  /*1baa0*/  LDL.LU.64 R6, [R1+0x898] ;  /* 0x0008980001067983 */ /* 0x002f280000300a00 */
[----:B------:R1:W-:Y:S04]  /*1bab0*/  STL [R1+0x7a8], R185 ;  /* 0x0007a8b901007387 */ /* 0x0003e80000100800 */
[----:B--2---:R2:W-:Y:S01]  /*1bac0*/  STL [R1+0x7b4], R4 ;  /* 0x0007b40401007387 */ /* 0x0045e20000100800 */
[----:B-1----:R-:W-:-:S03]  /*1bad0*/  IMAD.MOV.U32 R185, RZ, RZ, R5 ;  /* 0x000000ffffb97224 */ /* 0x002fc600078e0005 */
[----:B------:R-:W4:Y:S04]  /*1bae0*/  LDL.LU.64 R188, [R1+0x8a0] ;  /* 0x0008a00001bc7983 */ /* 0x000f280000300a00 */
[----:B--2---:R-:W2:Y:S04]  /*1baf0*/  LDL.LU.64 R4, [R1+0x8b0] ;  /* 0x0008b00001047983 */ /* 0x004ea80000300a00 */
[----:B------:R1:W-:Y:S02]  /*1bb00*/  STL [R1+0x7b0], R185 ;  /* 0x0007b0b901007387 */ /* 0x0003e40000100800 */
[----:B-1----:R-:W-:-:S02]  /*1bb10*/  MOV R185, R3 ;  /* 0x0000000300b97202 */ /* 0x002fc40000000f00 */
[----:B------:R1:W-:Y:S04]  /*1bb20*/  STL [R1+0x7bc], R2 ;  /* 0x0007bc0201007387 */ /* 0x0003e80000100800 */
[----:B-1----:R-:W2:Y:S04]  /*1bb30*/  LDL.LU.64 R2, [R1+0x8b8] ;  /* 0x0008b80001027983 */ /* 0x002ea80000300a00 */
[----:B------:R1:W-:Y:S04]  /*1bb40*/  STL [R1+0x7b8], R185 ;  /* 0x0007b8b901007387 */ /* 0x0003e80000100800 */
[----:B---3--:R3:W-:Y:S01]  /*1bb50*/  STL [R1+0x7c4], R190 ;  /* 0x0007c4be01007387 */ /* 0x0087e20000100800 */
[----:B-1----:R-:W-:-:S03]  /*1bb60*/  IMAD.MOV.U32 R185, RZ, RZ, R191 ;  /* 0x000000ffffb97224 */ /* 0x002fc600078e00bf */
[----:B------:R-:W-:Y:S04]  /*1bb70*/  STL [R1+0x7cc], R154 ;  /* 0x0007cc9a01007387 */ /* 0x000fe80000100800 */
[----:B------:R1:W-:Y:S04]  /*1bb80*/  STL [R1+0x7c0], R185 ;  /* 0x0007c0b901007387 */ /* 0x0003e80000100800 */
[----:B---3--:R-:W3:Y:S01]  /*1bb90*/  LDL.LU.64 R190, [R1+0x8c8] ;  /* 0x0008c80001be7983 */ /* 0x008ee20000300a00 */
[----:B-1----:R-:W-:-:S03]  /*1bba0*/  IMAD.MOV.U32 R185, RZ, RZ, R155 ;  /* 0x000000ffffb97224 */ /* 0x002fc600078e009b */
[----:B------:R1:W5:Y:S04]  /*1bbb0*/  LDL.LU.64 R154, [R1+0xc20] ;  /* 0x000c2000019a7983 */ /* 0x0003680000300a00 */
[----:B------:R-:W-:Y:S04]  /*1bbc0*/  STL [R1+0x7d4], R152 ;  /* 0x0007d49801007387 */ /* 0x000fe80000100800 */
[----:B------:R1:W-:Y:S02]  /*1bbd0*/  STL [R1+0x7c8], R185 ;  /* 0x0007c8b901007387 */ /* 0x0003e40000100800 */
[----:B-1----:R-:W-:-:S02]  /*1bbe0*/  IMAD.MOV.U32 R185, RZ, RZ, R153 ;  /* 0x000000ffffb97224 */ /* 0x002fc400078e0099 */
[----:B------:R1:W5:Y:S04]  /*1bbf0*/  LDL.LU.64 R152, [R1+0xc18] ;  /* 0x000c180001987983 */ /* 0x0003680000300a00 */
[----:B------:R1:W-:Y:S04]  /*1bc00*/  STL [R1+0x7dc], R186 ;  /* 0x0007dcba01007387 */ /* 0x0003e80000100800 */
[----:B------:R1:W-:Y:S04]  /*1bc10*/  STL [R1+0x7d0], R185 ;  /* 0x0007d0b901007387 */ /* 0x0003e80000100800 */
[----:B-1----:R1:W5:Y:S01]  /*1bc20*/  LDL.LU R186, [R1+0xc10] ;  /* 0x000c100001ba7983 */ /* 0x0023620000300800 */
[----:B------:R-:W-:-:S03]  /*1bc30*/  MOV R185, R187 ;  /* 0x000000bb00b97202 */ /* 0x000fc60000000f00 */
[----:B------:R-:W-:Y:S04]  /*1bc40*/  STL [R1+0x7e4], R20 ;  /* 0x0007e41401007387 */ /* 0x000fe80000100800 */
[----:B------:R1:W-:Y:S02]  /*1bc50*/  STL [R1+0x7d8], R185 ;  /* 0x0007d8b901007387 */ /* 0x0003e40000100800 */
[----:B-1----:R-:W-:Y:S02]  /*1bc60*/  IMAD.MOV.U32 R185, RZ, RZ, R21 ;  /* 0x000000ffffb97224 */ /* 0x002fe400078e0015 */
[----:B------:R1:W5:Y:S04]  /*1bc70*/  LDL.LU.64 R20, [R1+0xc08] ;  /* 0x000c080001147983 */ /* 0x0003680000300a00 */
[----:B------:R-:W-:Y:S04]  /*1bc80*/  STL [R1+0x7ec], R18 ;  /* 0x0007ec1201007387 */ /* 0x000fe80000100800 */
[----:B------:R1:W-:Y:S02]  /*1bc90*/  STL [R1+0x7e0], R185 ;  /* 0x0007e0b901007387 */ /* 0x0003e40000100800 */
[----:B-1----:R-:W-:-:S02]  /*1bca0*/  IMAD.MOV.U32 R185, RZ, RZ, R19 ;  /* 0x000000ffffb97224 */ /* 0x002fc400078e0013 */
[----:B------:R1:W5:Y:S04]  /*1bcb0*/  LDL.LU.64 R18, [R1+0xc00] ;  /* 0x000c000001127983 */ /* 0x0003680000300a00 */
[----:B------:R-:W-:Y:S04]  /*1bcc0*/  STL [R1+0x7f4], R16 ;  /* 0x0007f41001007387 */ /* 0x000fe80000100800 */
[----:B------:R1:W-:Y:S02]  /*1bcd0*/  STL [R1+0x7e8], R185 ;  /* 0x0007e8b901007387 */ /* 0x0003e40000100800 */
[----:B-1----:R-:W-:-:S02]  /*1bce0*/  IMAD.MOV.U32 R185, RZ, RZ, R17 ;  /* 0x000000ffffb97224 */ /* 0x002fc400078e0011 */
[----:B------:R1:W5:Y:S04]  /*1bcf0*/  LDL.LU.64 R16, [R1+0xbf8] ;  /* 0x000bf80001107983 */ /* 0x0003680000300a00 */
[----:B------:R-:W-:Y:S04]  /*1bd00*/  STL [R1+0x7fc], R14 ;  /* 0x0007fc0e01007387 */ /* 0x000fe80000100800 */
[----:B------:R1:W-:Y:S02]  /*1bd10*/  STL [R1+0x7f0], R185 ;  /* 0x0007f0b901007387 */ /* 0x0003e40000100800 */
[----:B-1----:R-:W-:-:S02]  /*1bd20*/  MOV R185, R15 ;  /* 0x0000000f00b97202 */ /* 0x002fc40000000f00 */
[----:B------:R1:W5:Y:S01]  /*1bd30*/  LDL.LU.64 R14, [R1+0xbf0] ;  /* 0x000bf000010e7983 */ /* 0x0003620000300a00 */
[----:B------:R-:W-:-:S04]  /*1bd40*/  SHF.R.S32.HI R24, RZ, 0x1f, R180 ;  /* 0x0000001fff187819 */ /* 0x000fc800000114b4 */
[----:B------:R-:W-:Y:S01]  /*1bd50*/  LEA.HI R24, R24, R180, RZ, 0x7 ;  /* 0x000000b418187211 */ /* 0x000fe200078f38ff */
        /* <DEDUP_REMOVED lines=8> */
[----:B----4-:R-:W-:Y:S04]  /*1bde0*/  STL [R1+0x814], R8 ;  /* 0x0008140801007387 */ /* 0x010fe80000100800 */
[----:B------:R4:W-:Y:S02]  /*1bdf0*/  STL [R1+0x808], R185 ;  /* 0x000808b901007387 */ /* 0x0009e40000100800 */
[----:B----4-:R-:W-:-:S02]  /*1be00*/  IMAD.MOV.U32 R185, RZ, RZ, R9 ;  /* 0x000000ffffb97224 */ /* 0x010fc400078e0009 */
[----:B------:R1:W5:Y:S04]  /*1be10*/  LDL.LU.64 R8, [R1+0xbd8] ;  /* 0x000bd80001087983 */ /* 0x0003680000300a00 */
[----:B------:R-:W-:Y:S04]  /*1be20*/  STL [R1+0x81c], R6 ;  /* 0x00081c0601007387 */ /* 0x000fe80000100800 */
[----:B------:R4:W-:Y:S02]  /*1be30*/  STL [R1+0x810], R185 ;  /* 0x000810b901007387 */ /* 0x0009e40000100800 */
[----:B----4-:R-:W-:-:S02]  /*1be40*/  MOV R185, R7 ;  /* 0x0000000700b97202 */ /* 0x010fc40000000f00 */
[----:B------:R1:W5:Y:S04]  /*1be50*/  LDL.LU.64 R6, [R1+0xbd0] ;  /* 0x000bd00001067983 */ /* 0x0003680000300a00 */
[----:B------:R-:W-:Y:S04]  /*1be60*/  STL [R1+0x824], R188 ;  /* 0x000824bc01007387 */ /* 0x000fe80000100800 */
[----:B------:R4:W-:Y:S02]  /*1be70*/  STL [R1+0x818], R185 ;  /* 0x000818b901007387 */ /* 0x0009e40000100800 */
[----:B----4-:R-:W-:-:S02]  /*1be80*/  IMAD.MOV.U32 R185, RZ, RZ, R189 ;  /* 0x000000ffffb97224 */ /* 0x010fc400078e00bd */
[----:B------:R1:W5:Y:S04]  /*1be90*/  LDL.LU.64 R188, [R1+0xbc8] ;  /* 0x000bc80001bc7983 */ /* 0x0003680000300a00 */
[----:B--2---:R-:W-:Y:S04]  /*1bea0*/  STL [R1+0x82c], R4 ;  /* 0x00082c0401007387 */ /* 0x004fe80000100800 */
[----:B------:R2:W-:Y:S02]  /*1beb0*/  STL [R1+0x820], R185 ;  /* 0x000820b901007387 */ /* 0x0005e40000100800 */
[----:B--2---:R-:W-:-:S02]  /*1bec0*/  IMAD.MOV.U32 R185, RZ, RZ, R5 ;  /* 0x000000ffffb97224 */ /* 0x004fc400078e0005 */
[----:B------:R1:W5:Y:S04]  /*1bed0*/  LDL.LU.64 R4, [R1+0xbc0] ;  /* 0x000bc00001047983 */ /* 0x0003680000300a00 */
[----:B------:R2:W-:Y:S04]  /*1bee0*/  STL [R1+0x828], R185 ;  /* 0x000828b901007387 */ /* 0x0005e80000100800 */
[----:B------:R4:W-:Y:S01]  /*1bef0*/  STL [R1+0x834], R2 ;  /* 0x0008340201007387 */ /* 0x0009e20000100800 */
[----:B--2---:R-:W-:Y:S01]  /*1bf00*/  IMAD.MOV.U32 R185, RZ, RZ, R3 ;  /* 0x000000ffffb97224 */ /* 0x004fe200078e0003 */
[----:B------:R-:W-:Y:S01]  /*1bf10*/  SHF.R.S32.HI R180, RZ, 0x7, R24 ;  /* 0x00000007ffb47819 */ /* 0x000fe20000011418 */
[----:B------:R-:W-:Y:S01]  /*1bf20*/  USHF.R.S32.HI UR11, URZ, 0x1f, UR6 ;  /* 0x0000001f3f0b7899 */ /* 0x000fe20008011406 */
[----:B----4-:R1:W5:Y:S04]  /*1bf30*/  LDL.LU.64 R2, [R1+0xbb8] ;  /* 0x000bb80001027983 */ /* 0x0103680000300a00 */
[----:B------:R2:W-:Y:S01]  /*1bf40*/  STL [R1+0x830], R185 ;  /* 0x000830b901007387 */ /* 0x0005e20000100800 */
[----:B------:R-:W-:Y:S01]  /*1bf50*/  USHF.R.S32.HI UR12, URZ, 0x1f, UR7 ;  /* 0x0000001f3f0c7899 */ /* 0x000fe20008011407 */
[----:B------:R-:W-:-:S02]  /*1bf60*/  CS2R R120, SRZ ;  /* 0x0000000000787805 */ /* 0x000fc4000001ff00 */
[----:B---3--:R-:W-:Y:S01]  /*1bf70*/  STL [R1+0x83c], R190 ;  /* 0x00083cbe01007387 */ /* 0x008fe20000100800 */
[----:B--2---:R-:W-:Y:S02]  /*1bf80*/  MOV R185, R191 ;  /* 0x000000bf00b97202 */ /* 0x004fe40000000f00 */
[----:B------:R-:W-:Y:S02]  /*1bf90*/  CS2R R122, SRZ ;  /* 0x00000000007a7805 */ /* 0x000fe4000001ff00 */
[----:B------:R-:W-:Y:S02]  /*1bfa0*/  CS2R R124, SRZ ;  /* 0x00000000007c7805 */ /* 0x000fe4000001ff00 */
[----:B------:R-:W-:Y:S02]  /*1bfb0*/  CS2R R126, SRZ ;  /* 0x00000000007e7805 */ /* 0x000fe4000001ff00 */
[----:B------:R-:W-:Y:S01]  /*1bfc0*/  CS2R R128, SRZ ;  /* 0x0000000000807805 */ /* 0x000fe2000001ff00 */
[----:B------:R2:W-:Y:S01]  /*1bfd0*/  STL [R1+0x838], R185 ;  /* 0x000838b901007387 */ /* 0x0005e20000100800 */
        /* <DEDUP_REMOVED lines=8> */
[----:B------:R-:W-:Y:S01]  /*1c060*/  CS2R R146, SRZ ;  /* 0x0000000000927805 */ /* 0x000fe2000001ff00 */
[----:B--2---:R-:W-:Y:S01]  /*1c070*/  IMAD.MOV.U32 R185, RZ, RZ, RZ ;  /* 0x000000ffffb97224 */ /* 0x004fe200078e00ff */
        /* <DEDUP_REMOVED lines=50> */
[----:B------:R-:W-:Y:S01]  /*1c3a0*/  VIADD R180, R180, 0xfffffffd ;  /* 0xfffffffdb4b47836 */ /* 0x000fe20000000000 */
[----:B------:R-:W-:Y:S02]  /*1c3b0*/  USHF.L.U32 UR4, UR6, 0x2, URZ ;  /* 0x0000000206047899 */ /* 0x000fe4000800063f */
[----:B------:R-:W-:-:S02]  /*1c3c0*/  USHF.L.U32 UR5, UR7, 0x2, URZ ;  /* 0x0000000207057899 */ /* 0x000fc4000800063f */
[----:B------:R-:W-:Y:S01]  /*1c3d0*/  USHF.L.U64.HI UR6, UR6, 0x2, UR11 ;  /* 0x0000000206067899 */ /* 0x000fe2000801020b */
[----:B------:R-:W-:Y:S01]  /*1c3e0*/  UMOV UR60, 0x2 ;  /* 0x00000002003c7882 */ /* 0x000fe20000000000 */
[----:B------:R-:W-:Y:S01]  /*1c3f0*/  USHF.L.U64.HI UR7, UR7, 0x2, UR12 ;  /* 0x0000000207077899 */ /* 0x000fe2000801020c */
[----:B-1----:R-:W-:-:S11]  /*1c400*/  UMOV UR11, 0xffffffff ;  /* 0xffffffff000b7882 */ /* 0x002fd60000000000 */
.L_x_1:
[----:B------:R-:W-:Y:S01]  /*1c410*/  UIADD3 UR11, UR11, 0x1, URZ ;  /* 0x000000010b0b7890 */ /* 0x000fe2000fffe03f */
[----:B------:R-:W-:-:S04]  /*1c420*/  DEPBAR.LE SB0, 0x4 ;  /* 0x000081000000791a */ /* 0x000fc80000000000 */
[----:B------:R-:W-:Y:S01]  /*1c430*/  BAR.SYNC.DEFER_BLOCKING 0x0 ;  /* 0x0000000000007b1d */ /* 0x000fe20000010000 */
[----:B------:R-:W-:Y:S02]  /*1c440*/  UISETP.GT.AND UP0, UPT, UR11, 0x3, UPT ;  /* 0x000000030b00788c */ /* 0x000fe4000bf04270 */
[----:B------:R-:W-:Y:S02]  /*1c450*/  UIADD3 UR60, UR60, 0x1, URZ ;  /* 0x000000013c3c7890 */ /* 0x000fe4000fffe03f */
[----:B------:R-:W-:-:S03]  /*1c460*/  USEL UR11, UR11, URZ, !UP0 ;  /* 0x0000003f0b0b7287 */ /* 0x000fc6000c000000 */
[----:B------:R-:W1:Y:S01]  /*1c470*/  LDC R190, c[0x0][0x230] ;  /* 0x00008c00ffbe7b82 */ /* 0x000e620000000800 */
[----:B------:R-:W-:Y:S01]  /*1c480*/  UMOV UR37, 0x40000040 ;  /* 0x4000004000257882 */ /* 0x000fe20000000000 */
[----:B------:R-:W-:Y:S01]  /*1c490*/  UMOV UR39, 0x40000040 ;  /* 0x4000004000277882 */ /* 0x000fe20000000000 */
[----:B------:R-:W-:Y:S01]  /*1c4a0*/  ULEA UR13, UR11, UR10, 0xf ;  /* 0x0000000a0b0d7291 */ /* 0x000fe2000f8e783f */
[----:B-----5:R2:W-:Y:S01]  /*1c4b0*/  STL [R1+0xbc8], R189 ;  /* 0x000bc8bd01007387 */ /* 0x0205e20000100800 */
[----:B------:R-:W-:Y:S02]  /*1c4c0*/  ULEA UR12, UR11, UR10, 0x11 ;  /* 0x0000000a0b0c7291 */ /* 0x000fe4000f8e883f */
[----:B------:R-:W-:Y:S01]  /*1c4d0*/  UIADD3 UR13, UR13, 0x80000, URZ ;  /* 0x000800000d0d7890 */ /* 0x000fe2000fffe03f */
[----:B------:R-:W3:Y:S01]  /*1c4e0*/  LDC R180, c[0x0][0x230] ;  /* 0x00008c00ffb47b82 */ /* 0x000ee20000000800 */
[----:B------:R-:W-:Y:S01]  /*1c4f0*/  USHF.R.U32.HI UR12, URZ, 0x4, UR12 ;  /* 0x000000043f0c7899 */ /* 0x000fe2000801160c */
[----:B------:R4:W-:Y:S01]  /*1c500*/  STL [R1+0xbc4], R188 ;  /* 0x000bc4bc01007387 */ /* 0x0009e20000100800 */
[----:B------:R-:W-:-:S02]  /*1c510*/  USHF.R.U32.HI UR13, URZ, 0x4, UR13 ;  /* 0x000000043f0d7899 */ /* 0x000fc4000801160d */
[----:B------:R-:W-:Y:S01]  /*1c520*/  USGXT.U32 UR36, UR12, 0xe ;  /* 0x0000000e0c24789a */ /* 0x000fe20008000000 */
[----:B------:R4:W-:Y:S01]  /*1c530*/  STL [R1+0xbc0], R5 ;  /* 0x000bc00501007387 */ /* 0x0009e20000100800 */
[----:B------:R-:W-:Y:S02]  /*1c540*/  USGXT.U32 UR38, UR13, 0xe ;  /* 0x0000000e0d26789a */ /* 0x000fe40008000000 */
[----:B------:R-:W-:Y:S01]  /*1c550*/  UIADD3 UR40, UP0, UR36, 0x2, URZ ;  /* 0x0000000224287890 */ /* 0x000fe2000ff1e03f */
[----:B------:R-:W-:Y:S01]  /*1c560*/  WARPGROUP.ARRIVE ;  /* 0x00000000000079c5 */ /* 0x000fe20000000000 */
[----:B------:R-:W-:Y:S01]  /*1c570*/  UIADD3 UR42, UP1, UR38, 0x2, URZ ;  /* 0x00000002262a7890 */ /* 0x000fe2000ff3e03f */
[----:B------:R4:W-:Y:S01]  /*1c580*/  STL [R1+0xbbc], R3 ;  /* 0x000bbc0301007387 */ /* 0x0009e20000100800 */
[----:B------:R-:W-:Y:S01]  /*1c590*/  UMOV UR12, URZ ;  /* 0x0000003f000c7c82 */ /* 0x000fe20008000000 */
[----:B------:R-:W-:Y:S01]  /*1c5a0*/  UMOV UR13, URZ ;  /* 0x0000003f000d7c82 */ /* 0x000fe20008000000 */
[----:B------:R-:W-:Y:S01]  /*1c5b0*/  UIADD3.X UR41, UR12, 0x40000040, URZ, UP0, !UPT ;  /* 0x400000400c297890 */ /* 0x000fe200087fe43f */
[----:B------:R-:W-:Y:S01]  /*1c5c0*/  HGMMA.64x64x8.F32.TF32 R120, gdesc[UR36], R120 ;  /* 0x04e00000247879f0 */ /* 0x000fe20008702878 */
[----:B------:R-:W-:Y:S01]  /*1c5d0*/  UIADD3.X UR43, UR13, 0x40000040, URZ, UP1, !UPT ;  /* 0x400000400d2b7890 */ /* 0x000fe20008ffe43f */
[----:B-1----:R-:W-:Y:S01]  /*1c5e0*/  VIADD R190, R190, 0x7f ;  /* 0x0000007fbebe7836 */ /* 0x002fe20000000000 */
[----:B------:R-:W-:Y:S01]  /*1c5f0*/  UIADD3.64 UR52, UR40, 0x2, URZ ;  /* 0x0000000228347897 */ /* 0x000fe2000fffe03f */
[----:B------:R1:W-:Y:S01]  /*1c600*/  STL [R1+0xbb8], R0 ;  /* 0x000bb80001007387 */ /* 0x0003e20000100800 */
[----:B------:R-:W-:-:S02]  /*1c610*/  UIADD3.64 UR54, UR42, 0x2, URZ ;  /* 0x000000022a367897 */ /* 0x000fc4000fffe03f */
[----:B------:R-:W-:Y:S01]  /*1c620*/  UIADD3.64 UR56, UR40, 0x4, URZ ;  /* 0x0000000428387897 */ /* 0x000fe2000fffe03f */
[----:B------:R-:W-:Y:S01]  /*1c630*/  SHF.R.S32.HI R187, RZ, 0x1f, R190 ;  /* 0x0000001fffbb7819 */ /* 0x000fe200000114be */
[----:B------:R-:W-:Y:S01]  /*1c640*/  UIADD3.64 UR58, UR42, 0x4, URZ ;  /* 0x000000042a3a7897 */ /* 0x000fe2000fffe03f */
[----:B---3--:R-:W-:Y:S01]  /*1c650*/  IADD3 R180, R180, -0x180, RZ ;  /* 0xfffffe80b4b47810 */ /* 0x008fe20007ffe0ff */
[----:B------:R-:W-:Y:S01]  /*1c660*/  UIADD3.64 UR16, UR40, 0x7fe, URZ ;  /* 0x000007fe28107897 */ /* 0x000fe2000fffe03f */
[----:B------:R-:W-:Y:S01]  /*1c670*/  LEA.HI R187, R187, R190, RZ, 0x7 ;  /* 0x000000bebbbb7211 */ /* 0x000fe200078f38ff */
[----:B------:R-:W-:Y:S01]  /*1c680*/  UIADD3.64 UR18, UR42, 0x1fe, URZ ;  /* 0x000001fe2a127897 */ /* 0x000fe2000fffe03f */
[----:B--2---:R-:W2:Y:S01]  /*1c690*/  LDL.LU R189, [R1+0x40] ;  /* 0x0000400001bd7983 */ /* 0x004ea20000300800 */
[----:B------:R-:W-:Y:S01]  /*1c6a0*/  UIADD3.64 UR12, UR40, 0x800, URZ ;  /* 0x00000800280c7897 */ /* 0x000fe2000fffe03f */
[----:B------:R-:W-:Y:S01]  /*1c6b0*/  SHF.R.S32.HI R187, RZ, 0x7, R187 ;  /* 0x00000007ffbb7819 */ /* 0x000fe200000114bb */
[----:B------:R-:W-:Y:S01]  /*1c6c0*/  UIADD3.64 UR14, UR42, 0x200, URZ ;  /* 0x000002002a0e7897 */ /* 0x000fe2000fffe03f */
[----:B------:R-:W-:Y:S01]  /*1c6d0*/  IMAD R180, R185, -0x80, R180 ;  /* 0xffffff80b9b47824 */ /* 0x000fe200078e02b4 */
[----:B------:R-:W-:Y:S01]  /*1c6e0*/  UIADD3.64 UR48, UR40, 0x1000, URZ ;  /* 0x0000100028307897 */ /* 0x000fe2000fffe03f */
[----:B----4-:R-:W3:Y:S01]  /*1c6f0*/  LDL.LU R188, [R1+0x44] ;  /* 0x0000440001bc7983 */ /* 0x010ee20000300800 */
[----:B------:R-:W-:Y:S01]  /*1c700*/  UIADD3.64 UR50, UR42, 0x400, URZ ;  /* 0x000004002a327897 */ /* 0x000fe2000fffe03f */
[----:B------:R-:W-:Y:S01]  /*1c710*/  VIADD R187, R187, 0xfffffffd ;  /* 0xfffffffdbbbb7836 */ /* 0x000fe20000000000 */
[----:B------:R-:W-:Y:S01]  /*1c720*/  UIADD3.64 UR32, UR40, 0x1002, URZ ;  /* 0x0000100228207897 */ /* 0x000fe2000fffe03f */
[----:B------:R-:W-:Y:S01]  /*1c730*/  ISETP.GT.AND P1, PT, R180, RZ, PT ;  /* 0x000000ffb400720c */ /* 0x000fe20003f24270 */
[----:B------:R-:W-:Y:S01]  /*1c740*/  UIADD3.64 UR34, UR42, 0x402, URZ ;  /* 0x000004022a227897 */ /* 0x000fe2000fffe03f */
[----:B------:R-:W4:Y:S01]  /*1c750*/  LDL.LU R5, [R1+0x4c] ;  /* 0x00004c0001057983 */ /* 0x000f220000300800 */
[----:B------:R-:W-:Y:S01]  /*1c760*/  UIADD3.64 UR28, UR40, 0x1004, URZ ;  /* 0x00001004281c7897 */ /* 0x000fe2000fffe03f */
[----:B------:R-:W-:Y:S01]  /*1c770*/  ISETP.GE.AND P0, PT, R185, R187, PT ;  /* 0x000000bbb900720c */ /* 0x000fe20003f06270 */
[----:B------:R-:W-:-:S02]  /*1c780*/  UIADD3.64 UR30, UR42, 0x404, URZ ;  /* 0x000004042a1e7897 */ /* 0x000fc4000fffe03f */
[----:B------:R-:W-:Y:S02]  /*1c790*/  UIADD3.64 UR24, UR40, 0x17fe, URZ ;  /* 0x000017fe28187897 */ /* 0x000fe4000fffe03f */
[----:B------:R-:W-:Y:S02]  /*1c7a0*/  UIADD3.64 UR26, UR42, 0x5fe, URZ ;  /* 0x000005fe2a1a7897 */ /* 0x000fe4000fffe03f */
[----:B------:R-:W-:Y:S02]  /*1c7b0*/  UIADD3.64 UR20, UR40, 0x1800, URZ ;  /* 0x0000180028147897 */ /* 0x000fe4000fffe03f */
[----:B------:R-:W-:Y:S02]  /*1c7c0*/  UIADD3.64 UR22, UR42, 0x600, URZ ;  /* 0x000006002a167897 */ /* 0x000fe4000fffe03f */
[----:B------:R-:W-:Y:S02]  /*1c7d0*/  UIADD3.64 UR36, UR40, 0x1fe, URZ ;  /* 0x000001fe28247897 */ /* 0x000fe4000fffe03f */
[----:B------:R-:W-:Y:S01]  /*1c7e0*/  UIADD3.64 UR44, UR40, 0x200, URZ ;  /* 0x00000200282c7897 */ /* 0x000fe2000fffe03f */
[----:B------:R-:W-:Y:S01]  /*1c7f0*/  UMOV UR46, UR42 ;  /* 0x0000002a002e7c82 */ /* 0x000fe20008000000 */
[----:B------:R-:W-:Y:S01]  /*1c800*/  UMOV UR47, UR43 ;  /* 0x0000002b002f7c82 */ /* 0x000fe20008000000 */
[----:B------:R-:W-:Y:S01]  /*1c810*/  HGMMA.64x64x8.F32.TF32 R120, gdesc[UR40], R120 ;  /* 0x04e00000287879f0 */ /* 0x000fe20008702878 */
[----:B------:R-:W-:Y:S01]  /*1c820*/  UISETP.GT.AND UP0, UPT, UR60, 0x3, UPT ;  /* 0x000000033c00788c */ /* 0x000fe2000bf04270 */
[----:B------:R-:W4:Y:S02]  /*1c830*/  LDL.LU R3, [R1+0x50] ;  /* 0x0000500001037983 */ /* 0x000f240000300800 */
[----:B------:R-:W-:Y:S01]  /*1c840*/  HGMMA.64x64x8.F32.TF32 R120, gdesc[UR52], R120 ;  /* 0x04e00000347879f0 */ /* 0x000fe20008702878 */
[----:B------:R-:W-:Y:S01]  /*1c850*/  UMOV UR52, UR18 ;  /* 0x0000001200347c82 */ /* 0x000fe20008000000 */
[----:B------:R-:W-:Y:S01]  /*1c860*/  UMOV UR53, UR19 ;  /* 0x0000001300357c82 */ /* 0x000fe20008000000 */
[----:B------:R-:W-:Y:S01]  /*1c870*/  SEL R187, RZ, 0x4, !P1 ;  /* 0x00000004ffbb7807 */ /* 0x000fe20004800000 */
[----:B------:R-:W-:Y:S01]  /*1c880*/  USEL UR60, UR60, URZ, !UP0 ;  /* 0x0000003f3c3c7287 */ /* 0x000fe2000c000000 */
[----:B-1----:R-:W4:Y:S01]  /*1c890*/  LDL.LU R0, [R1+0x54] ;  /* 0x0000540001007983 */ /* 0x002f220000300800 */
[----:B------:R-:W-:Y:S01]  /*1c8a0*/  HGMMA.64x64x8.F32.TF32 R120, gdesc[UR56], R120 ;  /* 0x04e00000387879f0 */ /* 0x000fe20008702878 */
[----:B------:R-:W-:Y:S01]  /*1c8b0*/  UMOV UR56, UR14 ;  /* 0x0000000e00387c82 */ /* 0x000fe20008000000 */
[----:B------:R-:W-:-:S02]  /*1c8c0*/  UMOV UR57, UR15 ;  /* 0x0000000f00397c82 */ /* 0x000fc40008000000 */
[----:B------:R-:W-:Y:S01]  /*1c8d0*/  HGMMA.64x64x8.F32.TF32 R120, gdesc[UR16], R120 ;  /* 0x04e00000107879f0 */ /* 0x000fe20008702878 */
[----:B------:R-:W-:Y:S02]  /*1c8e0*/  UIADD3.64 UR16, UR40, 0x1802, URZ ;  /* 0x0000180228107897 */ /* 0x000fe4000fffe03f */
[----:B------:R-:W-:Y:S01]  /*1c8f0*/  UIADD3.64 UR18, UR42, 0x602, URZ ;  /* 0x000006022a127897 */ /* 0x000fe2000fffe03f */
[----:B------:R-:W-:Y:S01]  /*1c900*/  HGMMA.64x64x8.F32.TF32 R120, gdesc[UR12], R120 ;  /* 0x04e000000c7879f0 */ /* 0x000fe20008702878 */
[----:B------:R-:W-:Y:S02]  /*1c910*/  UIADD3.64 UR12, UR40, 0x802, URZ ;  /* 0x00000802280c7897 */ /* 0x000fe4000fffe03f */
[----:B------:R-:W-:-:S09]  /*1c920*/  UIADD3.64 UR14, UR42, 0x202, URZ ;  /* 0x000002022a0e7897 */ /* 0x000fd2000fffe03f */
        /* <DEDUP_REMOVED lines=8> */
[----:B------:R-:W-:Y:S01]  /*1c9b0*/  UIADD3.64 UR14, UR42, 0x604, URZ ;  /* 0x000006042a0e7897 */ /* 0x000fe2000fffe03f */
[----:B------:R-:W-:Y:S01]  /*1c9c0*/  HGMMA.64x64x8.F32.TF32 R120, gdesc[UR48], R120 ;  /* 0x04e00000307879f0 */ /* 0x000fe20008702878 */
[----:B------:R-:W-:-:S03]  /*1c9d0*/  UIADD3.64 UR48, UR42, 0x202, URZ ;  /* 0x000002022a307897 */ /* 0x000fc6000fffe03f */
        /* <DEDUP_REMOVED lines=15> */
[----:B------:R-:W-:Y:S01]  /*1cad0*/  UIADD3.64 UR44, UR40, 0x202, URZ ;  /* 0x00000202282c7897 */ /* 0x000fe2000fffe03f */
[----:B------:R-:W-:Y:S01]  /*1cae0*/  UMOV UR46, UR54 ;  /* 0x00000036002e7c82 */ /* 0x000fe20008000000 */
[----:B------:R-:W-:-:S07]  /*1caf0*/  UMOV UR47, UR55 ;  /* 0x00000037002f7c82 */ /* 0x000fce0008000000 */
        /* <DEDUP_REMOVED lines=15> */
[----:B------:R-:W-:Y:S01]  /*1cbf0*/  UMOV UR47, UR49 ;  /* 0x00000031002f7c82 */ /* 0x000fe20008000000 */
[----:B------:R-:W-:-:S06]  /*1cc00*/  UIADD3.64 UR48, UR42, 0x3fe, URZ ;  /* 0x000003fe2a307897 */ /* 0x000fcc000fffe03f */
        /* <DEDUP_REMOVED lines=64> */
[----:B------:R-:W-:Y:S01]  /*1d010*/  UMOV UR44, UR32 ;  /* 0x00000020002c7c82 */ /* 0x000fe20008000000 */
[----:B------:R-:W-:Y:S01]  /*1d020*/  UMOV UR45, UR33 ;  /* 0x00000021002d7c82 */ /* 0x000fe20008000000 */
[----:B------:R-:W-:Y:S01]  /*1d030*/  UIADD3.64 UR32, UR40, 0x1402, URZ ;  /* 0x0000140228207897 */ /* 0x000fe2000fffe03f */
[----:B------:R-:W-:Y:S01]  /*1d040*/  UMOV UR46, UR28 ;  /* 0x0000001c002e7c82 */ /* 0x000fe20008000000 */
[----:B------:R-:W-:Y:S01]  /*1d050*/  UMOV UR47, UR29 ;  /* 0x0000001d002f7c82 */ /* 0x000fe20008000000 */
[----:B------:R-:W-:-:S06]  /*1d060*/  UIADD3.64 UR28, UR40, 0x1404, URZ ;  /* 0x00001404281c7897 */ /* 0x000fcc000fffe03f */
[----:B------:R-:W-:Y:S01]  /*1d070*/  HGMMA.64x64x8.F32.TF32 R56, gdesc[UR32], R56 ;  /* 0x04e00000203879f0 */ /* 0x000fe20008702838 */
[----:B------:R-:W-:Y:S01]  /*1d080*/  UMOV UR32, UR56 ;  /* 0x0000003800207c82 */ /* 0x000fe20008000000 */
[----:B------:R-:W-:Y:S01]  /*1d090*/  UMOV UR33, UR57 ;  /* 0x0000003900217c82 */ /* 0x000fe20008000000 */
[----:B------:R-:W-:Y:S01]  /*1d0a0*/  UIADD3.64 UR56, UR40, 0x604, URZ ;  /* 0x0000060428387897 */ /* 0x000fe2000fffe03f */
[----:B------:R-:W-:Y:S01]  /*1d0b0*/  HGMMA.64x64x8.F32.TF32 R56, gdesc[UR28], R56 ;  /* 0x04e000001c3879f0 */ /* 0x000fe20008702838 */
[----:B------:R-:W-:Y:S01]  /*1d0c0*/  UMOV UR28, UR52 ;  /* 0x00000034001c7c82 */ /* 0x000fe20008000000 */
[----:B------:R-:W-:Y:S01]  /*1d0d0*/  UMOV UR29, UR53 ;  /* 0x00000035001d7c82 */ /* 0x000fe20008000000 */
        /* <DEDUP_REMOVED lines=17> */
[----:B------:R-:W-:Y:S01]  /*1d1f0*/  UIADD3.64 UR28, UR40, 0x1604, URZ ;  /* 0x00001604281c7897 */ /* 0x000fe2000fffe03f */
[----:B------:R-:W-:Y:S04]  /*1d200*/  HGMMA.64x64x8.F32.TF32 R24, gdesc[UR52], R24 ;  /* 0x04e00000341879f0 */ /* 0x000fe80008702818 */
[----:B------:R-:W-:Y:S04]  /*1d210*/  HGMMA.64x64x8.F32.TF32 R24, gdesc[UR56], R24 ;  /* 0x04e00000381879f0 */ /* 0x000fe80008702818 */
        /* <DEDUP_REMOVED lines=18> */
[----:B------:R-:W-:Y:S04]  /*1d340*/  HGMMA.64x64x8.F32.TF32 R24, gdesc[UR36], R24 ;  /* 0x04e00000241879f0 */ /* 0x000fe80008702818 */
[----:B------:R-:W-:Y:S04]  /*1d350*/  HGMMA.64x64x8.F32.TF32 R24, gdesc[UR48], R24 ;  /* 0x04e00000301879f0 */ /* 0x000fe80008702818 */
[----:B------:R-:W-:Y:S04]  /*1d360*/  HGMMA.64x64x8.F32.TF32 R24, gdesc[UR32], R24 ;  /* 0x04e00000201879f0 */ /* 0x000fe80008702818 */
[----:B------:R-:W-:Y:S04]  /*1d370*/  HGMMA.64x64x8.F32.TF32 R24, gdesc[UR28], R24 ;  /* 0x04e000001c1879f0 */ /* 0x000fe80008702818 */
[----:B------:R-:W-:Y:S04]  /*1d380*/  HGMMA.64x64x8.F32.TF32 R24, gdesc[UR24], R24 ;  /* 0x04e00000181879f0 */ /* 0x000fe80008702818 */
[----:B------:R-:W-:Y:S04]  /*1d390*/  HGMMA.64x64x8.F32.TF32 R24, gdesc[UR20], R24 ;  /* 0x04e00000141879f0 */ /* 0x000fe80008702818 */
[----:B------:R-:W-:Y:S04]  /*1d3a0*/  HGMMA.64x64x8.F32.TF32 R24, gdesc[UR16], R24 ;  /* 0x04e00000101879f0 */ /* 0x000fe80008702818 */
[----:B------:R-:W-:Y:S01]  /*1d3b0*/  HGMMA.64x64x8.F32.TF32 R24, gdesc[UR12], R24, gsb0 ;  /* 0x04e000000c1879f0 */ /* 0x000fe20008002818 */
[----:B------:R-:W-:Y:S01]  /*1d3c0*/  SEL R187, R187, RZ, !P0 ;  /* 0x000000ffbbbb7207 */ /* 0x000fe20004000000 */
[----:B------:R-:W-:-:S03]  /*1d3d0*/  ULEA UR12, UR60, UR10, 0x11 ;  /* 0x0000000a3c0c7291 */ /* 0x000fc6000f8e883f */
[----:B------:R-:W-:Y:S02]  /*1d3e0*/  ISETP.NE.U32.AND P2, PT, R187, RZ, PT ;  /* 0x000000ffbb00720c */ /* 0x000fe40003f45070 */
[----:B------:R-:W-:Y:S01]  /*1d3f0*/  IADD3 R6, P1, R6, UR4, RZ ;  /* 0x0000000406067c10 */ /* 0x000fe2000ff3e0ff */
[----:B------:R-:W-:-:S03]  /*1d400*/  VIADD R187, R4, UR12 ;  /* 0x0000000c04bb7c36 */ /* 0x000fc60008000000 */
[----:B------:R-:W-:Y:S01]  /*1d410*/  IADD3.X R7, R7, UR6, RZ, P1, !PT ;  /* 0x0000000607077c10 */ /* 0x000fe20008ffe4ff */
[----:B------:R-:W-:Y:S04]  /*1d420*/  STL [R1+0xbcc], R185 ;  /* 0x000bccb901007387 */ /* 0x000fe80000100800 */
[----:B------:R1:W-:Y:S01]  /*1d430*/  STL [R1+0xbd4], R6 ;  /* 0x000bd40601007387 */ /* 0x0003e20000100800 */
[----:B------:R-:W-:Y:S02]  /*1d440*/  WARPGROUP.DEPBAR.LE gsb0, 0x1 ;  /* 0x00008000000079c5 */ /* 0x000fe40000010100 */
[----:B------:R-:W-:Y:S06]  /*1d450*/  BAR.SYNC.DEFER_BLOCKING 0x0 ;  /* 0x0000000000007b1d */ /* 0x000fec0000010000 */
[----:B------:R-:W-:Y:S01]  /*1d460*/  @!PT LDS RZ, [RZ] ;  /* 0x00000000fffff984 */ /* 0x000fe20000000800 */
[----:B------:R-:W-:Y:S01]  /*1d470*/  @!PT LDS RZ, [RZ] ;  /* 0x00000000fffff984 */ /* 0x000fe20000000800 */
[----:B------:R-:W-:Y:S01]  /*1d480*/  @!PT LDS RZ, [RZ] ;  /* 0x00000000fffff984 */ /* 0x000fe20000000800 */
[----:B------:R-:W-:Y:S04]  /*1d490*/  LDGSTS.E [R187], desc[UR8][R6.64], P2 ;  /* 0x0000000006bb7fae */ /* 0x000fe80009121848 */
[----:B-1----:R-:W4:Y:S01]  /*1d4a0*/  LDL.LU R6, [R1+0x48] ;  /* 0x0000480001067983 */ /* 0x002f220000300800 */
[----:B------:R-:W-:-:S02]  /*1d4b0*/  IADD3 R8, P3, R8, UR4, RZ ;  /* 0x0000000408087c10 */ /* 0x000fc4000ff7e0ff */
[----:B------:R-:W-:Y:S02]  /*1d4c0*/  ISETP.GT.AND P1, PT, R180, 0x1, PT ;  /* 0x00000001b400780c */ /* 0x000fe40003f24270 */
[----:B------:R-:W-:Y:S02]  /*1d4d0*/  IADD3.X R9, R9, UR6, RZ, P3, !PT ;  /* 0x0000000609097c10 */ /* 0x000fe40009ffe4ff */
[----:B------:R-:W-:-:S03]  /*1d4e0*/  SEL R190, RZ, 0x4, !P1 ;  /* 0x00000004ffbe7807 */ /* 0x000fc60004800000 */
[----:B------:R-:W-:Y:S01]  /*1d4f0*/  LDGSTS.E [R187+0x4000], desc[UR8][R8.64], P2 ;  /* 0x0400000008bb7fae */ /* 0x000fe20009121848 */
[----:B------:R-:W-:Y:S02]  /*1d500*/  SEL R190, R190, RZ, !P0 ;  /* 0x000000ffbebe7207 */ /* 0x000fe40004000000 */
[----:B------:R-:W-:Y:S02]  /*1d510*/  ISETP.GT.AND P2, PT, R180, 0x2, PT ;  /* 0x00000002b400780c */ /* 0x000fe40003f44270 */
[----:B------:R-:W-:Y:S02]  /*1d520*/  ISETP.NE.U32.AND P1, PT, R190, RZ, PT ;  /* 0x000000ffbe00720c */ /* 0x000fe40003f25070 */
[----:B------:R-:W-:Y:S02]  /*1d530*/  SEL R190, RZ, 0x4, !P2 ;  /* 0x00000004ffbe7807 */ /* 0x000fe40005000000 */
[----:B------:R-:W-:Y:S02]  /*1d540*/  IADD3 R10, P4, R10, UR4, RZ ;  /* 0x000000040a0a7c10 */ /* 0x000fe4000ff9e0ff */
[----:B------:R-:W-:-:S02]  /*1d550*/  SEL R190, R190, RZ, !P0 ;  /* 0x000000ffbebe7207 */ /* 0x000fc40004000000 */
[----:B------:R-:W-:Y:S02]  /*1d560*/  IADD3 R12, P3, R12, UR4, RZ ;  /* 0x000000040c0c7c10 */ /* 0x000fe4000ff7e0ff */
[----:B------:R-:W-:Y:S02]  /*1d570*/  IADD3.X R11, R11, UR6, RZ, P4, !PT ;  /* 0x000000060b0b7c10 */ /* 0x000fe4000a7fe4ff */
[----:B------:R-:W-:Y:S02]  /*1d580*/  ISETP.NE.U32.AND P2, PT, R190, RZ, PT ;  /* 0x000000ffbe00720c */ /* 0x000fe40003f45070 */
[----:B------:R-:W-:Y:S01]  /*1d590*/  IADD3.X R13, R13, UR6, RZ, P3, !PT ;  /* 0x000000060d0d7c10 */ /* 0x000fe20009ffe4ff */
[----:B------:R-:W-:Y:S01]  /*1d5a0*/  LDGSTS.E [R187+0x4], desc[UR8][R10.64], P1 ;  /* 0x000040000abb7fae */ /* 0x000fe20008921848 */
[----:B------:R-:W-:Y:S02]  /*1d5b0*/  IADD3 R14, P4, R14, UR4, RZ ;  /* 0x000000040e0e7c10 */ /* 0x000fe4000ff9e0ff */
[----:B------:R-:W-:Y:S01]  /*1d5c0*/  IADD3 R16, P3, R16, UR4, RZ ;  /* 0x0000000410107c10 */ /* 0x000fe2000ff7e0ff */
[----:B------:R-:W-:Y:S01]  /*1d5d0*/  LDGSTS.E [R187+0x4004], desc[UR8][R12.64], P1 ;  /* 0x040040000cbb7fae */ /* 0x000fe20008921848 */
[----:B------:R-:W-:-:S02]  /*1d5e0*/  ISETP.GT.AND P1, PT, R180, 0x3, PT ;  /* 0x00000003b400780c */ /* 0x000fc40003f24270 */
[----:B------:R-:W-:Y:S02]  /*1d5f0*/  IADD3.X R15, R15, UR6, RZ, P4, !PT ;  /* 0x000000060f0f7c10 */ /* 0x000fe4000a7fe4ff */
[----:B------:R-:W-:Y:S02]  /*1d600*/  IADD3.X R17, R17, UR6, RZ, P3, !PT ;  /* 0x0000000611117c10 */ /* 0x000fe40009ffe4ff */
[----:B------:R-:W-:Y:S01]  /*1d610*/  SEL R190, RZ, 0x4, !P1 ;  /* 0x00000004ffbe7807 */ /* 0x000fe20004800000 */
[----:B------:R-:W-:Y:S03]  /*1d620*/  LDGSTS.E [R187+0x8], desc[UR8][R14.64], P2 ;  /* 0x000080000ebb7fae */ /* 0x000fe60009121848 */
[----:B------:R-:W-:Y:S01]  /*1d630*/  SEL R190, R190, RZ, !P0 ;  /* 0x000000ffbebe7207 */ /* 0x000fe20004000000 */
[----:B------:R-:W-:Y:S01]  /*1d640*/  LDGSTS.E [R187+0x4008], desc[UR8][R16.64], P2 ;  /* 0x0400800010bb7fae */ /* 0x000fe20009121848 */
[----:B------:R-:W-:-:S02]  /*1d650*/  ISETP.GT.AND P2, PT, R180, 0x20, PT ;  /* 0x00000020b400780c */ /* 0x000fc40003f44270 */
[----:B------:R-:W-:Y:S02]  /*1d660*/  ISETP.NE.U32.AND P1, PT, R190, RZ, PT ;  /* 0x000000ffbe00720c */ /* 0x000fe40003f25070 */
[----:B------:R-:W-:Y:S02]  /*1d670*/  IADD3 R18, P4, R18, UR4, RZ ;  /* 0x0000000412127c10 */ /* 0x000fe4000ff9e0ff */
[----:B------:R-:W-:Y:S02]  /*1d680*/  SEL R190, RZ, 0x4, !P2 ;  /* 0x00000004ffbe7807 */ /* 0x000fe40005000000 */
[----:B------:R-:W-:Y:S02]  /*1d690*/  IADD3.X R19, R19, UR6, RZ, P4, !PT ;  /* 0x0000000613137c10 */ /* 0x000fe4000a7fe4ff */
[----:B------:R-:W-:Y:S02]  /*1d6a0*/  SEL R190, R190, RZ, !P0 ;  /* 0x000000ffbebe7207 */ /* 0x000fe40004000000 */
[----:B---3--:R-:W-:-:S02]  /*1d6b0*/  IADD3 R188, P4, R188, UR4, RZ ;  /* 0x00000004bcbc7c10 */ /* 0x008fc4000ff9e0ff */
[----:B------:R-:W-:Y:S01]  /*1d6c0*/  ISETP.NE.U32.AND P2, PT, R190, RZ, PT ;  /* 0x000000ffbe00720c */ /* 0x000fe20003f45070 */
[----:B------:R-:W-:Y:S01]  /*1d6d0*/  STL [R1+0xbd0], R7 ;  /* 0x000bd00701007387 */ /* 0x000fe20000100800 */
[----:B------:R-:W-:Y:S02]  /*1d6e0*/  IADD3 R20, P3, R20, UR4, RZ ;  /* 0x0000000414147c10 */ /* 0x000fe4000ff7e0ff */
[----:B--2---:R-:W-:Y:S01]  /*1d6f0*/  IADD3.X R189, R189, UR6, RZ, P4, !PT ;  /* 0x00000006bdbd7c10 */ /* 0x004fe2000a7fe4ff */
[----:B------:R-:W-:Y:S01]  /*1d700*/  STL [R1+0x44], R188 ;  /* 0x000044bc01007387 */ /* 0x000fe20000100800 */
[----:B------:R-:W-:Y:S01]  /*1d710*/  IADD3.X R21, R21, UR6, RZ, P3, !PT ;  /* 0x0000000615157c10 */ /* 0x000fe20009ffe4ff */
[----:B------:R-:W-:Y:S01]  /*1d720*/  IMAD.MOV.U32 R190, RZ, RZ, R188 ;  /* 0x000000ffffbe7224 */ /* 0x000fe200078e00bc */
[----:B------:R-:W-:Y:S01]  /*1d730*/  MOV R191, R189 ;  /* 0x000000bd00bf7202 */ /* 0x000fe20000000f00 */
[----:B------:R1:W-:Y:S04]  /*1d740*/  STL [R1+0x40], R189 ;  /* 0x000040bd01007387 */ /* 0x0003e80000100800 */
[----:B------:R-:W-:Y:S04]  /*1d750*/  LDGSTS.E [R187+0xc], desc[UR8][R18.64], P1 ;  /* 0x0000c00012bb7fae */ /* 0x000fe80008921848 */
[----:B------:R-:W-:Y:S04]  /*1d760*/  LDGSTS.E [R187+0x400c], desc[UR8][R20.64], P1 ;  /* 0x0400c00014bb7fae */ /* 0x000fe80008921848 */
[----:B-1----:R-:W2:Y:S01]  /*1d770*/  LDL.LU R189, [R1+0x58] ;  /* 0x0000580001bd7983 */ /* 0x002ea20000300800 */
[----:B------:R-:W-:-:S03]  /*1d780*/  ISETP.GT.AND P1, PT, R180, 0x21, PT ;  /* 0x00000021b400780c */ /* 0x000fc60003f24270 */
[----:B------:R-:W3:Y:S04]  /*1d790*/  LDL.LU R188, [R1+0x5c] ;  /* 0x00005c0001bc7983 */ /* 0x000ee80000300800 */
[----:B------:R-:W2:Y:S04]  /*1d7a0*/  LDL.LU R185, [R1+0x60] ;  /* 0x0000600001b97983 */ /* 0x000ea80000300800 */
[----:B------:R-:W2:Y:S01]  /*1d7b0*/  LDL.LU R7, [R1+0x64] ;  /* 0x0000640001077983 */ /* 0x000ea20000300800 */
[----:B----4-:R-:W-:-:S03]  /*1d7c0*/  IADD3 R5, P3, R5, UR4, RZ ;  /* 0x0000000405057c10 */ /* 0x010fc6000ff7e0ff */
[----:B------:R1:W-:Y:S01]  /*1d7d0*/  LDGSTS.E [R187+0x8000], desc[UR8][R190.64], P2 ;  /* 0x08000000bebb7fae */ /* 0x0003e20009121848 */
[----:B------:R-:W-:Y:S02]  /*1d7e0*/  IADD3 R0, P4, R0, UR4, RZ ;  /* 0x0000000400007c10 */ /* 0x000fe4000ff9e0ff */
[----:B-1----:R-:W-:-:S04]  /*1d7f0*/  SEL R190, RZ, 0x4, !P1 ;  /* 0x00000004ffbe7807 */ /* 0x002fc80004800000 */
[----:B------:R-:W-:Y:S02]  /*1d800*/  SEL R190, R190, RZ, !P0 ;  /* 0x000000ffbebe7207 */ /* 0x000fe40004000000 */
[----:B------:R-:W-:Y:S02]  /*1d810*/  IADD3.X R3, R3, UR6, RZ, P4, !PT ;  /* 0x0000000603037c10 */ /* 0x000fe4000a7fe4ff */
[----:B------:R-:W-:Y:S01]  /*1d820*/  ISETP.NE.U32.AND P1, PT, R190, RZ, PT ;  /* 0x000000ffbe00720c */ /* 0x000fe20003f25070 */
[----:B------:R-:W-:Y:S01]  /*1d830*/  IMAD.MOV.U32 R190, RZ, RZ, R5 ;  /* 0x000000ffffbe7224 */ /* 0x000fe200078e0005 */
[----:B------:R-:W-:Y:S01]  /*1d840*/  STL [R1+0x4c], R5 ;  /* 0x00004c0501007387 */ /* 0x000fe20000100800 */
[----:B------:R-:W-:-:S05]  /*1d850*/  IADD3.X R6, R6, UR6, RZ, P3, !PT ;  /* 0x0000000606067c10 */ /* 0x000fca0009ffe4ff */
[----:B------:R-:W-:Y:S01]  /*1d860*/  IMAD.MOV.U32 R191, RZ, RZ, R6 ;  /* 0x000000ffffbf7224 */ /* 0x000fe200078e0006 */
[----:B------:R1:W-:Y:S04]  /*1d870*/  STL [R1+0x48], R6 ;  /* 0x0000480601007387 */ /* 0x0003e80000100800 */
[----:B------:R-:W-:Y:S04]  /*1d880*/  STL [R1+0x54], R0 ;  /* 0x0000540001007387 */ /* 0x000fe80000100800 */
[----:B------:R4:W-:Y:S04]  /*1d890*/  STL [R1+0x50], R3 ;  /* 0x0000500301007387 */ /* 0x0009e80000100800 */
[----:B------:R4:W-:Y:S04]  /*1d8a0*/  LDGSTS.E [R187+0xc000], desc[UR8][R190.64], P2 ;  /* 0x0c000000bebb7fae */ /* 0x0009e80009121848 */
[----:B-1----:R-:W2:Y:S04]  /*1d8b0*/  LDL.LU R6, [R1+0x68] ;  /* 0x0000680001067983 */ /* 0x002ea80000300800 */
[----:B------:R-:W2:Y:S01]  /*1d8c0*/  LDL.LU R5, [R1+0x6c] ;  /* 0x00006c0001057983 */ /* 0x000ea20000300800 */
[----:B----4-:R-:W-:Y:S01]  /*1d8d0*/  MOV R191, R3 ;  /* 0x0000000300bf7202 */ /* 0x010fe20000000f00 */
[----:B------:R-:W-:-:S02]  /*1d8e0*/  IMAD.MOV.U32 R190, RZ, RZ, R0 ;  /* 0x000000ffffbe7224 */ /* 0x000fc400078e0000 */
[----:B------:R-:W4:Y:S04]  /*1d8f0*/  LDL.LU R3, [R1+0x70] ;  /* 0x0000700001037983 */ /* 0x000f280000300800 */
[----:B------:R-:W4:Y:S01]  /*1d900*/  LDL.LU R0, [R1+0x74] ;  /* 0x0000740001007983 */ /* 0x000f220000300800 */
[----:B------:R-:W-:-:S03]  /*1d910*/  ISETP.GT.AND P2, PT, R180, 0x22, PT ;  /* 0x00000022b400780c */ /* 0x000fc60003f44270 */
[----:B------:R1:W-:Y:S02]  /*1d920*/  LDGSTS.E [R187+0x8004], desc[UR8][R190.64], P1 ;  /* 0x08004000bebb7fae */ /* 0x0003e40008921848 */
[----:B-1----:R-:W-:-:S04]  /*1d930*/  SEL R190, RZ, 0x4, !P2 ;  /* 0x00000004ffbe7807 */ /* 0x002fc80005000000 */
[----:B------:R-:W-:-:S04]  /*1d940*/  SEL R190, R190, RZ, !P0 ;  /* 0x000000ffbebe7207 */ /* 0x000fc80004000000 */
[----:B------:R-:W-:Y:S02]  /*1d950*/  ISETP.NE.U32.AND P2, PT, R190, RZ, PT ;  /* 0x000000ffbe00720c */ /* 0x000fe40003f45070 */
[----:B---3--:R-:W-:-:S04]  /*1d960*/  IADD3 R188, P3, R188, UR4, RZ ;  /* 0x00000004bcbc7c10 */ /* 0x008fc8000ff7e0ff */
[----:B--2---:R-:W-:Y:S02]  /*1d970*/  IADD3.X R189, R189, UR6, RZ, P3, !PT ;  /* 0x00000006bdbd7c10 */ /* 0x004fe40009ffe4ff */
[----:B------:R-:W-:Y:S01]  /*1d980*/  IADD3 R7, P4, R7, UR4, RZ ;  /* 0x0000000407077c10 */ /* 0x000fe2000ff9e0ff */
[----:B------:R-:W-:Y:S03]  /*1d990*/  STL [R1+0x5c], R188 ;  /* 0x00005cbc01007387 */ /* 0x000fe60000100800 */
[----:B------:R-:W-:Y:S01]  /*1d9a0*/  IADD3.X R185, R185, UR6, RZ, P4, !PT ;  /* 0x00000006b9b97c10 */ /* 0x000fe2000a7fe4ff */
[----:B------:R1:W-:Y:S01]  /*1d9b0*/  STL [R1+0x58], R189 ;  /* 0x000058bd01007387 */ /* 0x0003e20000100800 */
[----:B------:R-:W-:Y:S02]  /*1d9c0*/  IMAD.MOV.U32 R190, RZ, RZ, R188 ;  /* 0x000000ffffbe7224 */ /* 0x000fe400078e00bc */
[----:B------:R-:W-:Y:S01]  /*1d9d0*/  IMAD.MOV.U32 R191, RZ, RZ, R189 ;  /* 0x000000ffffbf7224 */ /* 0x000fe200078e00bd */
[----:B------:R-:W-:Y:S04]  /*1d9e0*/  STL [R1+0x64], R7 ;  /* 0x0000640701007387 */ /* 0x000fe80000100800 */
[----:B------:R2:W-:Y:S04]  /*1d9f0*/  STL [R1+0x60], R185 ;  /* 0x000060b901007387 */ /* 0x0005e80000100800 */
[----:B-1----:R-:W3:Y:S04]  /*1da00*/  LDL.LU R189, [R1+0x78] ;  /* 0x0000780001bd7983 */ /* 0x002ee80000300800 */
[----:B------:R-:W3:Y:S04]  /*1da10*/  LDL.LU R188, [R1+0x7c] ;  /* 0x00007c0001bc7983 */ /* 0x000ee80000300800 */
[----:B------:R1:W-:Y:S01]  /*1da20*/  LDGSTS.E [R187+0xc004], desc[UR8][R190.64], P1 ;  /* 0x0c004000bebb7fae */ /* 0x0003e20008921848 */
[----:B------:R-:W-:-:S02]  /*1da30*/  ISETP.GT.AND P1, PT, R180, 0x23, PT ;  /* 0x00000023b400780c */ /* 0x000fc40003f24270 */
[----:B-1----:R-:W-:Y:S01]  /*1da40*/  MOV R191, R185 ;  /* 0x000000b900bf7202 */ /* 0x002fe20000000f00 */
[----:B------:R-:W-:Y:S01]  /*1da50*/  IMAD.MOV.U32 R190, RZ, RZ, R7 ;  /* 0x000000ffffbe7224 */ /* 0x000fe200078e0007 */
[----:B--2---:R-:W2:Y:S04]  /*1da60*/  LDL.LU R185, [R1+0x240] ;  /* 0x0002400001b97983 */ /* 0x004ea80000300800 */
[----:B------:R-:W2:Y:S04]  /*1da70*/  LDL.LU R7, [R1+0x244] ;  /* 0x0002440001077983 */ /* 0x000ea80000300800 */
[----:B------:R1:W-:Y:S02]  /*1da80*/  LDGSTS.E [R187+0x8008], desc[UR8][R190.64], P2 ;  /* 0x08008000bebb7fae */ /* 0x0003e40009121848 */
[----:B-1----:R-:W-:-:S04]  /*1da90*/  SEL R190, RZ, 0x4, !P1 ;  /* 0x00000004ffbe7807 */ /* 0x002fc80004800000 */
[----:B------:R-:W-:-:S04]  /*1daa0*/  SEL R190, R190, RZ, !P0 ;  /* 0x000000ffbebe7207 */ /* 0x000fc80004000000 */
[----:B------:R-:W-:Y:S02]  /*1dab0*/  ISETP.NE.U32.AND P1, PT, R190, RZ, PT ;  /* 0x000000ffbe00720c */ /* 0x000fe40003f25070 */
[----:B------:R-:W-:-:S04]  /*1dac0*/  IADD3 R5, P3, R5, UR4, RZ ;  /* 0x0000000405057c10 */ /* 0x000fc8000ff7e0ff */
[----:B------:R-:W-:Y:S02]  /*1dad0*/  IADD3.X R6, R6, UR6, RZ, P3, !PT ;  /* 0x0000000606067c10 */ /* 0x000fe40009ffe4ff */
[----:B----4-:R-:W-:Y:S01]  /*1dae0*/  IADD3 R0, P4, R0, UR4, RZ ;  /* 0x0000000400007c10 */ /* 0x010fe2000ff9e0ff */
[----:B------:R-:W-:Y:S03]  /*1daf0*/  STL [R1+0x6c], R5 ;  /* 0x00006c0501007387 */ /* 0x000fe60000100800 */
[----:B------:R-:W-:Y:S01]  /*1db00*/  IADD3.X R3, R3, UR6, RZ, P4, !PT ;  /* 0x0000000603037c10 */ /* 0x000fe2000a7fe4ff */
[----:B------:R1:W-:Y:S01]  /*1db10*/  STL [R1+0x68], R6 ;  /* 0x0000680601007387 */ /* 0x0003e20000100800 */
[----:B------:R-:W-:Y:S02]  /*1db20*/  IMAD.MOV.U32 R190, RZ, RZ, R5 ;  /* 0x000000ffffbe7224 */ /* 0x000fe400078e0005 */
[----:B------:R-:W-:Y:S01]  /*1db30*/  IMAD.MOV.U32 R191, RZ, RZ, R6 ;  /* 0x000000ffffbf7224 */ /* 0x000fe200078e0006 */
[----:B------:R-:W-:Y:S04]  /*1db40*/  STL [R1+0x74], R0 ;  /* 0x0000740001007387 */ /* 0x000fe80000100800 */
[----:B------:R4:W-:Y:S04]  /*1db50*/  STL [R1+0x70], R3 ;  /* 0x0000700301007387 */ /* 0x0009e80000100800 */
[----:B-1----:R-:W2:Y:S04]  /*1db60*/  LDL.LU R6, [R1+0x248] ;  /* 0x0002480001067983 */ /* 0x002ea80000300800 */
[----:B------:R-:W2:Y:S04]  /*1db70*/  LDL.LU R5, [R1+0x24c] ;  /* 0x00024c0001057983 */ /* 0x000ea80000300800 */
[----:B------:R1:W-:Y:S02]  /*1db80*/  LDGSTS.E [R187+0xc008], desc[UR8][R190.64], P2 ;  /* 0x0c008000bebb7fae */ /* 0x0003e40009121848 */
[----:B-1----:R-:W-:Y:S01]  /*1db90*/  MOV R191, R3 ;  /* 0x0000000300bf7202 */ /* 0x002fe20000000f00 */
[----:B------:R-:W-:Y:S01]  /*1dba0*/  IMAD.MOV.U32 R190, RZ, RZ, R0 ;  /* 0x000000ffffbe7224 */ /* 0x000fe200078e0000 */
[----:B----4-:R-:W4:Y:S04]  /*1dbb0*/  LDL.LU R3, [R1+0x250] ;  /* 0x0002500001037983 */ /* 0x010f280000300800 */
[----:B------:R-:W4:Y:S01]  /*1dbc0*/  LDL.LU R0, [R1+0x254] ;  /* 0x0002540001007983 */ /* 0x000f220000300800 */
[----:B------:R-:W-:-:S03]  /*1dbd0*/  ISETP.GT.AND P2, PT, R180, 0x40, PT ;  /* 0x00000040b400780c */ /* 0x000fc60003f44270 */
[----:B------:R1:W-:Y:S02]  /*1dbe0*/  LDGSTS.E [R187+0x800c], desc[UR8][R190.64], P1 ;  /* 0x0800c000bebb7fae */ /* 0x0003e40008921848 */
[----:B-1----:R-:W-:-:S04]  /*1dbf0*/  SEL R190, RZ, 0x4, !P2 ;  /* 0x00000004ffbe7807 */ /* 0x002fc80005000000 */
[----:B------:R-:W-:-:S04]  /*1dc00*/  SEL R190, R190, RZ, !P0 ;  /* 0x000000ffbebe7207 */ /* 0x000fc80004000000 */
[----:B------:R-:W-:Y:S02]  /*1dc10*/  ISETP.NE.U32.AND P2, PT, R190, RZ, PT ;  /* 0x000000ffbe00720c */ /* 0x000fe40003f45070 */
[----:B---3--:R-:W-:-:S04]  /*1dc20*/  IADD3 R188, P3, R188, UR4, RZ ;  /* 0x00000004bcbc7c10 */ /* 0x008fc8000ff7e0ff */
[----:B------:R-:W-:Y:S01]  /*1dc30*/  IADD3.X R189, R189, UR6, RZ, P3, !PT ;  /* 0x00000006bdbd7c10 */ /* 0x000fe20009ffe4ff */
[----:B------:R-:W-:Y:S01]  /*1dc40*/  IMAD.MOV.U32 R190, RZ, RZ, R188 ;  /* 0x000000ffffbe7224 */ /* 0x000fe200078e00bc */
[----:B------:R-:W-:Y:S03]  /*1dc50*/  STL [R1+0x7c], R188 ;  /* 0x00007cbc01007387 */ /* 0x000fe60000100800 */
[----:B------:R-:W-:Y:S01]  /*1dc60*/  IMAD.MOV.U32 R191, RZ, RZ, R189 ;  /* 0x000000ffffbf7224 */ /* 0x000fe200078e00bd */
[----:B------:R1:W-:Y:S04]  /*1dc70*/  STL [R1+0x78], R189 ;  /* 0x000078bd01007387 */ /* 0x0003e80000100800 */
[----:B------:R3:W-:Y:S01]  /*1dc80*/  LDGSTS.E [R187+0xc00c], desc[UR8][R190.64], P1 ;  /* 0x0c00c000bebb7fae */ /* 0x0007e20008921848 */
[----:B--2---:R-:W-:-:S04]  /*1dc90*/  IADD3 R7, P4, R7, UR4, RZ ;  /* 0x0000000407077c10 */ /* 0x004fc8000ff9e0ff */
[----:B------:R-:W-:Y:S01]  /*1dca0*/  IADD3.X R185, R185, UR6, RZ, P4, !PT ;  /* 0x00000006b9b97c10 */ /* 0x000fe2000a7fe4ff */
[----:B------:R-:W-:Y:S01]  /*1dcb0*/  STL [R1+0x244], R7 ;  /* 0x0002440701007387 */ /* 0x000fe20000100800 */
[----:B---3--:R-:W-:-:S03]  /*1dcc0*/  IMAD.MOV.U32 R190, RZ, RZ, R7 ;  /* 0x000000ffffbe7224 */ /* 0x008fc600078e0007 */
[----:B------:R2:W-:Y:S01]  /*1dcd0*/  STL [R1+0x240], R185 ;  /* 0x000240b901007387 */ /* 0x0005e20000100800 */
[----:B------:R-:W-:-:S03]  /*1dce0*/  MOV R191, R185 ;  /* 0x000000b900bf7202 */ /* 0x000fc60000000f00 */
[----:B-1----:R-:W3:Y:S01]  /*1dcf0*/  LDL.LU R189, [R1+0x258] ;  /* 0x0002580001bd7983 */ /* 0x002ee20000300800 */
[----:B------:R-:W-:-:S03]  /*1dd00*/  ISETP.GT.AND P1, PT, R180, 0x41, PT ;  /* 0x00000041b400780c */ /* 0x000fc60003f24270 */
[----:B------:R-:W3:Y:S04]  /*1dd10*/  LDL.LU R188, [R1+0x25c] ;  /* 0x00025c0001bc7983 */ /* 0x000ee80000300800 */
[----:B--2---:R-:W2:Y:S04]  /*1dd20*/  LDL.LU R185, [R1+0x260] ;  /* 0x0002600001b97983 */ /* 0x004ea80000300800 */
[----:B------:R-:W2:Y:S04]  /*1dd30*/  LDL.LU R7, [R1+0x264] ;  /* 0x0002640001077983 */ /* 0x000ea80000300800 */
[----:B------:R1:W-:Y:S02]  /*1dd40*/  LDGSTS.E [R187+0x10000], desc[UR8][R190.64], P2 ;  /* 0x10000000bebb7fae */ /* 0x0003e40009121848 */
[----:B-1----:R-:W-:-:S04]  /*1dd50*/  SEL R190, RZ, 0x4, !P1 ;  /* 0x00000004ffbe7807 */ /* 0x002fc80004800000 */
[----:B------:R-:W-:-:S04]  /*1dd60*/  SEL R190, R190, RZ, !P0 ;  /* 0x000000ffbebe7207 */ /* 0x000fc80004000000 */
[----:B------:R-:W-:Y:S02]  /*1dd70*/  ISETP.NE.U32.AND P1, PT, R190, RZ, PT ;  /* 0x000000ffbe00720c */ /* 0x000fe40003f25070 */
[----:B------:R-:W-:-:S04]  /*1dd80*/  IADD3 R5, P3, R5, UR4, RZ ;  /* 0x0000000405057c10 */ /* 0x000fc8000ff7e0ff */
[----:B------:R-:W-:Y:S01]  /*1dd90*/  IADD3.X R6, R6, UR6, RZ, P3, !PT ;  /* 0x0000000606067c10 */ /* 0x000fe20009ffe4ff */
[----:B------:R-:W-:Y:S01]  /*1dda0*/  IMAD.MOV.U32 R190, RZ, RZ, R5 ;  /* 0x000000ffffbe7224 */ /* 0x000fe200078e0005 */
[----:B------:R-:W-:Y:S03]  /*1ddb0*/  STL [R1+0x24c], R5 ;  /* 0x00024c0501007387 */ /* 0x000fe60000100800 */
[----:B------:R-:W-:Y:S01]  /*1ddc0*/  IMAD.MOV.U32 R191, RZ, RZ, R6 ;  /* 0x000000ffffbf7224 */ /* 0x000fe200078e0006 */
[----:B------:R1:W-:Y:S04]  /*1ddd0*/  STL [R1+0x248], R6 ;  /* 0x0002480601007387 */ /* 0x0003e80000100800 */
[----:B------:R1:W-:Y:S01]  /*1dde0*/  LDGSTS.E [R187+0x14000], desc[UR8][R190.64], P2 ;  /* 0x14000000bebb7fae */ /* 0x0003e20009121848 */
[----:B----4-:R-:W-:-:S04]  /*1ddf0*/  IADD3 R0, P4, R0, UR4, RZ ;  /* 0x0000000400007c10 */ /* 0x010fc8000ff9e0ff */
[----:B------:R-:W-:Y:S01]  /*1de00*/  IADD3.X R3, R3, UR6, RZ, P4, !PT ;  /* 0x0000000603037c10 */ /* 0x000fe2000a7fe4ff */
[----:B------:R-:W-:Y:S01]  /*1de10*/  STL [R1+0x254], R0 ;  /* 0x0002540001007387 */ /* 0x000fe20000100800 */
[----:B-1----:R-:W-:-:S03]  /*1de20*/  IMAD.MOV.U32 R190, RZ, RZ, R0 ;  /* 0x000000ffffbe7224 */ /* 0x002fc600078e0000 */
[----:B------:R1:W-:Y:S01]  /*1de30*/  STL [R1+0x250], R3 ;  /* 0x0002500301007387 */ /* 0x0003e20000100800 */
[----:B------:R-:W-:-:S03]  /*1de40*/  MOV R191, R3 ;  /* 0x0000000300bf7202 */ /* 0x000fc60000000f00 */
[----:B------:R-:W4:Y:S04]  /*1de50*/  LDL.LU R6, [R1+0x268] ;  /* 0x0002680001067983 */ /* 0x000f280000300800 */
[----:B------:R-:W4:Y:S04]  /*1de60*/  LDL.LU R5, [R1+0x26c] ;  /* 0x00026c0001057983 */ /* 0x000f280000300800 */
[----:B-1----:R-:W4:Y:S04]  /*1de70*/  LDL.LU R3, [R1+0x270] ;  /* 0x0002700001037983 */ /* 0x002f280000300800 */
[----:B------:R-:W4:Y:S01]  /*1de80*/  LDL.LU R0, [R1+0x274] ;  /* 0x0002740001007983 */ /* 0x000f220000300800 */
[----:B------:R-:W-:-:S03]  /*1de90*/  ISETP.GT.AND P2, PT, R180, 0x42, PT ;  /* 0x00000042b400780c */ /* 0x000fc60003f44270 */
[----:B------:R1:W-:Y:S02]  /*1dea0*/  LDGSTS.E [R187+0x10004], desc[UR8][R190.64], P1 ;  /* 0x10004000bebb7fae */ /* 0x0003e40008921848 */
[----:B-1----:R-:W-:-:S04]  /*1deb0*/  SEL R190, RZ, 0x4, !P2 ;  /* 0x00000004ffbe7807 */ /* 0x002fc80005000000 */
[----:B------:R-:W-:-:S04]  /*1dec0*/  SEL R190, R190, RZ, !P0 ;  /* 0x000000ffbebe7207 */ /* 0x000fc80004000000 */
[----:B------:R-:W-:Y:S02]  /*1ded0*/  ISETP.NE.U32.AND P2, PT, R190, RZ, PT ;  /* 0x000000ffbe00720c */ /* 0x000fe40003f45070 */
[----:B---3--:R-:W-:-:S04]  /*1dee0*/  IADD3 R188, P3, R188, UR4, RZ ;  /* 0x00000004bcbc7c10 */ /* 0x008fc8000ff7e0ff */
[----:B------:R-:W-:Y:S02]  /*1def0*/  IADD3.X R189, R189, UR6, RZ, P3, !PT ;  /* 0x00000006bdbd7c10 */ /* 0x000fe40009ffe4ff */
[----:B--2---:R-:W-:Y:S01]  /*1df00*/  IADD3 R7, P4, R7, UR4, RZ ;  /* 0x0000000407077c10 */ /* 0x004fe2000ff9e0ff */
[----:B------:R-:W-:Y:S03]  /*1df10*/  STL [R1+0x25c], R188 ;  /* 0x00025cbc01007387 */ /* 0x000fe60000100800 */
[----:B------:R-:W-:Y:S01]  /*1df20*/  IADD3.X R185, R185, UR6, RZ, P4, !PT ;  /* 0x00000006b9b97c10 */ /* 0x000fe2000a7fe4ff */
[----:B------:R1:W-:Y:S01]  /*1df30*/  STL [R1+0x258], R189 ;  /* 0x000258bd01007387 */ /* 0x0003e20000100800 */
[----:B------:R-:W-:-:S03]  /*1df40*/  IMAD.MOV.U32 R191, RZ, RZ, R189 ;  /* 0x000000ffffbf7224 */ /* 0x000fc600078e00bd */
[----:B------:R-:W-:Y:S01]  /*1df50*/  STL [R1+0x264], R7 ;  /* 0x0002640701007387 */ /* 0x000fe20000100800 */
[----:B------:R-:W-:-:S03]  /*1df60*/  IMAD.MOV.U32 R190, RZ, RZ, R188 ;  /* 0x000000ffffbe7224 */ /* 0x000fc600078e00bc */
        /* <DEDUP_REMOVED lines=13> */
[----:B----4-:R-:W-:-:S04]  /*1e040*/  IADD3 R5, P3, R5, UR4, RZ ;  /* 0x0000000405057c10 */ /* 0x010fc8000ff7e0ff */
[----:B------:R-:W-:Y:S02]  /*1e050*/  IADD3.X R6, R6, UR6, RZ, P3, !PT ;  /* 0x0000000606067c10 */ /* 0x000fe40009ffe4ff */
[----:B------:R-:W-:Y:S01]  /*1e060*/  IADD3 R0, P4, R0, UR4, RZ ;  /* 0x0000000400007c10 */ /* 0x000fe2000ff9e0ff */
[----:B------:R-:W-:Y:S03]  /*1e070*/  STL [R1+0x26c], R5 ;  /* 0x00026c0501007387 */ /* 0x000fe60000100800 */
[----:B------:R-:W-:Y:S01]  /*1e080*/  IADD3.X R3, R3, UR6, RZ, P4, !PT ;  /* 0x0000000603037c10 */ /* 0x000fe2000a7fe4ff */
[----:B------:R1:W-:Y:S01]  /*1e090*/  STL [R1+0x268], R6 ;  /* 0x0002680601007387 */ /* 0x0003e20000100800 */
[----:B------:R-:W-:-:S03]  /*1e0a0*/  IMAD.MOV.U32 R191, RZ, RZ, R6 ;  /* 0x000000ffffbf7224 */ /* 0x000fc600078e0006 */
[----:B------:R-:W-:Y:S01]  /*1e0b0*/  STL [R1+0x274], R0 ;  /* 0x0002740001007387 */ /* 0x000fe20000100800 */
[----:B------:R-:W-:-:S03]  /*1e0c0*/  IMAD.MOV.U32 R190, RZ, RZ, R5 ;  /* 0x000000ffffbe7224 */ /* 0x000fc600078e0005 */
        /* <DEDUP_REMOVED lines=15> */
[----:B------:R-:W-:-:S04]  /*1e1c0*/  IMAD.MOV.U32 R190, RZ, RZ, R188 ;  /* 0x000000ffffbe7224 */ /* 0x000fc800078e00bc */
[----:B------:R-:W-:-:S05]  /*1e1d0*/  IMAD.MOV.U32 R191, RZ, RZ, R189 ;  /* 0x000000ffffbf7224 */ /* 0x000fca00078e00bd */
[----:B------:R1:W-:Y:S01]  /*1e1e0*/  LDGSTS.E [R187+0x1400c], desc[UR8][R190.64], P1 ;  /* 0x1400c000bebb7fae */ /* 0x0003e20008921848 */
[----:B--2---:R-:W-:-:S04]  /*1e1f0*/  IADD3 R7, P4, R7, UR4, RZ ;  /* 0x0000000407077c10 */ /* 0x004fc8000ff9e0ff */
[----:B------:R-:W-:Y:S01]  /*1e200*/  IADD3.X R185, R185, UR6, RZ, P4, !PT ;  /* 0x00000006b9b97c10 */ /* 0x000fe2000a7fe4ff */
[----:B-1----:R-:W-:Y:S01]  /*1e210*/  IMAD.MOV.U32 R190, RZ, RZ, R7 ;  /* 0x000000ffffbe7224 */ /* 0x002fe200078e0007 */
[----:B------:R-:W-:Y:S02]  /*1e220*/  ISETP.GT.AND P1, PT, R180, 0x61, PT ;  /* 0x00000061b400780c */ /* 0x000fe40003f24270 */
[----:B------:R-:W-:-:S05]  /*1e230*/  MOV R191, R185 ;  /* 0x000000b900bf7202 */ /* 0x000fca0000000f00 */
[----:B------:R1:W-:Y:S02]  /*1e240*/  LDGSTS.E [R187+0x18000], desc[UR8][R190.64], P2 ;  /* 0x18000000bebb7fae */ /* 0x0003e40009121848 */
[----:B-1----:R-:W-:-:S04]  /*1e250*/  SEL R190, RZ, 0x4, !P1 ;  /* 0x00000004ffbe7807 */ /* 0x002fc80004800000 */
[----:B------:R-:W-:-:S04]  /*1e260*/  SEL R190, R190, RZ, !P0 ;  /* 0x000000ffbebe7207 */ /* 0x000fc80004000000 */
[----:B------:R-:W-:Y:S01]  /*1e270*/  ISETP.NE.U32.AND P1, PT, R190, RZ, PT ;  /* 0x000000ffbe00720c */ /* 0x000fe20003f25070 */
[----:B------:R1:W-:Y:S04]  /*1e280*/  STL [R1+0x27c], R188 ;  /* 0x00027cbc01007387 */ /* 0x0003e80000100800 */
[----:B------:R2:W-:Y:S04]  /*1e290*/  STL [R1+0x278], R189 ;  /* 0x000278bd01007387 */ /* 0x0005e80000100800 */
[----:B------:R-:W-:Y:S04]  /*1e2a0*/  STL [R1+0x444], R7 ;  /* 0x0004440701007387 */ /* 0x000fe80000100800 */
[----:B------:R3:W-:Y:S04]  /*1e2b0*/  STL [R1+0x440], R185 ;  /* 0x000440b901007387 */ /* 0x0007e80000100800 */
[----:B-1----:R-:W3:Y:S01]  /*1e2c0*/  LDL.LU R188, [R1+0x464] ;  /* 0x0004640001bc7983 */ /* 0x002ee20000300800 */
[----:B------:R-:W-:-:S04]  /*1e2d0*/  IADD3 R5, P3, R5, UR4, RZ ;  /* 0x0000000405057c10 */ /* 0x000fc8000ff7e0ff */
[----:B------:R-:W-:Y:S01]  /*1e2e0*/  IADD3.X R6, R6, UR6, RZ, P3, !PT ;  /* 0x0000000606067c10 */ /* 0x000fe20009ffe4ff */
[----:B------:R-:W-:-:S04]  /*1e2f0*/  IMAD.MOV.U32 R190, RZ, RZ, R5 ;  /* 0x000000ffffbe7224 */ /* 0x000fc800078e0005 */
[----:B------:R-:W-:Y:S01]  /*1e300*/  IMAD.MOV.U32 R191, RZ, RZ, R6 ;  /* 0x000000ffffbf7224 */ /* 0x000fe200078e0006 */
[----:B------:R-:W-:Y:S04]  /*1e310*/  STL [R1+0x44c], R5 ;  /* 0x00044c0501007387 */ /* 0x000fe80000100800 */
[----:B------:R1:W-:Y:S01]  /*1e320*/  LDGSTS.E [R187+0x1c000], desc[UR8][R190.64], P2 ;  /* 0x1c000000bebb7fae */ /* 0x0003e20009121848 */
[----:B----4-:R-:W-:-:S04]  /*1e330*/  IADD3 R0, P4, R0, UR4, RZ ;  /* 0x0000000400007c10 */ /* 0x010fc8000ff9e0ff */
[----:B------:R-:W-:Y:S01]  /*1e340*/  IADD3.X R3, R3, UR6, RZ, P4, !PT ;  /* 0x0000000603037c10 */ /* 0x000fe2000a7fe4ff */
[----:B-1----:R-:W-:Y:S01]  /*1e350*/  IMAD.MOV.U32 R190, RZ, RZ, R0 ;  /* 0x000000ffffbe7224 */ /* 0x002fe200078e0000 */
[----:B------:R1:W-:Y:S02]  /*1e360*/  STL [R1+0x448], R6 ;  /* 0x0004480601007387 */ /* 0x0003e40000100800 */
[----:B------:R-:W-:Y:S02]  /*1e370*/  MOV R191, R3 ;  /* 0x0000000300bf7202 */ /* 0x000fe40000000f00 */
[----:B------:R-:W-:Y:S01]  /*1e380*/  ISETP.GT.AND P2, PT, R180, 0x62, PT ;  /* 0x00000062b400780c */ /* 0x000fe20003f44270 */
[----:B------:R-:W-:Y:S04]  /*1e390*/  STL [R1+0x454], R0 ;  /* 0x0004540001007387 */ /* 0x000fe80000100800 */
[----:B--2---:R-:W2:Y:S04]  /*1e3a0*/  LDL.LU R189, [R1+0x460] ;  /* 0x0004600001bd7983 */ /* 0x004ea80000300800 */
[----:B------:R4:W-:Y:S04]  /*1e3b0*/  STL [R1+0x450], R3 ;  /* 0x0004500301007387 */ /* 0x0009e80000100800 */
[----:B------:R1:W-:Y:S04]  /*1e3c0*/  LDGSTS.E [R187+0x18004], desc[UR8][R190.64], P1 ;  /* 0x18004000bebb7fae */ /* 0x0003e80008921848 */
[----:B---3--:R-:W3:Y:S04]  /*1e3d0*/  LDL.LU R185, [R1+0x468] ;  /* 0x0004680001b97983 */ /* 0x008ee80000300800 */
[----:B------:R-:W3:Y:S01]  /*1e3e0*/  LDL.LU R7, [R1+0x46c] ;  /* 0x00046c0001077983 */ /* 0x000ee20000300800 */
[----:B-1----:R-:W-:-:S03]  /*1e3f0*/  SEL R190, RZ, 0x4, !P2 ;  /* 0x00000004ffbe7807 */ /* 0x002fc60005000000 */
[----:B------:R-:W3:Y:S01]  /*1e400*/  LDL.LU R6, [R1+0x470] ;  /* 0x0004700001067983 */ /* 0x000ee20000300800 */
[----:B------:R-:W-:-:S03]  /*1e410*/  SEL R190, R190, RZ, !P0 ;  /* 0x000000ffbebe7207 */ /* 0x000fc60004000000 */
[----:B------:R-:W3:Y:S04]  /*1e420*/  LDL.LU R5, [R1+0x474] ;  /* 0x0004740001057983 */ /* 0x000ee80000300800 */
[----:B----4-:R-:W4:Y:S04]  /*1e430*/  LDL.LU R3, [R1+0x478] ;  /* 0x0004780001037983 */ /* 0x010f280000300800 */
[----:B------:R-:W4:Y:S01]  /*1e440*/  LDL.LU R0, [R1+0x47c] ;  /* 0x00047c0001007983 */ /* 0x000f220000300800 */
[----:B------:R-:W-:-:S03]  /*1e450*/  ISETP.NE.U32.AND P2, PT, R190, RZ, PT ;  /* 0x000000ffbe00720c */ /* 0x000fc60003f45070 */
[----:B------:R-:W3:Y:S04]  /*1e460*/  LDL.LU R191, [R1+0x45c] ;  /* 0x00045c0001bf7983 */ /* 0x000ee80000300800 */
[----:B------:R-:W4:Y:S01]  /*1e470*/  LDL.LU R190, [R1+0x458] ;  /* 0x0004580001be7983 */ /* 0x000f220000300800 */
[----:B------:R-:W-:-:S04]  /*1e480*/  IADD3 R188, P4, R188, UR4, RZ ;  /* 0x00000004bcbc7c10 */ /* 0x000fc8000ff9e0ff */
[----:B--2---:R-:W-:Y:S02]  /*1e490*/  IADD3.X R189, R189, UR6, RZ, P4, !PT ;  /* 0x00000006bdbd7c10 */ /* 0x004fe4000a7fe4ff */
[----:B---3--:R-:W-:-:S04]  /*1e4a0*/  IADD3 R191, P3, R191, UR4, RZ ;  /* 0x00000004bfbf7c10 */ /* 0x008fc8000ff7e0ff */
[----:B----4-:R-:W-:Y:S01]  /*1e4b0*/  IADD3.X R190, R190, UR6, RZ, P3, !PT ;  /* 0x00000006bebe7c10 */ /* 0x010fe20009ffe4ff */
[----:B------:R1:W-:Y:S04]  /*1e4c0*/  STL [R1+0x45c], R191 ;  /* 0x00045cbf01007387 */ /* 0x0003e80000100800 */
[----:B------:R2:W-:Y:S01]  /*1e4d0*/  STL [R1+0x458], R190 ;  /* 0x000458be01007387 */ /* 0x0005e20000100800 */
[----:B-1----:R-:W-:-:S04]  /*1e4e0*/  LOP3.LUT R191, R191, R190, RZ, 0x3c, !PT ;  /* 0x000000bebfbf7212 */ /* 0x002fc800078e3cff */
[----:B--2---:R-:W-:-:S04]  /*1e4f0*/  LOP3.LUT R190, R191, R190, RZ, 0x3c, !PT ;  /* 0x000000bebfbe7212 */ /* 0x004fc800078e3cff */
[----:B------:R-:W-:-:S05]  /*1e500*/  LOP3.LUT R191, R191, R190, RZ, 0x3c, !PT ;  /* 0x000000bebfbf7212 */ /* 0x000fca00078e3cff */
[----:B------:R1:W-:Y:S01]  /*1e510*/  LDGSTS.E [R187+0x1c004], desc[UR8][R190.64], P1 ;  /* 0x1c004000bebb7fae */ /* 0x0003e20008921848 */
[----:B------:R-:W-:Y:S02]  /*1e520*/  ISETP.GT.AND P1, PT, R180, 0x63, PT ;  /* 0x00000063b400780c */ /* 0x000fe40003f24270 */
[----:B------:R-:W-:Y:S01]  /*1e530*/  IADD3 R7, P3, R7, UR4, RZ ;  /* 0x0000000407077c10 */ /* 0x000fe2000ff7e0ff */
[----:B-1----:R-:W-:Y:S02]  /*1e540*/  IMAD.MOV.U32 R190, RZ, RZ, R188 ;  /* 0x000000ffffbe7224 */ /* 0x002fe400078e00bc */
[----:B------:R-:W-:-:S05]  /*1e550*/  IMAD.MOV.U32 R191, RZ, RZ, R189 ;  /* 0x000000ffffbf7224 */ /* 0x000fca00078e00bd */
[----:B------:R1:W-:Y:S01]  /*1e560*/  LDGSTS.E [R187+0x18008], desc[UR8][R190.64], P2 ;  /* 0x18008000bebb7fae */ /* 0x0003e20009121848 */
[----:B------:R-:W-:Y:S02]  /*1e570*/  IADD3.X R185, R185, UR6, RZ, P3, !PT ;  /* 0x00000006b9b97c10 */ /* 0x000fe40009ffe4ff */
[----:B-1----:R-:W-:-:S04]  /*1e580*/  SEL R190, RZ, 0x4, !P1 ;  /* 0x00000004ffbe7807 */ /* 0x002fc80004800000 */
[----:B------:R-:W-:Y:S02]  /*1e590*/  SEL R190, R190, RZ, !P0 ;  /* 0x000000ffbebe7207 */ /* 0x000fe40004000000 */
[----:B------:R-:W-:Y:S02]  /*1e5a0*/  MOV R191, R185 ;  /* 0x000000b900bf7202 */ /* 0x000fe40000000f00 */
[----:B------:R-:W-:Y:S01]  /*1e5b0*/  ISETP.NE.U32.AND P1, PT, R190, RZ, PT ;  /* 0x000000ffbe00720c */ /* 0x000fe20003f25070 */
[----:B------:R-:W-:Y:S01]  /*1e5c0*/  IMAD.MOV.U32 R190, RZ, RZ, R7 ;  /* 0x000000ffffbe7224 */ /* 0x000fe200078e0007 */
[----:B------:R-:W-:-:S04]  /*1e5d0*/  IADD3 R0, P3, R0, UR4, RZ ;  /* 0x0000000400007c10 */ /* 0x000fc8000ff7e0ff */
[----:B------:R1:W-:Y:S01]  /*1e5e0*/  LDGSTS.E [R187+0x1c008], desc[UR8][R190.64], P2 ;  /* 0x1c008000bebb7fae */ /* 0x0003e20009121848 */
[----:B------:R-:W-:-:S03]  /*1e5f0*/  IADD3 R5, P2, R5, UR4, RZ ;  /* 0x0000000405057c10 */ /* 0x000fc6000ff5e0ff */
[----:B------:R-:W-:Y:S01]  /*1e600*/  STL [R1+0x464], R188 ;  /* 0x000464bc01007387 */ /* 0x000fe20000100800 */
[----:B------:R-:W-:Y:S02]  /*1e610*/  IADD3.X R6, R6, UR6, RZ, P2, !PT ;  /* 0x0000000606067c10 */ /* 0x000fe400097fe4ff */
[----:B------:R-:W-:Y:S01]  /*1e620*/  IADD3.X R3, R3, UR6, RZ, P3, !PT ;  /* 0x0000000603037c10 */ /* 0x000fe20009ffe4ff */
[----:B------:R-:W-:Y:S04]  /*1e630*/  STL [R1+0x460], R189 ;  /* 0x000460bd01007387 */ /* 0x000fe80000100800 */
[----:B------:R-:W-:Y:S04]  /*1e640*/  STL [R1+0x46c], R7 ;  /* 0x00046c0701007387 */ /* 0x000fe80000100800 */
[----:B------:R2:W-:Y:S04]  /*1e650*/  STL [R1+0x468], R185 ;  /* 0x000468b901007387 */ /* 0x0005e80000100800 */
[----:B------:R-:W-:Y:S04]  /*1e660*/  STL [R1+0x474], R5 ;  /* 0x0004740501007387 */ /* 0x000fe80000100800 */
[----:B------:R3:W-:Y:S04]  /*1e670*/  STL [R1+0x470], R6 ;  /* 0x0004700601007387 */ /* 0x0007e80000100800 */
[----:B------:R-:W-:Y:S04]  /*1e680*/  STL [R1+0x47c], R0 ;  /* 0x00047c0001007387 */ /* 0x000fe80000100800 */
[----:B------:R4:W-:Y:S04]  /*1e690*/  STL [R1+0x478], R3 ;  /* 0x0004780301007387 */ /* 0x0009e80000100800 */
[----:B--2---:R-:W2:Y:S04]  /*1e6a0*/  LDL.LU R185, [R1+0x80] ;  /* 0x0000800001b97983 */ /* 0x004ea80000300800 */
[----:B------:R-:W2:Y:S01]  /*1e6b0*/  LDL.LU R7, [R1+0x84] ;  /* 0x0000840001077983 */ /* 0x000ea20000300800 */
[----:B-1----:R-:W-:-:S02]  /*1e6c0*/  IMAD.MOV.U32 R190, RZ, RZ, R5 ;  /* 0x000000ffffbe7224 */ /* 0x002fc400078e0005 */
[----:B------:R-:W-:Y:S02]  /*1e6d0*/  IMAD.MOV.U32 R191, RZ, RZ, R6 ;  /* 0x000000ffffbf7224 */ /* 0x000fe400078e0006 */
[----:B---3--:R-:W3:Y:S04]  /*1e6e0*/  LDL.LU R6, [R1+0x88] ;  /* 0x0000880001067983 */ /* 0x008ee80000300800 */
[----:B------:R-:W3:Y:S04]  /*1e6f0*/  LDL.LU R5, [R1+0x8c] ;  /* 0x00008c0001057983 */ /* 0x000ee80000300800 */
[----:B------:R1:W-:Y:S02]  /*1e700*/  LDGSTS.E [R187+0x1800c], desc[UR8][R190.64], P1 ;  /* 0x1800c000bebb7fae */ /* 0x0003e40008921848 */
[----:B-1----:R-:W-:Y:S01]  /*1e710*/  MOV R191, R3 ;  /* 0x0000000300bf7202 */ /* 0x002fe20000000f00 */
[----:B------:R-:W-:Y:S01]  /*1e720*/  IMAD.MOV.U32 R190, RZ, RZ, R0 ;  /* 0x000000ffffbe7224 */ /* 0x000fe200078e0000 */
[----:B----4-:R-:W4:Y:S04]  /*1e730*/  LDL.LU R3, [R1+0x90] ;  /* 0x0000900001037983 */ /* 0x010f280000300800 */
[----:B------:R-:W4:Y:S04]  /*1e740*/  LDL.LU R0, [R1+0x94] ;  /* 0x0000940001007983 */ /* 0x000f280000300800 */
[----:B------:R1:W-:Y:S01]  /*1e750*/  LDGSTS.E [R187+0x1c00c], desc[UR8][R190.64], P1 ;  /* 0x1c00c000bebb7fae */ /* 0x0003e20008921848 */
[----:B------:R-:W-:-:S04]  /*1e760*/  ISETP.GT.AND P1, PT, R180, 0x4, PT ;  /* 0x00000004b400780c */ /* 0x000fc80003f24270 */
[----:B-1----:R-:W-:-:S04]  /*1e770*/  SEL R187, RZ, 0x4, !P1 ;  /* 0x00000004ffbb7807 */ /* 0x002fc80004800000 */
[----:B------:R-:W-:Y:S02]  /*1e780*/  SEL R187, R187, RZ, !P0 ;  /* 0x000000ffbbbb7207 */ /* 0x000fe40004000000 */
[----:B------:R-:W-:Y:S02]  /*1e790*/  IADD3 R186, P1, R186, UR4, RZ ;  /* 0x00000004baba7c10 */ /* 0x000fe4000ff3e0ff */
[----:B------:R-:W-:Y:S02]  /*1e7a0*/  ISETP.NE.U32.AND P2, PT, R187, RZ, PT ;  /* 0x000000ffbb00720c */ /* 0x000fe40003f45070 */
[----:B------:R-:W-:Y:S02]  /*1e7b0*/  LOP3.LUT R187, R4, 0x10, RZ, 0x3c, !PT ;  /* 0x0000001004bb7812 */ /* 0x000fe400078e3cff */
[----:B------:R-:W-:Y:S01]  /*1e7c0*/  IADD3.X R23, R23, UR6, RZ, P1, !PT ;  /* 0x0000000617177c10 */ /* 0x000fe20008ffe4ff */
[----:B------:R-:W-:Y:S02]  /*1e7d0*/  IMAD.MOV.U32 R190, RZ, RZ, R186 ;  /* 0x000000ffffbe7224 */ /* 0x000fe400078e00ba */
[----:B------:R-:W-:-:S02]  /*1e7e0*/  VIADD R187, R187, UR12 ;  /* 0x0000000cbbbb7c36 */ /* 0x000fc40008000000 */
[----:B------:R-:W-:Y:S01]  /*1e7f0*/  IMAD.MOV.U32 R191, RZ, RZ, R23 ;  /* 0x000000ffffbf7224 */ /* 0x000fe200078e0017 */
[----:B------:R-:W-:Y:S02]  /*1e800*/  ISETP.GT.AND P1, PT, R180, 0x5, PT ;  /* 0x00000005b400780c */ /* 0x000fe40003f24270 */
[----:B------:R-:W-:Y:S02]  /*1e810*/  IADD3 R183, P3, R183, UR4, RZ ;  /* 0x00000004b7b77c10 */ /* 0x000fe4000ff7e0ff */
[----:B------:R1:W-:Y:S02]  /*1e820*/  LDGSTS.E [R187], desc[UR8][R190.64], P2 ;  /* 0x00000000bebb7fae */ /* 0x0003e40009121848 */
[----:B------:R-:W-:Y:S02]  /*1e830*/  IADD3.X R154, R154, UR6, RZ, P3, !PT ;  /* 0x000000069a9a7c10 */ /* 0x000fe40009ffe4ff */
[----:B-1----:R-:W-:-:S04]  /*1e840*/  SEL R190, RZ, 0x4, !P1 ;  /* 0x00000004ffbe7807 */ /* 0x002fc80004800000 */
[----:B------:R-:W-:Y:S01]  /*1e850*/  SEL R190, R190, RZ, !P0 ;  /* 0x000000ffbebe7207 */ /* 0x000fe20004000000 */
[----:B------:R-:W-:-:S03]  /*1e860*/  IMAD.MOV.U32 R191, RZ, RZ, R154 ;  /* 0x000000ffffbf7224 */ /* 0x000fc600078e009a */
[----:B------:R-:W-:Y:S02]  /*1e870*/  ISETP.NE.U32.AND P1, PT, R190, RZ, PT ;  /* 0x000000ffbe00720c */ /* 0x000fe40003f25070 */
[----:B------:R-:W-:-:S05]  /*1e880*/  MOV R190, R183 ;  /* 0x000000b700be7202 */ /* 0x000fca0000000f00 */
[----:B------:R1:W-:Y:S01]  /*1e890*/  LDGSTS.E [R187+0x4000], desc[UR8][R190.64], P2 ;  /* 0x04000000bebb7fae */ /* 0x0003e20009121848 */
[----:B------:R-:W-:Y:S02]  /*1e8a0*/  ISETP.GT.AND P2, PT, R180, 0x6, PT ;  /* 0x00000006b400780c */ /* 0x000fe40003f44270 */
[----:B------:R-:W-:Y:S02]  /*1e8b0*/  IADD3 R155, P3, R155, UR4, RZ ;  /* 0x000000049b9b7c10 */ /* 0x000fe4000ff7e0ff */
[----:B------:R-:W-:Y:S02]  /*1e8c0*/  IADD3 R152, P4, R152, UR4, RZ ;  /* 0x0000000498987c10 */ /* 0x000fe4000ff9e0ff */
[----:B------:R-:W-:Y:S02]  /*1e8d0*/  IADD3.X R158, R158, UR6, RZ, P3, !PT ;  /* 0x000000069e9e7c10 */ /* 0x000fe40009ffe4ff */
[----:B-1----:R-:W-:-:S04]  /*1e8e0*/  SEL R190, RZ, 0x4, !P2 ;  /* 0x00000004ffbe7807 */ /* 0x002fc80005000000 */
[----:B------:R-:W-:Y:S01]  /*1e8f0*/  SEL R190, R190, RZ, !P0 ;  /* 0x000000ffbebe7207 */ /* 0x000fe20004000000 */
[----:B------:R-:W-:Y:S01]  /*1e900*/  IMAD.MOV.U32 R191, RZ, RZ, R158 ;  /* 0x000000ffffbf7224 */ /* 0x000fe200078e009e */
[----:B------:R-:W-:Y:S02]  /*1e910*/  IADD3.X R153, R153, UR6, RZ, P4, !PT ;  /* 0x0000000699997c10 */ /* 0x000fe4000a7fe4ff */
[----:B------:R-:W-:Y:S01]  /*1e920*/  ISETP.NE.U32.AND P2, PT, R190, RZ, PT ;  /* 0x000000ffbe00720c */ /* 0x000fe20003f45070 */
[----:B------:R-:W-:Y:S02]  /*1e930*/  IMAD.MOV.U32 R190, RZ, RZ, R155 ;  /* 0x000000ffffbe7224 */ /* 0x000fe400078e009b */
[----:B------:R-:W-:Y:S04]  /*1e940*/  LDGSTS.E [R187+0x4], desc[UR8][R152.64], P1 ;  /* 0x0000400098bb7fae */ /* 0x000fe80008921848 */
[----:B------:R1:W-:Y:S01]  /*1e950*/  LDGSTS.E [R187+0x4004], desc[UR8][R190.64], P1 ;  /* 0x04004000bebb7fae */ /* 0x0003e20008921848 */
[----:B------:R-:W-:-:S02]  /*1e960*/  ISETP.GT.AND P1, PT, R180, 0x7, PT ;  /* 0x00000007b400780c */ /* 0x000fc40003f24270 */
[----:B------:R-:W-:Y:S02]  /*1e970*/  IADD3 R159, P3, R159, UR4, RZ ;  /* 0x000000049f9f7c10 */ /* 0x000fe4000ff7e0ff */
[----:B------:R-:W-:Y:S02]  /*1e980*/  IADD3 R156, P4, R156, UR4, RZ ;  /* 0x000000049c9c7c10 */ /* 0x000fe4000ff9e0ff */
[----:B------:R-:W-:Y:S02]  /*1e990*/  IADD3.X R162, R162, UR6, RZ, P3, !PT ;  /* 0x00000006a2a27c10 */ /* 0x000fe40009ffe4ff */
[----:B-1----:R-:W-:-:S04]  /*1e9a0*/  SEL R190, RZ, 0x4, !P1 ;  /* 0x00000004ffbe7807 */ /* 0x002fc80004800000 */
[----:B------:R-:W-:Y:S01]  /*1e9b0*/  SEL R190, R190, RZ, !P0 ;  /* 0x000000ffbebe7207 */ /* 0x000fe20004000000 */
[----:B------:R-:W-:Y:S01]  /*1e9c0*/  IMAD.MOV.U32 R191, RZ, RZ, R162 ;  /* 0x000000ffffbf7224 */ /* 0x000fe200078e00a2 */
[----:B------:R-:W-:Y:S02]  /*1e9d0*/  IADD3.X R157, R157, UR6, RZ, P4, !PT ;  /* 0x000000069d9d7c10 */ /* 0x000fe4000a7fe4ff */
[----:B------:R-:W-:Y:S02]  /*1e9e0*/  ISETP.NE.U32.AND P1, PT, R190, RZ, PT ;  /* 0x000000ffbe00720c */ /* 0x000fe40003f25070 */
[----:B------:R-:W-:Y:S01]  /*1e9f0*/  MOV R190, R159 ;  /* 0x0000009f00be7202 */ /* 0x000fe20000000f00 */
[----:B------:R-:W-:Y:S04]  /*1ea00*/  LDGSTS.E [R187+0x8], desc[UR8][R156.64], P2 ;  /* 0x000080009cbb7fae */ /* 0x000fe80009121848 */
[----:B------:R1:W-:Y:S01]  /*1ea10*/  LDGSTS.E [R187+0x4008], desc[UR8][R190.64], P2 ;  /* 0x04008000bebb7fae */ /* 0x0003e20009121848 */
[----:B------:R-:W-:-:S02]  /*1ea20*/  ISETP.GT.AND P2, PT, R180, 0x24, PT ;  /* 0x00000024b400780c */ /* 0x000fc40003f44270 */
[----:B------:R-:W-:Y:S02]  /*1ea30*/  IADD3 R160, P4, R160, UR4, RZ ;  /* 0x00000004a0a07c10 */ /* 0x000fe4000ff9e0ff */
[----:B------:R-:W-:Y:S02]  /*1ea40*/  IADD3 R163, P3, R163, UR4, RZ ;  /* 0x00000004a3a37c10 */ /* 0x000fe4000ff7e0ff */
[----:B------:R-:W-:Y:S02]  /*1ea50*/  IADD3.X R161, R161, UR6, RZ, P4, !PT ;  /* 0x00000006a1a17c10 */ /* 0x000fe4000a7fe4ff */
[----:B-1----:R-:W-:-:S03]  /*1ea60*/  SEL R190, RZ, 0x4, !P2 ;  /* 0x00000004ffbe7807 */ /* 0x002fc60005000000 */
[----:B------:R-:W-:Y:S01]  /*1ea70*/  LDGSTS.E [R187+0xc], desc[UR8][R160.64], P1 ;  /* 0x0000c000a0bb7fae */ /* 0x000fe20008921848 */
[----:B------:R-:W-:Y:S02]  /*1ea80*/  IADD3.X R181, R181, UR6, RZ, P3, !PT ;  /* 0x00000006b5b57c10 */ /* 0x000fe40009ffe4ff */
[----:B------:R-:W-:-:S03]  /*1ea90*/  SEL R190, R190, RZ, !P0 ;  /* 0x000000ffbebe7207 */ /* 0x000fc60004000000 */
[----:B------:R-:W-:Y:S01]  /*1eaa0*/  IMAD.MOV.U32 R191, RZ, RZ, R181 ;  /* 0x000000ffffbf7224 */ /* 0x000fe200078e00b5 */
[----:B------:R-:W-:Y:S01]  /*1eab0*/  ISETP.NE.U32.AND P2, PT, R190, RZ, PT ;  /* 0x000000ffbe00720c */ /* 0x000fe20003f45070 */
[----:B------:R-:W-:-:S05]  /*1eac0*/  IMAD.MOV.U32 R190, RZ, RZ, R163 ;  /* 0x000000ffffbe7224 */ /* 0x000fca00078e00a3 */
[----:B------:R1:W-:Y:S01]  /*1ead0*/  LDGSTS.E [R187+0x400c], desc[UR8][R190.64], P1 ;  /* 0x0400c000bebb7fae */ /* 0x0003e20008921848 */
[----:B------:R-:W-:Y:S02]  /*1eae0*/  ISETP.GT.AND P1, PT, R180, 0x25, PT ;  /* 0x00000025b400780c */ /* 0x000fe40003f24270 */
[----:B--2---:R-:W-:-:S04]  /*1eaf0*/  IADD3 R7, P4, R7, UR4, RZ ;  /* 0x0000000407077c10 */ /* 0x004fc8000ff9e0ff */
[----:B------:R-:W-:Y:S01]  /*1eb00*/  IADD3.X R185, R185, UR6, RZ, P4, !PT ;  /* 0x00000006b9b97c10 */ /* 0x000fe2000a7fe4ff */
[----:B------:R-:W-:Y:S01]  /*1eb10*/  STL [R1+0x84], R7 ;  /* 0x0000840701007387 */ /* 0x000fe20000100800 */
[----:B-1----:R-:W-:-:S03]  /*1eb20*/  MOV R190, R7 ;  /* 0x0000000700be7202 */ /* 0x002fc60000000f00 */
[----:B------:R1:W-:Y:S01]  /*1eb30*/  STL [R1+0x80], R185 ;  /* 0x000080b901007387 */ /* 0x0003e20000100800 */
[----:B------:R-:W-:-:S03]  /*1eb40*/  IMAD.MOV.U32 R191, RZ, RZ, R185 ;  /* 0x000000ffffbf7224 */ /* 0x000fc600078e00b9 */
[----:B------:R-:W2:Y:S04]  /*1eb50*/  LDL.LU R189, [R1+0x98] ;  /* 0x0000980001bd7983 */ /* 0x000ea80000300800 */
[----:B------:R-:W2:Y:S04]  /*1eb60*/  LDL.LU R188, [R1+0x9c] ;  /* 0x00009c0001bc7983 */ /* 0x000ea80000300800 */
[----:B-1----:R-:W2:Y:S04]  /*1eb70*/  LDL.LU R185, [R1+0xa0] ;  /* 0x0000a00001b97983 */ /* 0x002ea80000300800 */
[----:B------:R-:W2:Y:S01]  /*1eb80*/  LDL.LU R7, [R1+0xa4] ;  /* 0x0000a40001077983 */ /* 0x000ea20000300800 */
[----:B---3--:R-:W-:-:S03]  /*1eb90*/  IADD3 R5, P3, R5, UR4, RZ ;  /* 0x0000000405057c10 */ /* 0x008fc6000ff7e0ff */
[----:B------:R1:W-:Y:S01]  /*1eba0*/  LDGSTS.E [R187+0x8000], desc[UR8][R190.64], P2 ;  /* 0x08000000bebb7fae */ /* 0x0003e20009121848 */
[----:B------:R-:W-:Y:S02]  /*1ebb0*/  IADD3.X R6, R6, UR6, RZ, P3, !PT ;  /* 0x0000000606067c10 */ /* 0x000fe40009ffe4ff */
[----:B----4-:R-:W-:Y:S02]  /*1ebc0*/  IADD3 R0, P4, R0, UR4, RZ ;  /* 0x0000000400007c10 */ /* 0x010fe4000ff9e0ff */
[----:B-1----:R-:W-:-:S04]  /*1ebd0*/  SEL R190, RZ, 0x4, !P1 ;  /* 0x00000004ffbe7807 */ /* 0x002fc80004800000 */
[----:B------:R-:W-:Y:S01]  /*1ebe0*/  SEL R190, R190, RZ, !P0 ;  /* 0x000000ffbebe7207 */ /* 0x000fe20004000000 */
[----:B------:R-:W-:Y:S01]  /*1ebf0*/  IMAD.MOV.U32 R191, RZ, RZ, R6 ;  /* 0x000000ffffbf7224 */ /* 0x000fe200078e0006 */
[----:B------:R-:W-:Y:S02]  /*1ec00*/  IADD3.X R3, R3, UR6, RZ, P4, !PT ;  /* 0x0000000603037c10 */ /* 0x000fe4000a7fe4ff */
[----:B------:R-:W-:Y:S01]  /*1ec10*/  ISETP.NE.U32.AND P1, PT, R190, RZ, PT ;  /* 0x000000ffbe00720c */ /* 0x000fe20003f25070 */
[----:B------:R-:W-:Y:S01]  /*1ec20*/  IMAD.MOV.U32 R190, RZ, RZ, R5 ;  /* 0x000000ffffbe7224 */ /* 0x000fe200078e0005 */
[----:B------:R-:W-:Y:S04]  /*1ec30*/  STL [R1+0x8c], R5 ;  /* 0x00008c0501007387 */ /* 0x000fe80000100800 */
[----:B------:R1:W-:Y:S04]  /*1ec40*/  STL [R1+0x88], R6 ;  /* 0x0000880601007387 */ /* 0x0003e80000100800 */
[----:B------:R-:W-:Y:S04]  /*1ec50*/  STL [R1+0x94], R0 ;  /* 0x0000940001007387 */ /* 0x000fe80000100800 */
[----:B------:R3:W-:Y:S04]  /*1ec60*/  STL [R1+0x90], R3 ;  /* 0x0000900301007387 */ /* 0x0007e80000100800 */
[----:B------:R4:W-:Y:S04]  /*1ec70*/  LDGSTS.E [R187+0xc000], desc[UR8][R190.64], P2 ;  /* 0x0c000000bebb7fae */ /* 0x0009e80009121848 */
[----:B-1----:R-:W2:Y:S04]  /*1ec80*/  LDL.LU R6, [R1+0xa8] ;  /* 0x0000a80001067983 */ /* 0x002ea80000300800 */
[----:B------:R-:W2:Y:S01]  /*1ec90*/  LDL.LU R5, [R1+0xac] ;  /* 0x0000ac0001057983 */ /* 0x000ea20000300800 */
[----:B----4-:R-:W-:Y:S01]  /*1eca0*/  IMAD.MOV.U32 R191, RZ, RZ, R3 ;  /* 0x000000ffffbf7224 */ /* 0x010fe200078e0003 */
[----:B------:R-:W-:-:S02]  /*1ecb0*/  MOV R190, R0 ;  /* 0x0000000000be7202 */ /* 0x000fc40000000f00 */
[----:B---3--:R-:W3:Y:S04]  /*1ecc0*/  LDL.LU R3, [R1+0xb0] ;  /* 0x0000b00001037983 */ /* 0x008ee80000300800 */
[----:B------:R-:W4:Y:S01]  /*1ecd0*/  LDL.LU R0, [R1+0xb4] ;  /* 0x0000b40001007983 */ /* 0x000f220000300800 */
[----:B------:R-:W-:-:S03]  /*1ece0*/  ISETP.GT.AND P2, PT, R180, 0x26, PT ;  /* 0x00000026b400780c */ /* 0x000fc60003f44270 */
[----:B------:R1:W-:Y:S02]  /*1ecf0*/  LDGSTS.E [R187+0x8004], desc[UR8][R190.64], P1 ;  /* 0x08004000bebb7fae */ /* 0x0003e40008921848 */
[----:B-1----:R-:W-:-:S04]  /*1ed00*/  SEL R190, RZ, 0x4, !P2 ;  /* 0x00000004ffbe7807 */ /* 0x002fc80005000000 */
[----:B------:R-:W-:-:S04]  /*1ed10*/  SEL R190, R190, RZ, !P0 ;  /* 0x000000ffbebe7207 */ /* 0x000fc80004000000 */
[----:B------:R-:W-:Y:S02]  /*1ed20*/  ISETP.NE.U32.AND P2, PT, R190, RZ, PT ;  /* 0x000000ffbe00720c */ /* 0x000fe40003f45070 */
[----:B--2---:R-:W-:-:S04]  /*1ed30*/  IADD3 R188, P3, R188, UR4, RZ ;  /* 0x00000004bcbc7c10 */ /* 0x004fc8000ff7e0ff */
[----:B------:R-:W-:Y:S02]  /*1ed40*/  IADD3.X R189, R189, UR6, RZ, P3, !PT ;  /* 0x00000006bdbd7c10 */ /* 0x000fe40009ffe4ff */
        /* <DEDUP_REMOVED lines=11> */
[----:B------:R-:W-:Y:S01]  /*1ee00*/  ISETP.GT.AND P1, PT, R180, 0x27, PT ;  /* 0x00000027b400780c */ /* 0x000fe20003f24270 */
[----:B-1----:R-:W-:Y:S01]  /*1ee10*/  IMAD.MOV.U32 R191, RZ, RZ, R185 ;  /* 0x000000ffffbf7224 */ /* 0x002fe200078e00b9 */
[----:B------:R-:W-:Y:S01]  /*1ee20*/  MOV R190, R7 ;  /* 0x0000000700be7202 */ /* 0x000fe20000000f00 */
[----:B--2---:R-:W2:Y:S04]  /*1ee30*/  LDL.LU R185, [R1+0x280] ;  /* 0x0002800001b97983 */ /* 0x004ea80000300800 */
[----:B------:R-:W2:Y:S04]  /*1ee40*/  LDL.LU R7, [R1+0x284] ;  /* 0x0002840001077983 */ /* 0x000ea80000300800 */
[----:B------:R1:W-:Y:S01]  /*1ee50*/  LDGSTS.E [R187+0x8008], desc[UR8][R190.64], P2 ;  /* 0x08008000bebb7fae */ /* 0x0003e20009121848 */
[----:B------:R-:W-:-:S04]  /*1ee60*/  IADD3 R5, P3, R5, UR4, RZ ;  /* 0x0000000405057c10 */ /* 0x000fc8000ff7e0ff */
[----:B------:R-:W-:Y:S02]  /*1ee70*/  IADD3.X R6, R6, UR6, RZ, P3, !PT ;  /* 0x0000000606067c10 */ /* 0x000fe40009ffe4ff */
[----:B-1----:R-:W-:Y:S02]  /*1ee80*/  SEL R190, RZ, 0x4, !P1 ;  /* 0x00000004ffbe7807 */ /* 0x002fe40004800000 */
[----:B----4-:R-:W-:Y:S02]  /*1ee90*/  IADD3 R0, P4, R0, UR4, RZ ;  /* 0x0000000400007c10 */ /* 0x010fe4000ff9e0ff */
[----:B------:R-:W-:Y:S02]  /*1eea0*/  SEL R190, R190, RZ, !P0 ;  /* 0x000000ffbebe7207 */ /* 0x000fe40004000000 */
[----:B---3--:R-:W-:Y:S01]  /*1eeb0*/  IADD3.X R3, R3, UR6, RZ, P4, !PT ;  /* 0x0000000603037c10 */ /* 0x008fe2000a7fe4ff */
[----:B------:R-:W-:Y:S01]  /*1eec0*/  STL [R1+0xac], R5 ;  /* 0x0000ac0501007387 */ /* 0x000fe20000100800 */
[----:B------:R-:W-:Y:S01]  /*1eed0*/  ISETP.NE.U32.AND P1, PT, R190, RZ, PT ;  /* 0x000000ffbe00720c */ /* 0x000fe20003f25070 */
[----:B------:R-:W-:-:S02]  /*1eee0*/  IMAD.MOV.U32 R190, RZ, RZ, R5 ;  /* 0x000000ffffbe7224 */ /* 0x000fc400078e0005 */
[----:B------:R1:W-:Y:S01]  /*1eef0*/  STL [R1+0xa8], R6 ;  /* 0x0000a80601007387 */ /* 0x0003e20000100800 */
[----:B------:R-:W-:-:S03]  /*1ef00*/  IMAD.MOV.U32 R191, RZ, RZ, R6 ;  /* 0x000000ffffbf7224 */ /* 0x000fc600078e0006 */
[----:B------:R-:W-:Y:S04]  /*1ef10*/  STL [R1+0xb4], R0 ;  /* 0x0000b40001007387 */ /* 0x000fe80000100800 */
[----:B------:R3:W-:Y:S04]  /*1ef20*/  STL [R1+0xb0], R3 ;  /* 0x0000b00301007387 */ /* 0x0007e80000100800 */
[----:B-1----:R-:W4:Y:S04]  /*1ef30*/  LDL.LU R6, [R1+0x288] ;  /* 0x0002880001067983 */ /* 0x002f280000300800 */
[----:B------:R-:W4:Y:S04]  /*1ef40*/  LDL.LU R5, [R1+0x28c] ;  /* 0x00028c0001057983 */ /* 0x000f280000300800 */
[----:B------:R1:W-:Y:S02]  /*1ef50*/  LDGSTS.E [R187+0xc008], desc[UR8][R190.64], P2 ;  /* 0x0c008000bebb7fae */ /* 0x0003e40009121848 */
[----:B-1----:R-:W-:Y:S01]  /*1ef60*/  IMAD.MOV.U32 R191, RZ, RZ, R3 ;  /* 0x000000ffffbf7224 */ /* 0x002fe200078e0003 */
[----:B------:R-:W-:Y:S01]  /*1ef70*/  MOV R190, R0 ;  /* 0x0000000000be7202 */ /* 0x000fe20000000f00 */
[----:B---3--:R-:W3:Y:S04]  /*1ef80*/  LDL.LU R3, [R1+0x290] ;  /* 0x0002900001037983 */ /* 0x008ee80000300800 */
[----:B------:R-:W3:Y:S01]  /*1ef90*/  LDL.LU R0, [R1+0x294] ;  /* 0x0002940001007983 */ /* 0x000ee20000300800 */
[----:B------:R-:W-:-:S03]  /*1efa0*/  ISETP.GT.AND P2, PT, R180, 0x44, PT ;  /* 0x00000044b400780c */ /* 0x000fc60003f44270 */
        /* <DEDUP_REMOVED lines=14> */
[----:B-1----:R-:W-:-:S03]  /*1f090*/  MOV R190, R7 ;  /* 0x0000000700be7202 */ /* 0x002fc60000000f00 */
[----:B------:R1:W-:Y:S01]  /*1f0a0*/  STL [R1+0x280], R185 ;  /* 0x000280b901007387 */ /* 0x0003e20000100800 */
[----:B------:R-:W-:-:S03]  /*1f0b0*/  IMAD.MOV.U32 R191, RZ, RZ, R185 ;  /* 0x000000ffffbf7224 */ /* 0x000fc600078e00b9 */
[----:B------:R-:W2:Y:S01]  /*1f0c0*/  LDL.LU R189, [R1+0x298] ;  /* 0x0002980001bd7983 */ /* 0x000ea20000300800 */
[----:B------:R-:W-:-:S03]  /*1f0d0*/  ISETP.GT.AND P1, PT, R180, 0x45, PT ;  /* 0x00000045b400780c */ /* 0x000fc60003f24270 */
[----:B------:R-:W2:Y:S04]  /*1f0e0*/  LDL.LU R188, [R1+0x29c] ;  /* 0x00029c0001bc7983 */ /* 0x000ea80000300800 */
[----:B-1----:R-:W2:Y:S04]  /*1f0f0*/  LDL.LU R185, [R1+0x2a0] ;  /* 0x0002a00001b97983 */ /* 0x002ea80000300800 */
[----:B------:R-:W2:Y:S04]  /*1f100*/  LDL.LU R7, [R1+0x2a4] ;  /* 0x0002a40001077983 */ /* 0x000ea80000300800 */
[----:B------:R1:W-:Y:S02]  /*1f110*/  LDGSTS.E [R187+0x10000], desc[UR8][R190.64], P2 ;  /* 0x10000000bebb7fae */ /* 0x0003e40009121848 */
[----:B-1----:R-:W-:-:S02]  /*1f120*/  SEL R190, RZ, 0x4, !P1 ;  /* 0x00000004ffbe7807 */ /* 0x002fc40004800000 */
[----:B----4-:R-:W-:Y:S02]  /*1f130*/  IADD3 R5, P3, R5, UR4, RZ ;  /* 0x0000000405057c10 */ /* 0x010fe4000ff7e0ff */
[----:B------:R-:W-:Y:S02]  /*1f140*/  SEL R190, R190, RZ, !P0 ;  /* 0x000000ffbebe7207 */ /* 0x000fe40004000000 */
[----:B------:R-:W-:Y:S02]  /*1f150*/  IADD3.X R6, R6, UR6, RZ, P3, !PT ;  /* 0x0000000606067c10 */ /* 0x000fe40009ffe4ff */
[----:B------:R-:W-:Y:S01]  /*1f160*/  ISETP.NE.U32.AND P1, PT, R190, RZ, PT ;  /* 0x000000ffbe00720c */ /* 0x000fe20003f25070 */
[----:B------:R-:W-:Y:S01]  /*1f170*/  IMAD.MOV.U32 R190, RZ, RZ, R5 ;  /* 0x000000ffffbe7224 */ /* 0x000fe200078e0005 */
[----:B------:R-:W-:Y:S01]  /*1f180*/  STL [R1+0x28c], R5 ;  /* 0x00028c0501007387 */ /* 0x000fe20000100800 */
[----:B------:R-:W-:-:S03]  /*1f190*/  IMAD.MOV.U32 R191, RZ, RZ, R6 ;  /* 0x000000ffffbf7224 */ /* 0x000fc600078e0006 */
[----:B------:R1:W-:Y:S04]  /*1f1a0*/  STL [R1+0x288], R6 ;  /* 0x0002880601007387 */ /* 0x0003e80000100800 */
[----:B------:R4:W-:Y:S01]  /*1f1b0*/  LDGSTS.E [R187+0x14000], desc[UR8][R190.64], P2 ;  /* 0x14000000bebb7fae */ /* 0x0009e20009121848 */
[----:B---3--:R-:W-:-:S04]  /*1f1c0*/  IADD3 R0, P4, R0, UR4, RZ ;  /* 0x0000000400007c10 */ /* 0x008fc8000ff9e0ff */
[----:B------:R-:W-:Y:S01]  /*1f1d0*/  IADD3.X R3, R3, UR6, RZ, P4, !PT ;  /* 0x0000000603037c10 */ /* 0x000fe2000a7fe4ff */
[----:B------:R-:W-:Y:S01]  /*1f1e0*/  STL [R1+0x294], R0 ;  /* 0x0002940001007387 */ /* 0x000fe20000100800 */
[----:B----4-:R-:W-:-:S03]  /*1f1f0*/  MOV R190, R0 ;  /* 0x0000000000be7202 */ /* 0x010fc60000000f00 */
[----:B------:R3:W-:Y:S01]  /*1f200*/  STL [R1+0x290], R3 ;  /* 0x0002900301007387 */ /* 0x0007e20000100800 */
[----:B------:R-:W-:-:S03]  /*1f210*/  IMAD.MOV.U32 R191, RZ, RZ, R3 ;  /* 0x000000ffffbf7224 */ /* 0x000fc600078e0003 */
[----:B-1----:R-:W4:Y:S04]  /*1f220*/  LDL.LU R6, [R1+0x2a8] ;  /* 0x0002a80001067983 */ /* 0x002f280000300800 */
[----:B------:R-:W4:Y:S04]  /*1f230*/  LDL.LU R5, [R1+0x2ac] ;  /* 0x0002ac0001057983 */ /* 0x000f280000300800 */
[----:B---3--:R-:W3:Y:S04]  /*1f240*/  LDL.LU R3, [R1+0x2b0] ;  /* 0x0002b00001037983 */ /* 0x008ee80000300800 */
[----:B------:R-:W3:Y:S01]  /*1f250*/  LDL.LU R0, [R1+0x2b4] ;  /* 0x0002b40001007983 */ /* 0x000ee20000300800 */
        /* <DEDUP_REMOVED lines=24> */
[----:B----4-:R-:W-:-:S02]  /*1f3e0*/  IADD3 R5, P3, R5, UR4, RZ ;  /* 0x0000000405057c10 */ /* 0x010fc4000ff7e0ff */
[----:B-1----:R-:W-:Y:S02]  /*1f3f0*/  SEL R190, RZ, 0x4, !P1 ;  /* 0x00000004ffbe7807 */ /* 0x002fe40004800000 */
[----:B------:R-:W-:Y:S02]  /*1f400*/  IADD3.X R6, R6, UR6, RZ, P3, !PT ;  /* 0x0000000606067c10 */ /* 0x000fe40009ffe4ff */
[----:B---3--:R-:W-:Y:S02]  /*1f410*/  IADD3 R0, P4, R0, UR4, RZ ;  /* 0x0000000400007c10 */ /* 0x008fe4000ff9e0ff */
[----:B------:R-:W-:Y:S02]  /*1f420*/  SEL R190, R190, RZ, !P0 ;  /* 0x000000ffbebe7207 */ /* 0x000fe40004000000 */
[----:B------:R-:W-:Y:S01]  /*1f430*/  IADD3.X R3, R3, UR6, RZ, P4, !PT ;  /* 0x0000000603037c10 */ /* 0x000fe2000a7fe4ff */
        /* <DEDUP_REMOVED lines=21> */
[----:B------:R-:W-:-:S04]  /*1f590*/  IMAD.MOV.U32 R190, RZ, RZ, R188 ;  /* 0x000000ffffbe7224 */ /* 0x000fc800078e00bc */
[----:B------:R-:W-:-:S05]  /*1f5a0*/  IMAD.MOV.U32 R191, RZ, RZ, R189 ;  /* 0x000000ffffbf7224 */ /* 0x000fca00078e00bd */
[----:B------:R1:W-:Y:S01]  /*1f5b0*/  LDGSTS.E [R187+0x1400c], desc[UR8][R190.64], P1 ;  /* 0x1400c000bebb7fae */ /* 0x0003e20008921848 */
[----:B--2---:R-:W-:-:S04]  /*1f5c0*/  IADD3 R7, P4, R7, UR4, RZ ;  /* 0x0000000407077c10 */ /* 0x004fc8000ff9e0ff */
[----:B------:R-:W-:Y:S02]  /*1f5d0*/  IADD3.X R185, R185, UR6, RZ, P4, !PT ;  /* 0x00000006b9b97c10 */ /* 0x000fe4000a7fe4ff */
[----:B-1----:R-:W-:-:S03]  /*1f5e0*/  MOV R190, R7 ;  /* 0x0000000700be7202 */ /* 0x002fc60000000f00 */
[----:B------:R-:W-:Y:S01]  /*1f5f0*/  IMAD.MOV.U32 R191, RZ, RZ, R185 ;  /* 0x000000ffffbf7224 */ /* 0x000fe200078e00b9 */
[----:B------:R-:W-:-:S04]  /*1f600*/  ISETP.GT.AND P1, PT, R180, 0x65, PT ;  /* 0x00000065b400780c */ /* 0x000fc80003f24270 */
[----:B------:R1:W-:Y:S02]  /*1f610*/  LDGSTS.E [R187+0x18000], desc[UR8][R190.64], P2 ;  /* 0x18000000bebb7fae */ /* 0x0003e40009121848 */
[----:B-1----:R-:W-:-:S04]  /*1f620*/  SEL R190, RZ, 0x4, !P1 ;  /* 0x00000004ffbe7807 */ /* 0x002fc80004800000 */
[----:B------:R-:W-:-:S04]  /*1f630*/  SEL R190, R190, RZ, !P0 ;  /* 0x000000ffbebe7207 */ /* 0x000fc80004000000 */
[----:B------:R-:W-:Y:S01]  /*1f640*/  ISETP.NE.U32.AND P1, PT, R190, RZ, PT ;  /* 0x000000ffbe00720c */ /* 0x000fe20003f25070 */
[----:B------:R1:W-:Y:S01]  /*1f650*/  STL [R1+0x2bc], R188 ;  /* 0x0002bcbc01007387 */ /* 0x0003e20000100800 */
[----:B----4-:R-:W-:-:S04]  /*1f660*/  IADD3 R5, P3, R5, UR4, RZ ;  /* 0x0000000405057c10 */ /* 0x010fc8000ff7e0ff */
[----:B------:R-:W-:Y:S01]  /*1f670*/  IADD3.X R6, R6, UR6, RZ, P3, !PT ;  /* 0x0000000606067c10 */ /* 0x000fe20009ffe4ff */
[----:B------:R-:W-:Y:S01]  /*1f680*/  IMAD.MOV.U32 R190, RZ, RZ, R5 ;  /* 0x000000ffffbe7224 */ /* 0x000fe200078e0005 */
[----:B------:R2:W-:Y:S03]  /*1f690*/  STL [R1+0x2b8], R189 ;  /* 0x0002b8bd01007387 */ /* 0x0005e60000100800 */
[----:B------:R-:W-:Y:S01]  /*1f6a0*/  IMAD.MOV.U32 R191, RZ, RZ, R6 ;  /* 0x000000ffffbf7224 */ /* 0x000fe200078e0006 */
[----:B------:R-:W-:Y:S04]  /*1f6b0*/  STL [R1+0x484], R7 ;  /* 0x0004840701007387 */ /* 0x000fe80000100800 */
[----:B------:R4:W-:Y:S04]  /*1f6c0*/  STL [R1+0x480], R185 ;  /* 0x000480b901007387 */ /* 0x0009e80000100800 */
[----:B------:R2:W-:Y:S01]  /*1f6d0*/  LDGSTS.E [R187+0x1c000], desc[UR8][R190.64], P2 ;  /* 0x1c000000bebb7fae */ /* 0x0005e20009121848 */
[----:B---3--:R-:W-:-:S03]  /*1f6e0*/  IADD3 R0, P4, R0, UR4, RZ ;  /* 0x0000000400007c10 */ /* 0x008fc6000ff9e0ff */
[----:B-1----:R-:W3:Y:S01]  /*1f6f0*/  LDL.LU R188, [R1+0x4a4] ;  /* 0x0004a40001bc7983 */ /* 0x002ee20000300800 */
[----:B------:R-:W-:-:S03]  /*1f700*/  IADD3.X R3, R3, UR6, RZ, P4, !PT ;  /* 0x0000000603037c10 */ /* 0x000fc6000a7fe4ff */
[----:B------:R-:W-:Y:S01]  /*1f710*/  STL [R1+0x48c], R5 ;  /* 0x00048c0501007387 */ /* 0x000fe20000100800 */
[----:B------:R-:W-:Y:S02]  /*1f720*/  ISETP.GT.AND P2, PT, R180, 0x66, PT ;  /* 0x00000066b400780c */ /* 0x000fe40003f44270 */
[----:B--2---:R-:W-:Y:S01]  /*1f730*/  MOV R190, R0 ;  /* 0x0000000000be7202 */ /* 0x004fe20000000f00 */
[----:B------:R-:W-:Y:S01]  /*1f740*/  IMAD.MOV.U32 R191, RZ, RZ, R3 ;  /* 0x000000ffffbf7224 */ /* 0x000fe200078e0003 */
[----:B------:R1:W-:Y:S04]  /*1f750*/  STL [R1+0x488], R6 ;  /* 0x0004880601007387 */ /* 0x0003e80000100800 */
[----:B------:R-:W-:Y:S04]  /*1f760*/  STL [R1+0x494], R0 ;  /* 0x0004940001007387 */ /* 0x000fe80000100800 */
[----:B------:R-:W2:Y:S04]  /*1f770*/  LDL.LU R189, [R1+0x4a0] ;  /* 0x0004a00001bd7983 */ /* 0x000ea80000300800 */
[----:B------:R1:W-:Y:S04]  /*1f780*/  STL [R1+0x490], R3 ;  /* 0x0004900301007387 */ /* 0x0003e80000100800 */
[----:B------:R1:W-:Y:S04]  /*1f790*/  LDGSTS.E [R187+0x18004], desc[UR8][R190.64], P1 ;  /* 0x18004000bebb7fae */ /* 0x0003e80008921848 */
[----:B----4-:R-:W4:Y:S04]  /*1f7a0*/  LDL.LU R185, [R1+0x4a8] ;  /* 0x0004a80001b97983 */ /* 0x010f280000300800 */
[----:B------:R-:W4:Y:S01]  /*1f7b0*/  LDL.LU R7, [R1+0x4ac] ;  /* 0x0004ac0001077983 */ /* 0x000f220000300800 */
[----:B-1----:R-:W-:-:S03]  /*1f7c0*/  SEL R190, RZ, 0x4, !P2 ;  /* 0x00000004ffbe7807 */ /* 0x002fc60005000000 */
[----:B------:R-:W4:Y:S01]  /*1f7d0*/  LDL.LU R6, [R1+0x4b0] ;  /* 0x0004b00001067983 */ /* 0x000f220000300800 */
[----:B------:R-:W-:-:S03]  /*1f7e0*/  SEL R190, R190, RZ, !P0 ;  /* 0x000000ffbebe7207 */ /* 0x000fc60004000000 */
[----:B------:R-:W4:Y:S04]  /*1f7f0*/  LDL.LU R5, [R1+0x4b4] ;  /* 0x0004b40001057983 */ /* 0x000f280000300800 */
[----:B------:R-:W4:Y:S04]  /*1f800*/  LDL.LU R3, [R1+0x4b8] ;  /* 0x0004b80001037983 */ /* 0x000f280000300800 */
[----:B------:R-:W4:Y:S01]  /*1f810*/  LDL.LU R0, [R1+0x4bc] ;  /* 0x0004bc0001007983 */ /* 0x000f220000300800 */
[----:B------:R-:W-:-:S03]  /*1f820*/  ISETP.NE.U32.AND P2, PT, R190, RZ, PT ;  /* 0x000000ffbe00720c */ /* 0x000fc60003f45070 */
[----:B------:R-:W4:Y:S04]  /*1f830*/  LDL.LU R191, [R1+0x49c] ;  /* 0x00049c0001bf7983 */ /* 0x000f280000300800 */
[----:B------:R-:W4:Y:S01]  /*1f840*/  LDL.LU R190, [R1+0x498] ;  /* 0x0004980001be7983 */ /* 0x000f220000300800 */
[----:B---3--:R-:W-:-:S04]  /*1f850*/  IADD3 R188, P4, R188, UR4, RZ ;  /* 0x00000004bcbc7c10 */ /* 0x008fc8000ff9e0ff */
[----:B--2---:R-:W-:Y:S02]  /*1f860*/  IADD3.X R189, R189, UR6, RZ, P4, !PT ;  /* 0x00000006bdbd7c10 */ /* 0x004fe4000a7fe4ff */
[----:B----4-:R-:W-:-:S04]  /*1f870*/  IADD3 R191, P3, R191, UR4, RZ ;  /* 0x00000004bfbf7c10 */ /* 0x010fc8000ff7e0ff */
[----:B------:R-:W-:Y:S01]  /*1f880*/  IADD3.X R190, R190, UR6, RZ, P3, !PT ;  /* 0x00000006bebe7c10 */ /* 0x000fe20009ffe4ff */
        /* <DEDUP_REMOVED lines=13> */
[----:B------:R-:W-:Y:S01]  /*1f960*/  SEL R190, R190, RZ, !P0 ;  /* 0x000000ffbebe7207 */ /* 0x000fe20004000000 */
[----:B------:R-:W-:-:S03]  /*1f970*/  IMAD.MOV.U32 R191, RZ, RZ, R185 ;  /* 0x000000ffffbf7224 */ /* 0x000fc600078e00b9 */
[----:B------:R-:W-:Y:S02]  /*1f980*/  ISETP.NE.U32.AND P1, PT, R190, RZ, PT ;  /* 0x000000ffbe00720c */ /* 0x000fe40003f25070 */
[----:B------:R-:W-:Y:S02]  /*1f990*/  MOV R190, R7 ;  /* 0x0000000700be7202 */ /* 0x000fe40000000f00 */
[----:B------:R-:W-:-:S03]  /*1f9a0*/  IADD3 R0, P3, R0, UR4, RZ ;  /* 0x0000000400007c10 */ /* 0x000fc6000ff7e0ff */
        /* <DEDUP_REMOVED lines=17> */
[----:B------:R1:W-:Y:S04]  /*1fac0*/  LDGSTS.E [R187+0x1800c], desc[UR8][R190.64], P1 ;  /* 0x1800c000bebb7fae */ /* 0x0003e80008921848 */
[----:B------:R-:W3:Y:S01]  /*1fad0*/  LDL.LU R5, [R1+0xcc] ;  /* 0x0000cc0001057983 */ /* 0x000ee20000300800 */
[----:B-1----:R-:W-:Y:S01]  /*1fae0*/  IMAD.MOV.U32 R191, RZ, RZ, R3 ;  /* 0x000000ffffbf7224 */ /* 0x002fe200078e0003 */
[----:B------:R-:W-:-:S02]  /*1faf0*/  MOV R190, R0 ;  /* 0x0000000000be7202 */ /* 0x000fc40000000f00 */
        /* <DEDUP_REMOVED lines=11> */
[----:B------:R-:W-:Y:S01]  /*1fbb0*/  VIADD R187, R187, UR12 ;  /* 0x0000000cbbbb7c36 */ /* 0x000fe20008000000 */
[----:B------:R-:W-:-:S02]  /*1fbc0*/  MOV R191, R165 ;  /* 0x000000a500bf7202 */ /* 0x000fc40000000f00 */
[----:B------:R-:W-:Y:S02]  /*1fbd0*/  ISETP.GT.AND P1, PT, R180, 0x9, PT ;  /* 0x00000009b400780c */ /* 0x000fe40003f24270 */
[----:B------:R-:W-:Y:S01]  /*1fbe0*/  IADD3 R184, P3, R184, UR4, RZ ;  /* 0x00000004b8b87c10 */ /* 0x000fe2000ff7e0ff */
[----:B------:R1:W-:Y:S03]  /*1fbf0*/  LDGSTS.E [R187], desc[UR8][R190.64], P2 ;  /* 0x00000000bebb7fae */ /* 0x0003e60009121848 */
[----:B------:R-:W-:Y:S02]  /*1fc00*/  IADD3.X R168, R168, UR6, RZ, P3, !PT ;  /* 0x00000006a8a87c10 */ /* 0x000fe40009ffe4ff */
[----:B-1----:R-:W-:-:S04]  /*1fc10*/  SEL R190, RZ, 0x4, !P1 ;  /* 0x00000004ffbe7807 */ /* 0x002fc80004800000 */
[----:B------:R-:W-:Y:S01]  /*1fc20*/  SEL R190, R190, RZ, !P0 ;  /* 0x000000ffbebe7207 */ /* 0x000fe20004000000 */
[----:B------:R-:W-:-:S03]  /*1fc30*/  IMAD.MOV.U32 R191, RZ, RZ, R168 ;  /* 0x000000ffffbf7224 */ /* 0x000fc600078e00a8 */
[----:B------:R-:W-:Y:S01]  /*1fc40*/  ISETP.NE.U32.AND P1, PT, R190, RZ, PT ;  /* 0x000000ffbe00720c */ /* 0x000fe20003f25070 */
[----:B------:R-:W-:-:S05]  /*1fc50*/  IMAD.MOV.U32 R190, RZ, RZ, R184 ;  /* 0x000000ffffbe7224 */ /* 0x000fca00078e00b8 */
[----:B------:R1:W-:Y:S01]  /*1fc60*/  LDGSTS.E [R187+0x4000], desc[UR8][R190.64], P2 ;  /* 0x04000000bebb7fae */ /* 0x0003e20009121848 */
[----:B------:R-:W-:Y:S02]  /*1fc70*/  ISETP.GT.AND P2, PT, R180, 0xa, PT ;  /* 0x0000000ab400780c */ /* 0x000fe40003f44270 */
[----:B------:R-:W-:Y:S02]  /*1fc80*/  IADD3 R169, P3, R169, UR4, RZ ;  /* 0x00000004a9a97c10 */ /* 0x000fe4000ff7e0ff */
[----:B------:R-:W-:Y:S02]  /*1fc90*/  IADD3 R166, P4, R166, UR4, RZ ;  /* 0x00000004a6a67c10 */ /* 0x000fe4000ff9e0ff */
[----:B------:R-:W-:Y:S02]  /*1fca0*/  IADD3.X R172, R172, UR6, RZ, P3, !PT ;  /* 0x00000006acac7c10 */ /* 0x000fe40009ffe4ff */
[----:B-1----:R-:W-:-:S04]  /*1fcb0*/  SEL R190, RZ, 0x4, !P2 ;  /* 0x00000004ffbe7807 */ /* 0x002fc80005000000 */
[----:B------:R-:W-:Y:S02]  /*1fcc0*/  SEL R190, R190, RZ, !P0 ;  /* 0x000000ffbebe7207 */ /* 0x000fe40004000000 */
[----:B------:R-:W-:Y:S02]  /*1fcd0*/  IADD3.X R167, R167, UR6, RZ, P4, !PT ;  /* 0x00000006a7a77c10 */ /* 0x000fe4000a7fe4ff */
[----:B------:R-:W-:Y:S01]  /*1fce0*/  ISETP.NE.U32.AND P2, PT, R190, RZ, PT ;  /* 0x000000ffbe00720c */ /* 0x000fe20003f45070 */
[----:B------:R-:W-:Y:S01]  /*1fcf0*/  IMAD.MOV.U32 R190, RZ, RZ, R169 ;  /* 0x000000ffffbe7224 */ /* 0x000fe200078e00a9 */
[----:B------:R-:W-:Y:S01]  /*1fd00*/  MOV R191, R172 ;  /* 0x000000ac00bf7202 */ /* 0x000fe20000000f00 */
        /* <DEDUP_REMOVED lines=21> */
[----:B------:R-:W-:Y:S02]  /*1fe60*/  SEL R190, R190, RZ, !P0 ;  /* 0x000000ffbebe7207 */ /* 0x000fe40004000000 */
[----:B------:R-:W-:Y:S02]  /*1fe70*/  MOV R191, R182 ;  /* 0x000000b600bf7202 */ /* 0x000fe40000000f00 */
[----:B------:R-:W-:Y:S01]  /*1fe80*/  ISETP.NE.U32.AND P2, PT, R190, RZ, PT ;  /* 0x000000ffbe00720c */ /* 0x000fe20003f45070 */
[----:B------:R-:W-:-:S05]  /*1fe90*/  IMAD.MOV.U32 R190, RZ, RZ, R177 ;  /* 0x000000ffffbe7224 */ /* 0x000fca00078e00b1 */
[----:B------:R1:W-:Y:S01]  /*1fea0*/  LDGSTS.E [R187+0x400c], desc[UR8][R190.64], P1 ;  /* 0x0400c000bebb7fae */ /* 0x0003e20008921848 */
[----:B------:R-:W-:Y:S02]  /*1feb0*/  ISETP.GT.AND P1, PT, R180, 0x29, PT ;  /* 0x00000029b400780c */ /* 0x000fe40003f24270 */
[----:B--2---:R-:W-:-:S04]  /*1fec0*/  IADD3 R7, P4, R7, UR4, RZ ;  /* 0x0000000407077c10 */ /* 0x004fc8000ff9e0ff */
[----:B------:R-:W-:Y:S01]  /*1fed0*/  IADD3.X R185, R185, UR6, RZ, P4, !PT ;  /* 0x00000006b9b97c10 */ /* 0x000fe2000a7fe4ff */
[----:B------:R-:W-:Y:S01]  /*1fee0*/  STL [R1+0xc4], R7 ;  /* 0x0000c40701007387 */ /* 0x000fe20000100800 */
[----:B-1----:R-:W-:-:S03]  /*1fef0*/  IMAD.MOV.U32 R190, RZ, RZ, R7 ;  /* 0x000000ffffbe7224 */ /* 0x002fc600078e0007 */
        /* <DEDUP_REMOVED lines=8> */
[----:B----4-:R-:W-:Y:S02]  /*1ff80*/  IADD3 R0, P4, R0, UR4, RZ ;  /* 0x0000000400007c10 */ /* 0x010fe4000ff9e0ff */
[----:B------:R-:W-:Y:S02]  /*1ff90*/  IADD3.X R6, R6, UR6, RZ, P3, !PT ;  /* 0x0000000606067c10 */ /* 0x000fe40009ffe4ff */
[----:B-1----:R-:W-:-:S04]  /*1ffa0*/  SEL R190, RZ, 0x4, !P1 ;  /* 0x00000004ffbe7807 */ /* 0x002fc80004800000 */
[----:B------:R-:W-:Y:S02]  /*1ffb0*/  SEL R190, R190, RZ, !P0 ;  /* 0x000000ffbebe7207 */ /* 0x000fe40004000000 */
[----:B------:R-:W-:Y:S02]  /*1ffc0*/  IADD3.X R3, R3, UR6, RZ, P4, !PT ;  /* 0x0000000603037c10 */ /* 0x000fe4000a7fe4ff */
[----:B------:R-:W-:Y:S01]  /*1ffd0*/  ISETP.NE.U32.AND P1, PT, R190, RZ, PT ;  /* 0x000000ffbe00720c */ /* 0x000fe20003f25070 */
[----:B------:R-:W-:Y:S01]  /*1ffe0*/  IMAD.MOV.U32 R190, RZ, RZ, R5 ;  /* 0x000000ffffbe7224 */ /* 0x000fe200078e0005 */
[----:B------:R-:W-:Y:S01]  /*1fff0*/  MOV R191, R6 ;  /* 0x0000000600bf7202 */ /* 0x000fe20000000f00 */
[----:B------:R-:W-:Y:S04]  /*20000*/  STL [R1+0xcc], R5 ;  /* 0x0000cc0501007387 */ /* 0x000fe80000100800 */
[----:B------:R1:W-:Y:S04]  /*20010*/  STL [R1+0xc8], R6 ;  /* 0x0000c80601007387 */ /* 0x0003e80000100800 */
[----:B------:R-:W-:Y:S04]  /*20020*/  STL [R1+0xd4], R0 ;  /* 0x0000d40001007387 */ /* 0x000fe80000100800 */
[----:B------:R3:W-:Y:S04]  /*20030*/  STL [R1+0xd0], R3 ;  /* 0x0000d00301007387 */ /* 0x0007e80000100800 */
[----:B------:R4:W-:Y:S04]  /*20040*/  LDGSTS.E [R187+0xc000], desc[UR8][R190.64], P2 ;  /* 0x0c000000bebb7fae */ /* 0x0009e80009121848 */
[----:B-1----:R-:W2:Y:S04]  /*20050*/  LDL.LU R6, [R1+0xe8] ;  /* 0x0000e80001067983 */ /* 0x002ea80000300800 */
[----:B------:R-:W2:Y:S01]  /*20060*/  LDL.LU R5, [R1+0xec] ;  /* 0x0000ec0001057983 */ /* 0x000ea20000300800 */
[----:B----4-:R-:W-:-:S02]  /*20070*/  IMAD.MOV.U32 R191, RZ, RZ, R3 ;  /* 0x000000ffffbf7224 */ /* 0x010fc400078e0003 */
[----:B------:R-:W-:Y:S01]  /*20080*/  IMAD.MOV.U32 R190, RZ, RZ, R0 ;  /* 0x000000ffffbe7224 */ /* 0x000fe200078e0000 */
        /* <DEDUP_REMOVED lines=10> */
[----:B------:R-:W-:Y:S01]  /*20130*/  STL [R1+0xdc], R188 ;  /* 0x0000dcbc01007387 */ /* 0x000fe20000100800 */
[----:B------:R-:W-:Y:S02]  /*20140*/  IMAD.MOV.U32 R190, RZ, RZ, R188 ;  /* 0x000000ffffbe7224 */ /* 0x000fe400078e00bc */
[----:B------:R-:W-:Y:S01]  /*20150*/  IADD3.X R185, R185, UR6, RZ, P4, !PT ;  /* 0x00000006b9b97c10 */ /* 0x000fe2000a7fe4ff */
[----:B------:R1:W-:Y:S01]  /*20160*/  STL [R1+0xd8], R189 ;  /* 0x0000d8bd01007387 */ /* 0x0003e20000100800 */
[----:B------:R-:W-:-:S03]  /*20170*/  MOV R191, R189 ;  /* 0x000000bd00bf7202 */ /* 0x000fc60000000f00 */
[----:B------:R-:W-:Y:S04]  /*20180*/  STL [R1+0xe4], R7 ;  /* 0x0000e40701007387 */ /* 0x000fe80000100800 */
[----:B------:R2:W-:Y:S04]  /*20190*/  STL [R1+0xe0], R185 ;  /* 0x0000e0b901007387 */ /* 0x0005e80000100800 */
[----:B-1----:R-:W3:Y:S04]  /*201a0*/  LDL.LU R189, [R1+0xf8] ;  /* 0x0000f80001bd7983 */ /* 0x002ee80000300800 */
[----:B------:R1:W-:Y:S04]  /*201b0*/  LDGSTS.E [R187+0xc004], desc[UR8][R190.64], P1 ;  /* 0x0c004000bebb7fae */ /* 0x0003e80008921848 */
[----:B------:R-:W3:Y:S01]  /*201c0*/  LDL.LU R188, [R1+0xfc] ;  /* 0x0000fc0001bc7983 */ /* 0x000ee20000300800 */
[----:B------:R-:W-:Y:S01]  /*201d0*/  ISETP.GT.AND P1, PT, R180, 0x2b, PT ;  /* 0x0000002bb400780c */ /* 0x000fe20003f24270 */
[----:B-1----:R-:W-:-:S02]  /*201e0*/  IMAD.MOV.U32 R191, RZ, RZ, R185 ;  /* 0x000000ffffbf7224 */ /* 0x002fc400078e00b9 */
[----:B------:R-:W-:Y:S01]  /*201f0*/  IMAD.MOV.U32 R190, RZ, RZ, R7 ;  /* 0x000000ffffbe7224 */ /* 0x000fe200078e0007 */
[----:B--2---:R-:W2:Y:S04]  /*20200*/  LDL.LU R185, [R1+0x2c0] ;  /* 0x0002c00001b97983 */ /* 0x004ea80000300800 */
[----:B------:R-:W2:Y:S04]  /*20210*/  LDL.LU R7, [R1+0x2c4] ;  /* 0x0002c40001077983 */ /* 0x000ea80000300800 */
[----:B------:R1:W-:Y:S01]  /*20220*/  LDGSTS.E [R187+0x8008], desc[UR8][R190.64], P2 ;  /* 0x08008000bebb7fae */ /* 0x0003e20009121848 */
[----:B------:R-:W-:-:S02]  /*20230*/  IADD3 R5, P3, R5, UR4, RZ ;  /* 0x0000000405057c10 */ /* 0x000fc4000ff7e0ff */
[----:B-1----:R-:W-:Y:S02]  /*20240*/  SEL R190, RZ, 0x4, !P1 ;  /* 0x00000004ffbe7807 */ /* 0x002fe40004800000 */
[----:B------:R-:W-:Y:S02]  /*20250*/  IADD3.X R6, R6, UR6, RZ, P3, !PT ;  /* 0x0000000606067c10 */ /* 0x000fe40009ffe4ff */
[----:B------:R-:W-:Y:S02]  /*20260*/  SEL R190, R190, RZ, !P0 ;  /* 0x000000ffbebe7207 */ /* 0x000fe40004000000 */
[----:B----4-:R-:W-:Y:S01]  /*20270*/  IADD3 R0, P4, R0, UR4, RZ ;  /* 0x0000000400007c10 */ /* 0x010fe2000ff9e0ff */
[----:B------:R-:W-:Y:S01]  /*20280*/  STL [R1+0xec], R5 ;  /* 0x0000ec0501007387 */ /* 0x000fe20000100800 */
[----:B------:R-:W-:Y:S02]  /*20290*/  ISETP.NE.U32.AND P1, PT, R190, RZ, PT ;  /* 0x000000ffbe00720c */ /* 0x000fe40003f25070 */
[----:B---3--:R-:W-:Y:S01]  /*202a0*/  IADD3.X R3, R3, UR6, RZ, P4, !PT ;  /* 0x0000000603037c10 */ /* 0x008fe2000a7fe4ff */
[----:B------:R-:W-:Y:S01]  /*202b0*/  IMAD.MOV.U32 R190, RZ, RZ, R5 ;  /* 0x000000ffffbe7224 */ /* 0x000fe200078e0005 */
[----:B------:R-:W-:Y:S01]  /*202c0*/  MOV R191, R6 ;  /* 0x0000000600bf7202 */ /* 0x000fe20000000f00 */
[----:B------:R1:W-:Y:S04]  /*202d0*/  STL [R1+0xe8], R6 ;  /* 0x0000e80601007387 */ /* 0x0003e80000100800 */
[----:B------:R-:W-:Y:S04]  /*202e0*/  STL [R1+0xf4], R0 ;  /* 0x0000f40001007387 */ /* 0x000fe80000100800 */
[----:B------:R3:W-:Y:S04]  /*202f0*/  STL [R1+0xf0], R3 ;  /* 0x0000f00301007387 */ /* 0x0007e80000100800 */
[----:B-1----:R-:W4:Y:S04]  /*20300*/  LDL.LU R6, [R1+0x2c8] ;  /* 0x0002c80001067983 */ /* 0x002f280000300800 */
[----:B------:R1:W-:Y:S04]  /*20310*/  LDGSTS.E [R187+0xc008], desc[UR8][R190.64], P2 ;  /* 0x0c008000bebb7fae */ /* 0x0003e80009121848 */
[----:B------:R-:W4:Y:S01]  /*20320*/  LDL.LU R5, [R1+0x2cc] ;  /* 0x0002cc0001057983 */ /* 0x000f220000300800 */
[----:B-1----:R-:W-:-:S02]  /*20330*/  IMAD.MOV.U32 R191, RZ, RZ, R3 ;  /* 0x000000ffffbf7224 */ /* 0x002fc400078e0003 */
[----:B------:R-:W-:Y:S01]  /*20340*/  IMAD.MOV.U32 R190, RZ, RZ, R0 ;  /* 0x000000ffffbe7224 */ /* 0x000fe200078e0000 */
        /* <DEDUP_REMOVED lines=10> */
[----:B------:R-:W-:Y:S02]  /*203f0*/  STL [R1+0xfc], R188 ;  /* 0x0000fcbc01007387 */ /* 0x000fe40000100800 */
[----:B------:R-:W-:Y:S02]  /*20400*/  MOV R191, R189 ;  /* 0x000000bd00bf7202 */ /* 0x000fe40000000f00 */
[----:B--2---:R-:W-:Y:S01]  /*20410*/  IADD3 R7, P4, R7, UR4, RZ ;  /* 0x0000000407077c10 */ /* 0x004fe2000ff9e0ff */
[----:B------:R1:W-:Y:S03]  /*20420*/  STL [R1+0xf8], R189 ;  /* 0x0000f8bd01007387 */ /* 0x0003e60000100800 */
[----:B------:R-:W-:Y:S01]  /*20430*/  IADD3.X R185, R185, UR6, RZ, P4, !PT ;  /* 0x00000006b9b97c10 */ /* 0x000fe2000a7fe4ff */
[----:B------:R-:W-:Y:S04]  /*20440*/  STL [R1+0x2c4], R7 ;  /* 0x0002c40701007387 */ /* 0x000fe80000100800 */
[----:B------:R2:W-:Y:S04]  /*20450*/  STL [R1+0x2c0], R185 ;  /* 0x0002c0b901007387 */ /* 0x0005e80000100800 */
[----:B------:R2:W-:Y:S04]  /*20460*/  LDGSTS.E [R187+0xc00c], desc[UR8][R190.64], P1 ;  /* 0x0c00c000bebb7fae */ /* 0x0005e80008921848 */
[----:B-1----:R-:W3:Y:S01]  /*20470*/  LDL.LU R189, [R1+0x2d8] ;  /* 0x0002d80001bd7983 */ /* 0x002ee20000300800 */
[----:B------:R-:W-:-:S03]  /*20480*/  ISETP.GT.AND P1, PT, R180, 0x49, PT ;  /* 0x00000049b400780c */ /* 0x000fc60003f24270 */
[----:B------:R-:W3:Y:S01]  /*20490*/  LDL.LU R188, [R1+0x2dc] ;  /* 0x0002dc0001bc7983 */ /* 0x000ee20000300800 */
[----:B--2---:R-:W-:Y:S02]  /*204a0*/  IMAD.MOV.U32 R191, RZ, RZ, R185 ;  /* 0x000000ffffbf7224 */ /* 0x004fe400078e00b9 */
[----:B------:R-:W-:Y:S01]  /*204b0*/  IMAD.MOV.U32 R190, RZ, RZ, R7 ;  /* 0x000000ffffbe7224 */ /* 0x000fe200078e0007 */
[----:B------:R-:W2:Y:S04]  /*204c0*/  LDL.LU R185, [R1+0x2e0] ;  /* 0x0002e00001b97983 */ /* 0x000ea80000300800 */
        /* <DEDUP_REMOVED lines=8> */
[----:B------:R-:W-:Y:S02]  /*20550*/  MOV R191, R6 ;  /* 0x0000000600bf7202 */ /* 0x000fe40000000f00 */
[----:B---3--:R-:W-:Y:S01]  /*20560*/  IADD3 R0, P4, R0, UR4, RZ ;  /* 0x0000000400007c10 */ /* 0x008fe2000ff9e0ff */
[----:B------:R-:W-:Y:S03]  /*20570*/  STL [R1+0x2cc], R5 ;  /* 0x0002cc0501007387 */ /* 0x000fe60000100800 */
[----:B------:R-:W-:Y:S01]  /*20580*/  IADD3.X R3, R3, UR6, RZ, P4, !PT ;  /* 0x0000000603037c10 */ /* 0x000fe2000a7fe4ff */
        /* <DEDUP_REMOVED lines=15> */
[----:B------:R-:W-:-:S04]  /*20680*/  IADD3 R188, P3, R188, UR4, RZ ;  /* 0x00000004bcbc7c10 */ /* 0x000fc8000ff7e0ff */
[----:B------:R-:W-:Y:S01]  /*20690*/  IADD3.X R189, R189, UR6, RZ, P3, !PT ;  /* 0x00000006bdbd7c10 */ /* 0x000fe20009ffe4ff */
[----:B------:R-:W-:Y:S01]  /*206a0*/  STL [R1+0x2dc], R188 ;  /* 0x0002dcbc01007387 */ /* 0x000fe20000100800 */
[----:B--2---:R-:W-:-:S03]  /*206b0*/  IADD3 R7, P4, R7, UR4, RZ ;  /* 0x0000000407077c10 */ /* 0x004fc6000ff9e0ff */
[----:B------:R1:W-:Y:S01]  /*206c0*/  STL [R1+0x2d8], R189 ;  /* 0x0002d8bd01007387 */ /* 0x0003e20000100800 */
[----:B------:R-:W-:Y:S01]  /*206d0*/  IADD3.X R185, R185, UR6, RZ, P4, !PT ;  /* 0x00000006b9b97c10 */ /* 0x000fe2000a7fe4ff */
[----:B------:R-:W-:Y:S01]  /*206e0*/  IMAD.MOV.U32 R190, RZ, RZ, R188 ;  /* 0x000000ffffbe7224 */ /* 0x000fe200078e00bc */
[----:B------:R-:W-:Y:S01]  /*206f0*/  MOV R191, R189 ;  /* 0x000000bd00bf7202 */ /* 0x000fe20000000f00 */
[----:B------:R-:W-:Y:S04]  /*20700*/  STL [R1+0x2e4], R7 ;  /* 0x0002e40701007387 */ /* 0x000fe80000100800 */
[----:B------:R2:W-:Y:S04]  /*20710*/  STL [R1+0x2e0], R185 ;  /* 0x0002e0b901007387 */ /* 0x0005e80000100800 */
[----:B-1----:R-:W3:Y:S04]  /*20720*/  LDL.LU R189, [R1+0x2f8] ;  /* 0x0002f80001bd7983 */ /* 0x002ee80000300800 */
[----:B------:R-:W3:Y:S04]  /*20730*/  LDL.LU R188, [R1+0x2fc] ;  /* 0x0002fc0001bc7983 */ /* 0x000ee80000300800 */
[----:B------:R1:W-:Y:S01]  /*20740*/  LDGSTS.E [R187+0x14004], desc[UR8][R190.64], P1 ;  /* 0x14004000bebb7fae */ /* 0x0003e20008921848 */
        /* <DEDUP_REMOVED lines=11> */
[----:B------:R-:W-:Y:S03]  /*20800*/  STL [R1+0x2ec], R5 ;  /* 0x0002ec0501007387 */ /* 0x000fe60000100800 */
[----:B---3--:R-:W-:Y:S01]  /*20810*/  IADD3.X R3, R3, UR6, RZ, P4, !PT ;  /* 0x0000000603037c10 */ /* 0x008fe2000a7fe4ff */
[----:B------:R1:W-:Y:S01]  /*20820*/  STL [R1+0x2e8], R6 ;  /* 0x0002e80601007387 */ /* 0x0003e20000100800 */
[----:B------:R-:W-:Y:S01]  /*20830*/  ISETP.NE.U32.AND P1, PT, R190, RZ, PT ;  /* 0x000000ffbe00720c */ /* 0x000fe20003f25070 */
[----:B------:R-:W-:Y:S01]  /*20840*/  IMAD.MOV.U32 R190, RZ, RZ, R5 ;  /* 0x000000ffffbe7224 */ /* 0x000fe200078e0005 */
[----:B------:R-:W-:Y:S01]  /*20850*/  MOV R191, R6 ;  /* 0x0000000600bf7202 */ /* 0x000fe20000000f00 */
[----:B------:R-:W-:Y:S04]  /*20860*/  STL [R1+0x2f4], R0 ;  /* 0x0002f40001007387 */ /* 0x000fe80000100800 */
[----:B------:R3:W-:Y:S04]  /*20870*/  STL [R1+0x2f0], R3 ;  /* 0x0002f00301007387 */ /* 0x0007e80000100800 */
[----:B-1----:R-:W4:Y:S04]  /*20880*/  LDL.LU R6, [R1+0x4c8] ;  /* 0x0004c80001067983 */ /* 0x002f280000300800 */
[----:B------:R-:W4:Y:S04]  /*20890*/  LDL.LU R5, [R1+0x4cc] ;  /* 0x0004cc0001057983 */ /* 0x000f280000300800 */
[----:B------:R1:W-:Y:S02]  /*208a0*/  LDGSTS.E [R187+0x14008], desc[UR8][R190.64], P2 ;  /* 0x14008000bebb7fae */ /* 0x0003e40009121848 */
        /* <DEDUP_REMOVED lines=11> */
[----:B------:R-:W-:-:S03]  /*20960*/  IMAD.MOV.U32 R190, RZ, RZ, R188 ;  /* 0x000000ffffbe7224 */ /* 0x000fc600078e00bc */
[----:B------:R-:W-:-:S05]  /*20970*/  MOV R191, R189 ;  /* 0x000000bd00bf7202 */ /* 0x000fca0000000f00 */
[----:B------:R1:W-:Y:S01]  /*20980*/  LDGSTS.E [R187+0x1400c], desc[UR8][R190.64], P1 ;  /* 0x1400c000bebb7fae */ /* 0x0003e20008921848 */
[----:B--2---:R-:W-:-:S04]  /*20990*/  IADD3 R7, P4, R7, UR4, RZ ;  /* 0x0000000407077c10 */ /* 0x004fc8000ff9e0ff */
[----:B------:R-:W-:Y:S01]  /*209a0*/  IADD3.X R185, R185, UR6, RZ, P4, !PT ;  /* 0x00000006b9b97c10 */ /* 0x000fe2000a7fe4ff */
[----:B-1----:R-:W-:Y:S01]  /*209b0*/  IMAD.MOV.U32 R190, RZ, RZ, R7 ;  /* 0x000000ffffbe7224 */ /* 0x002fe200078e0007 */
[----:B------:R-:W-:-:S03]  /*209c0*/  ISETP.GT.AND P1, PT, R180, 0x69, PT ;  /* 0x00000069b400780c */ /* 0x000fc60003f24270 */
[----:B------:R-:W-:-:S05]  /*209d0*/  IMAD.MOV.U32 R191, RZ, RZ, R185 ;  /* 0x000000ffffbf7224 */ /* 0x000fca00078e00b9 */
[----:B------:R1:W-:Y:S02]  /*209e0*/  LDGSTS.E [R187+0x18000], desc[UR8][R190.64], P2 ;  /* 0x18000000bebb7fae */ /* 0x0003e40009121848 */
[----:B-1----:R-:W-:-:S04]  /*209f0*/  SEL R190, RZ, 0x4, !P1 ;  /* 0x00000004ffbe7807 */ /* 0x002fc80004800000 */
[----:B------:R-:W-:-:S04]  /*20a00*/  SEL R190, R190, RZ, !P0 ;  /* 0x000000ffbebe7207 */ /* 0x000fc80004000000 */
[----:B------:R-:W-:Y:S01]  /*20a10*/  ISETP.NE.U32.AND P1, PT, R190, RZ, PT ;  /* 0x000000ffbe00720c */ /* 0x000fe20003f25070 */
[----:B------:R1:W-:Y:S01]  /*20a20*/  STL [R1+0x2fc], R188 ;  /* 0x0002fcbc01007387 */ /* 0x0003e20000100800 */
[----:B----4-:R-:W-:-:S04]  /*20a30*/  IADD3 R5, P3, R5, UR4, RZ ;  /* 0x0000000405057c10 */ /* 0x010fc8000ff7e0ff */
[----:B------:R-:W-:Y:S01]  /*20a40*/  IADD3.X R6, R6, UR6, RZ, P3, !PT ;  /* 0x0000000606067c10 */ /* 0x000fe20009ffe4ff */
[----:B------:R-:W-:-:S03]  /*20a50*/  IMAD.MOV.U32 R190, RZ, RZ, R5 ;  /* 0x000000ffffbe7224 */ /* 0x000fc600078e0005 */
[----:B------:R-:W-:Y:S01]  /*20a60*/  MOV R191, R6 ;  /* 0x0000000600bf7202 */ /* 0x000fe20000000f00 */
[----:B------:R2:W-:Y:S04]  /*20a70*/  STL [R1+0x2f8], R189 ;  /* 0x0002f8bd01007387 */ /* 0x0005e80000100800 */
[----:B------:R-:W-:Y:S01]  /*20a80*/  STL [R1+0x4c4], R7 ;  /* 0x0004c40701007387 */ /* 0x000fe20000100800 */
[----:B---3--:R-:W-:-:S03]  /*20a90*/  IADD3 R0, P4, R0, UR4, RZ ;  /* 0x0000000400007c10 */ /* 0x008fc6000ff9e0ff */
[----:B------:R3:W-:Y:S01]  /*20aa0*/  LDGSTS.E [R187+0x1c000], desc[UR8][R190.64], P2 ;  /* 0x1c000000bebb7fae */ /* 0x0007e20009121848 */
[----:B------:R-:W-:-:S03]  /*20ab0*/  IADD3.X R3, R3, UR6, RZ, P4, !PT ;  /* 0x0000000603037c10 */ /* 0x000fc6000a7fe4ff */
[----:B------:R4:W-:Y:S01]  /*20ac0*/  STL [R1+0x4c0], R185 ;  /* 0x0004c0b901007387 */ /* 0x0009e20000100800 */
[----:B------:R-:W-:-:S03]  /*20ad0*/  ISETP.GT.AND P2, PT, R180, 0x6a, PT ;  /* 0x0000006ab400780c */ /* 0x000fc60003f44270 */
[----:B-1----:R-:W4:Y:S01]  /*20ae0*/  LDL.LU R188, [R1+0x4e4] ;  /* 0x0004e40001bc7983 */ /* 0x002f220000300800 */
[----:B---3--:R-:W-:-:S03]  /*20af0*/  IMAD.MOV.U32 R190, RZ, RZ, R0 ;  /* 0x000000ffffbe7224 */ /* 0x008fc600078e0000 */
[----:B------:R-:W-:Y:S01]  /*20b00*/  STL [R1+0x4cc], R5 ;  /* 0x0004cc0501007387 */ /* 0x000fe20000100800 */
[----:B------:R-:W-:-:S03]  /*20b10*/  IMAD.MOV.U32 R191, RZ, RZ, R3 ;  /* 0x000000ffffbf7224 */ /* 0x000fc600078e0003 */
[----:B------:R1:W-:Y:S04]  /*20b20*/  STL [R1+0x4c8], R6 ;  /* 0x0004c80601007387 */ /* 0x0003e80000100800 */
[----:B------:R-:W-:Y:S04]  /*20b30*/  STL [R1+0x4d4], R0 ;  /* 0x0004d40001007387 */ /* 0x000fe80000100800 */
[----:B--2---:R-:W2:Y:S04]  /*20b40*/  LDL.LU R189, [R1+0x4e0] ;  /* 0x0004e00001bd7983 */ /* 0x004ea80000300800 */
        /* <DEDUP_REMOVED lines=8> */
[----:B---3--:R-:W3:Y:S04]  /*20bd0*/  LDL.LU R3, [R1+0x4f8] ;  /* 0x0004f80001037983 */ /* 0x008ee80000300800 */
[----:B------:R-:W3:Y:S01]  /*20be0*/  LDL.LU R0, [R1+0x4fc] ;  /* 0x0004fc0001007983 */ /* 0x000ee20000300800 */
[----:B------:R-:W-:-:S03]  /*20bf0*/  ISETP.NE.U32.AND P2, PT, R190, RZ, PT ;  /* 0x000000ffbe00720c */ /* 0x000fc60003f45070 */
[----:B------:R-:W4:Y:S04]  /*20c00*/  LDL.LU R191, [R1+0x4dc] ;  /* 0x0004dc0001bf7983 */ /* 0x000f280000300800 */
[----:B------:R-:W3:Y:S01]  /*20c10*/  LDL.LU R190, [R1+0x4d8] ;  /* 0x0004d80001be7983 */ /* 0x000ee20000300800 */
[----:B------:R-:W-:-:S04]  /*20c20*/  IADD3 R188, P4, R188, UR4, RZ ;  /* 0x00000004bcbc7c10 */ /* 0x000fc8000ff9e0ff */
[----:B--2---:R-:W-:Y:S02]  /*20c30*/  IADD3.X R189, R189, UR6, RZ, P4, !PT ;  /* 0x00000006bdbd7c10 */ /* 0x004fe4000a7fe4ff */
[----:B----4-:R-:W-:-:S04]  /*20c40*/  IADD3 R191, P3, R191, UR4, RZ ;  /* 0x00000004bfbf7c10 */ /* 0x010fc8000ff7e0ff */
[----:B---3--:R-:W-:Y:S01]  /*20c50*/  IADD3.X R190, R190, UR6, RZ, P3, !PT ;  /* 0x00000006bebe7c10 */ /* 0x008fe20009ffe4ff */
        /* <DEDUP_REMOVED lines=8> */
[----:B-1----:R-:W-:Y:S01]  /*20ce0*/  IMAD.MOV.U32 R190, RZ, RZ, R188 ;  /* 0x000000ffffbe7224 */ /* 0x002fe200078e00bc */
[----:B------:R-:W-:-:S05]  /*20cf0*/  MOV R191, R189 ;  /* 0x000000bd00bf7202 */ /* 0x000fca0000000f00 */
[----:B------:R1:W-:Y:S01]  /*20d00*/  LDGSTS.E [R187+0x18008], desc[UR8][R190.64], P2 ;  /* 0x18008000bebb7fae */ /* 0x0003e20009121848 */
[----:B------:R-:W-:Y:S02]  /*20d10*/  IADD3.X R185, R185, UR6, RZ, P3, !PT ;  /* 0x00000006b9b97c10 */ /* 0x000fe40009ffe4ff */
[----:B-1----:R-:W-:-:S04]  /*20d20*/  SEL R190, RZ, 0x4, !P1 ;  /* 0x00000004ffbe7807 */ /* 0x002fc80004800000 */
[----:B------:R-:W-:Y:S01]  /*20d30*/  SEL R190, R190, RZ, !P0 ;  /* 0x000000ffbebe7207 */ /* 0x000fe20004000000 */
[----:B------:R-:W-:-:S03]  /*20d40*/  IMAD.MOV.U32 R191, RZ, RZ, R185 ;  /* 0x000000ffffbf7224 */ /* 0x000fc600078e00b9 */
        /* <DEDUP_REMOVED lines=17> */
[----:B-1----:R-:W-:Y:S01]  /*20e60*/  IMAD.MOV.U32 R190, RZ, RZ, R5 ;  /* 0x000000ffffbe7224 */ /* 0x002fe200078e0005 */
[----:B------:R-:W-:-:S02]  /*20e70*/  MOV R191, R6 ;  /* 0x0000000600bf7202 */ /* 0x000fc40000000f00 */
[----:B---3--:R-:W3:Y:S04]  /*20e80*/  LDL.LU R6, [R1+0x108] ;  /* 0x0001080001067983 */ /* 0x008ee80000300800 */
[----:B------:R-:W3:Y:S04]  /*20e90*/  LDL.LU R5, [R1+0x10c] ;  /* 0x00010c0001057983 */ /* 0x000ee80000300800 */
[----:B------:R1:W-:Y:S02]  /*20ea0*/  LDGSTS.E [R187+0x1800c], desc[UR8][R190.64], P1 ;  /* 0x1800c000bebb7fae */ /* 0x0003e40008921848 */
[----:B-1----:R-:W-:-:S02]  /*20eb0*/  IMAD.MOV.U32 R191, RZ, RZ, R3 ;  /* 0x000000ffffbf7224 */ /* 0x002fc400078e0003 */
        /* <DEDUP_REMOVED lines=10> */
[----:B------:R-:W-:Y:S02]  /*20f60*/  IADD3.X R178, R178, UR6, RZ, P1, !PT ;  /* 0x00000006b2b27c10 */ /* 0x000fe40008ffe4ff */
[----:B------:R-:W-:Y:S01]  /*20f70*/  MOV R190, R164 ;  /* 0x000000a400be7202 */ /* 0x000fe20000000f00 */
[----:B------:R-:W-:-:S02]  /*20f80*/  VIADD R187, R187, UR12 ;  /* 0x0000000cbbbb7c36 */ /* 0x000fc40008000000 */
[----:B------:R-:W-:Y:S01]  /*20f90*/  IMAD.MOV.U32 R191, RZ, RZ, R178 ;  /* 0x000000ffffbf7224 */ /* 0x000fe200078e00b2 */
[----:B------:R-:W-:Y:S02]  /*20fa0*/  ISETP.GT.AND P1, PT, R180, 0xd, PT ;  /* 0x0000000db400780c */ /* 0x000fe40003f24270 */
[----:B------:R-:W-:Y:S02]  /*20fb0*/  IADD3 R192, P3, R192, UR4, RZ ;  /* 0x00000004c0c07c10 */ /* 0x000fe4000ff7e0ff */
[----:B------:R1:W-:Y:S02]  /*20fc0*/  LDGSTS.E [R187], desc[UR8][R190.64], P2 ;  /* 0x00000000bebb7fae */ /* 0x0003e40009121848 */
[----:B------:R-:W-:Y:S02]  /*20fd0*/  IADD3.X R179, R179, UR6, RZ, P3, !PT ;  /* 0x00000006b3b37c10 */ /* 0x000fe40009ffe4ff */
[----:B------:R-:W-:Y:S02]  /*20fe0*/  IADD3 R194, P4, R194, UR4, RZ ;  /* 0x00000004c2c27c10 */ /* 0x000fe4000ff9e0ff */
[----:B-1----:R-:W-:-:S04]  /*20ff0*/  SEL R190, RZ, 0x4, !P1 ;  /* 0x00000004ffbe7807 */ /* 0x002fc80004800000 */
[----:B------:R-:W-:Y:S01]  /*21000*/  SEL R190, R190, RZ, !P0 ;  /* 0x000000ffbebe7207 */ /* 0x000fe20004000000 */
[----:B------:R-:W-:-:S03]  /*21010*/  IMAD.MOV.U32 R191, RZ, RZ, R179 ;  /* 0x000000ffffbf7224 */ /* 0x000fc600078e00b3 */
[----:B------:R-:W-:Y:S01]  /*21020*/  ISETP.NE.U32.AND P1, PT, R190, RZ, PT ;  /* 0x000000ffbe00720c */ /* 0x000fe20003f25070 */
[----:B------:R-:W-:Y:S01]  /*21030*/  IMAD.MOV.U32 R190, RZ, RZ, R192 ;  /* 0x000000ffffbe7224 */ /* 0x000fe200078e00c0 */
[----:B------:R-:W-:-:S04]  /*21040*/  IADD3.X R193, R193, UR6, RZ, P4, !PT ;  /* 0x00000006c1c17c10 */ /* 0x000fc8000a7fe4ff */
[----:B------:R1:W-:Y:S01]  /*21050*/  LDGSTS.E [R187+0x4000], desc[UR8][R190.64], P2 ;  /* 0x04000000bebb7fae */ /* 0x0003e20009121848 */
[----:B------:R-:W-:Y:S02]  /*21060*/  ISETP.GT.AND P2, PT, R180, 0xe, PT ;  /* 0x0000000eb400780c */ /* 0x000fe40003f44270 */
[----:B------:R-:W-:Y:S02]  /*21070*/  IADD3 R196, P3, R196, UR4, RZ ;  /* 0x00000004c4c47c10 */ /* 0x000fe4000ff7e0ff */
[----:B-1----:R-:W-:Y:S01]  /*21080*/  MOV R190, R194 ;  /* 0x000000c200be7202 */ /* 0x002fe20000000f00 */
[----:B------:R-:W-:-:S05]  /*21090*/  IMAD.MOV.U32 R191, RZ, RZ, R193 ;  /* 0x000000ffffbf7224 */ /* 0x000fca00078e00c1 */
[----:B------:R1:W-:Y:S01]  /*210a0*/  LDGSTS.E [R187+0x4], desc[UR8][R190.64], P1 ;  /* 0x00004000bebb7fae */ /* 0x0003e20008921848 */
        /* <DEDUP_REMOVED lines=291> */
[----:B-1----:R-:W-:Y:S01]  /*222e0*/  IMAD.MOV.U32 R191, RZ, RZ, R3 ;  /* 0x000000ffffbf7224 */ /* 0x002fe200078e0003 */
[----:B------:R-:W-:Y:S01]  /*222f0*/  MOV R190, R0 ;  /* 0x0000000000be7202 */ /* 0x000fe20000000f00 */
        /* <DEDUP_REMOVED lines=13> */
[----:B------:R-:W-:-:S03]  /*223d0*/  ISETP.GT.AND P1, PT, R180, 0x11, PT ;  /* 0x00000011b400780c */ /* 0x000fc60003f24270 */
[----:B------:R1:W-:Y:S01]  /*223e0*/  LDGSTS.E [R187], desc[UR8][R190.64], P2 ;  /* 0x00000000bebb7fae */ /* 0x0003e20009121848 */
[----:B------:R-:W-:-:S04]  /*223f0*/  IADD3 R208, P3, R208, UR4, RZ ;  /* 0x00000004d0d07c10 */ /* 0x000fc8000ff7e0ff */
[----:B------:R-:W-:Y:S02]  /*22400*/  IADD3.X R207, R207, UR6, RZ, P3, !PT ;  /* 0x00000006cfcf7c10 */ /* 0x000fe40009ffe4ff */
[----:B-1----:R-:W-:-:S04]  /*22410*/  SEL R190, RZ, 0x4, !P1 ;  /* 0x00000004ffbe7807 */ /* 0x002fc80004800000 */
[----:B------:R-:W-:Y:S02]  /*22420*/  SEL R190, R190, RZ, !P0 ;  /* 0x000000ffbebe7207 */ /* 0x000fe40004000000 */
[----:B------:R-:W-:Y:S02]  /*22430*/  IADD3 R210, P4, R210, UR4, RZ ;  /* 0x00000004d2d27c10 */ /* 0x000fe4000ff9e0ff */
[----:B------:R-:W-:Y:S01]  /*22440*/  ISETP.NE.U32.AND P1, PT, R190, RZ, PT ;  /* 0x000000ffbe00720c */ /* 0x000fe20003f25070 */
[----:B------:R-:W-:Y:S02]  /*22450*/  IMAD.MOV.U32 R190, RZ, RZ, R208 ;  /* 0x000000ffffbe7224 */ /* 0x000fe400078e00d0 */
[----:B------:R-:W-:Y:S01]  /*22460*/  IMAD.MOV.U32 R191, RZ, RZ, R207 ;  /* 0x000000ffffbf7224 */ /* 0x000fe200078e00cf */
[----:B------:R-:W-:-:S04]  /*22470*/  IADD3.X R209, R209, UR6, RZ, P4, !PT ;  /* 0x00000006d1d17c10 */ /* 0x000fc8000a7fe4ff */
[----:B------:R1:W-:Y:S01]  /*22480*/  LDGSTS.E [R187+0x4000], desc[UR8][R190.64], P2 ;  /* 0x04000000bebb7fae */ /* 0x0003e20009121848 */
[----:B------:R-:W-:Y:S02]  /*22490*/  ISETP.GT.AND P2, PT, R180, 0x12, PT ;  /* 0x00000012b400780c */ /* 0x000fe40003f44270 */
[----:B------:R-:W-:Y:S01]  /*224a0*/  IADD3 R212, P3, R212, UR4, RZ ;  /* 0x00000004d4d47c10 */ /* 0x000fe2000ff7e0ff */
[----:B-1----:R-:W-:Y:S01]  /*224b0*/  IMAD.MOV.U32 R190, RZ, RZ, R210 ;  /* 0x000000ffffbe7224 */ /* 0x002fe200078e00d2 */
[----:B------:R-:W-:-:S05]  /*224c0*/  MOV R191, R209 ;  /* 0x000000d100bf7202 */ /* 0x000fca0000000f00 */
        /* <DEDUP_REMOVED lines=42> */
[----:B------:R-:W-:-:S03]  /*22770*/  MOV R191, R185 ;  /* 0x000000b900bf7202 */ /* 0x000fc60000000f00 */
        /* <DEDUP_REMOVED lines=65> */
[----:B-1----:R-:W-:Y:S01]  /*22b90*/  MOV R191, R3 ;  /* 0x0000000300bf7202 */ /* 0x002fe20000000f00 */
        /* <DEDUP_REMOVED lines=18> */
[----:B-1----:R-:W-:-:S03]  /*22cc0*/  IMAD.MOV.U32 R190, RZ, RZ, R7 ;  /* 0x000000ffffbe7224 */ /* 0x002fc600078e0007 */
[----:B------:R1:W-:Y:S01]  /*22cd0*/  STL [R1+0x340], R185 ;  /* 0x000340b901007387 */ /* 0x0003e20000100800 */
[----:B------:R-:W-:-:S03]  /*22ce0*/  MOV R191, R185 ;  /* 0x000000b900bf7202 */ /* 0x000fc60000000f00 */
        /* <DEDUP_REMOVED lines=19> */
[----:B----4-:R-:W-:-:S03]  /*22e20*/  IMAD.MOV.U32 R190, RZ, RZ, R0 ;  /* 0x000000ffffbe7224 */ /* 0x010fc600078e0000 */
[----:B------:R3:W-:Y:S01]  /*22e30*/  STL [R1+0x350], R3 ;  /* 0x0003500301007387 */ /* 0x0007e20000100800 */
[----:B------:R-:W-:-:S03]  /*22e40*/  MOV R191, R3 ;  /* 0x0000000300bf7202 */ /* 0x000fc60000000f00 */
        /* <DEDUP_REMOVED lines=28> */
[----:B----4-:R-:W-:-:S02]  /*23010*/  IADD3 R5, P3, R5, UR4, RZ ;  /* 0x0000000405057c10 */ /* 0x010fc4000ff7e0ff */
[----:B-1----:R-:W-:Y:S02]  /*23020*/  SEL R190, RZ, 0x4, !P1 ;  /* 0x00000004ffbe7807 */ /* 0x002fe40004800000 */
[----:B------:R-:W-:Y:S02]  /*23030*/  IADD3.X R6, R6, UR6, RZ, P3, !PT ;  /* 0x0000000606067c10 */ /* 0x000fe40009ffe4ff */
[----:B---3--:R-:W-:Y:S01]  /*23040*/  IADD3 R0, P4, R0, UR4, RZ ;  /* 0x0000000400007c10 */ /* 0x008fe2000ff9e0ff */
[----:B------:R-:W-:Y:S01]  /*23050*/  STL [R1+0x36c], R5 ;  /* 0x00036c0501007387 */ /* 0x000fe20000100800 */
[----:B------:R-:W-:Y:S02]  /*23060*/  SEL R190, R190, RZ, !P0 ;  /* 0x000000ffbebe7207 */ /* 0x000fe40004000000 */
[----:B------:R-:W-:Y:S01]  /*23070*/  IADD3.X R3, R3, UR6, RZ, P4, !PT ;  /* 0x0000000603037c10 */ /* 0x000fe2000a7fe4ff */
[----:B------:R1:W-:Y:S01]  /*23080*/  STL [R1+0x368], R6 ;  /* 0x0003680601007387 */ /* 0x0003e20000100800 */
[----:B------:R-:W-:Y:S01]  /*23090*/  ISETP.NE.U32.AND P1, PT, R190, RZ, PT ;  /* 0x000000ffbe00720c */ /* 0x000fe20003f25070 */
[----:B------:R-:W-:-:S02]  /*230a0*/  IMAD.MOV.U32 R191, RZ, RZ, R6 ;  /* 0x000000ffffbf7224 */ /* 0x000fc400078e0006 */
[----:B------:R-:W-:Y:S01]  /*230b0*/  STL [R1+0x374], R0 ;  /* 0x0003740001007387 */ /* 0x000fe20000100800 */
[----:B------:R-:W-:-:S03]  /*230c0*/  IMAD.MOV.U32 R190, RZ, RZ, R5 ;  /* 0x000000ffffbe7224 */ /* 0x000fc600078e0005 */
        /* <DEDUP_REMOVED lines=26> */
[----:B------:R-:W-:Y:S02]  /*23270*/  ISETP.NE.U32.AND P1, PT, R190, RZ, PT ;  /* 0x000000ffbe00720c */ /* 0x000fe40003f25070 */
[----:B----4-:R-:W-:-:S04]  /*23280*/  IADD3 R5, P3, R5, UR4, RZ ;  /* 0x0000000405057c10 */ /* 0x010fc8000ff7e0ff */
[----:B------:R-:W-:Y:S01]  /*23290*/  IADD3.X R6, R6, UR6, RZ, P3, !PT ;  /* 0x0000000606067c10 */ /* 0x000fe20009ffe4ff */
[----:B------:R-:W-:Y:S01]  /*232a0*/  IMAD.MOV.U32 R190, RZ, RZ, R5 ;  /* 0x000000ffffbe7224 */ /* 0x000fe200078e0005 */
[----:B------:R1:W-:Y:S03]  /*232b0*/  STL [R1+0x37c], R188 ;  /* 0x00037cbc01007387 */ /* 0x0003e60000100800 */
[----:B------:R-:W-:Y:S01]  /*232c0*/  IMAD.MOV.U32 R191, RZ, RZ, R6 ;  /* 0x000000ffffbf7224 */ /* 0x000fe200078e0006 */
[----:B------:R2:W-:Y:S04]  /*232d0*/  STL [R1+0x378], R189 ;  /* 0x000378bd01007387 */ /* 0x0005e80000100800 */
[----:B------:R-:W-:Y:S01]  /*232e0*/  STL [R1+0x544], R7 ;  /* 0x0005440701007387 */ /* 0x000fe20000100800 */
[----:B---3--:R-:W-:-:S03]  /*232f0*/  IADD3 R0, P4, R0, UR4, RZ ;  /* 0x0000000400007c10 */ /* 0x008fc6000ff9e0ff */
[----:B------:R3:W-:Y:S01]  /*23300*/  STL [R1+0x540], R185 ;  /* 0x000540b901007387 */ /* 0x0007e20000100800 */
[----:B------:R-:W-:-:S03]  /*23310*/  IADD3.X R3, R3, UR6, RZ, P4, !PT ;  /* 0x0000000603037c10 */ /* 0x000fc6000a7fe4ff */
[----:B------:R4:W-:Y:S01]  /*23320*/  LDGSTS.E [R187+0x1c000], desc[UR8][R190.64], P2 ;  /* 0x1c000000bebb7fae */ /* 0x0009e20009121848 */
[----:B------:R-:W-:-:S03]  /*23330*/  ISETP.GT.AND P2, PT, R180, 0x72, PT ;  /* 0x00000072b400780c */ /* 0x000fc60003f44270 */
[----:B-1----:R-:W3:Y:S04]  /*23340*/  LDL.LU R188, [R1+0x564] ;  /* 0x0005640001bc7983 */ /* 0x002ee80000300800 */
[----:B------:R-:W-:Y:S01]  /*23350*/  STL [R1+0x54c], R5 ;  /* 0x00054c0501007387 */ /* 0x000fe20000100800 */
[----:B----4-:R-:W-:Y:S01]  /*23360*/  IMAD.MOV.U32 R190, RZ, RZ, R0 ;  /* 0x000000ffffbe7224 */ /* 0x010fe200078e0000 */
[----:B------:R-:W-:Y:S02]  /*23370*/  MOV R191, R3 ;  /* 0x0000000300bf7202 */ /* 0x000fe40000000f00 */
[----:B------:R1:W-:Y:S04]  /*23380*/  STL [R1+0x548], R6 ;  /* 0x0005480601007387 */ /* 0x0003e80000100800 */
        /* <DEDUP_REMOVED lines=79> */
[----:B------:R-:W-:Y:S02]  /*23880*/  ISETP.NE.U32.AND P1, PT, R190, RZ, PT ;  /* 0x000000ffbe00720c */ /* 0x000fe40003f25070 */
[----:B------:R-:W-:Y:S02]  /*23890*/  MOV R190, R224 ;  /* 0x000000e000be7202 */ /* 0x000fe40000000f00 */
[----:B------:R-:W-:-:S03]  /*238a0*/  IADD3.X R225, R225, UR6, RZ, P4, !PT ;  /* 0x00000006e1e17c10 */ /* 0x000fc6000a7fe4ff */
[----:B------:R1:W-:Y:S01]  /*238b0*/  LDGSTS.E [R187+0x4000], desc[UR8][R190.64], P2 ;  /* 0x04000000bebb7fae */ /* 0x0003e20009121848 */
[----:B------:R-:W-:Y:S02]  /*238c0*/  ISETP.GT.AND P2, PT, R180, 0x16, PT ;  /* 0x00000016b400780c */ /* 0x000fe40003f44270 */
[----:B------:R-:W-:Y:S01]  /*238d0*/  IADD3 R228, P3, R228, UR4, RZ ;  /* 0x00000004e4e47c10 */ /* 0x000fe2000ff7e0ff */
[----:B-1----:R-:W-:Y:S02]  /*238e0*/  IMAD.MOV.U32 R190, RZ, RZ, R226 ;  /* 0x000000ffffbe7224 */ /* 0x002fe400078e00e2 */
[----:B------:R-:W-:-:S05]  /*238f0*/  IMAD.MOV.U32 R191, RZ, RZ, R225 ;  /* 0x000000ffffbf7224 */ /* 0x000fca00078e00e1 */
[----:B------:R1:W-:Y:S01]  /*23900*/  LDGSTS.E [R187+0x4], desc[UR8][R190.64], P1 ;  /* 0x00004000bebb7fae */ /* 0x0003e20008921848 */
        /* <DEDUP_REMOVED lines=55> */
[----:B------:R-:W-:Y:S01]  /*23c80*/  STL [R1+0x18c], R5 ;  /* 0x00018c0501007387 */ /* 0x000fe20000100800 */
[----:B------:R-:W-:-:S03]  /*23c90*/  MOV R190, R5 ;  /* 0x0000000500be7202 */ /* 0x000fc60000000f00 */
        /* <DEDUP_REMOVED lines=21> */
[----:B------:R-:W-:Y:S01]  /*23df0*/  MOV R190, R188 ;  /* 0x000000bc00be7202 */ /* 0x000fe20000000f00 */
[----:B------:R-:W-:Y:S02]  /*23e00*/  IMAD.MOV.U32 R191, RZ, RZ, R189 ;  /* 0x000000ffffbf7224 */ /* 0x000fe400078e00bd */
        /* <DEDUP_REMOVED lines=19> */
[----:B------:R-:W-:Y:S01]  /*23f40*/  IMAD.MOV.U32 R191, RZ, RZ, R6 ;  /* 0x000000ffffbf7224 */ /* 0x000fe200078e0006 */
[----:B------:R-:W-:Y:S01]  /*23f50*/  MOV R190, R5 ;  /* 0x0000000500be7202 */ /* 0x000fe20000000f00 */
[----:B------:R1:W-:Y:S04]  /*23f60*/  STL [R1+0x1a8], R6 ;  /* 0x0001a80601007387 */ /* 0x0003e80000100800 */
        /* <DEDUP_REMOVED lines=17> */
[----:B------:R-:W-:-:S03]  /*24080*/  MOV R190, R188 ;  /* 0x000000bc00be7202 */ /* 0x000fc60000000f00 */
        /* <DEDUP_REMOVED lines=20> */
[----:B------:R-:W-:Y:S01]  /*241d0*/  STL [R1+0x38c], R5 ;  /* 0x00038c0501007387 */ /* 0x000fe20000100800 */
[----:B------:R-:W-:Y:S01]  /*241e0*/  MOV R190, R5 ;  /* 0x0000000500be7202 */ /* 0x000fe20000000f00 */
[----:B------:R-:W-:Y:S02]  /*241f0*/  IMAD.MOV.U32 R191, RZ, RZ, R6 ;  /* 0x000000ffffbf7224 */ /* 0x000fe400078e0006 */
[----:B------:R1:W-:Y:S04]  /*24200*/  STL [R1+0x388], R6 ;  /* 0x0003880601007387 */ /* 0x0003e80000100800 */
[----:B------:R4:W-:Y:S01]  /*24210*/  LDGSTS.E [R187+0x14000], desc[UR8][R190.64], P2 ;  /* 0x14000000bebb7fae */ /* 0x0009e20009121848 */
[----:B---3--:R-:W-:-:S04]  /*24220*/  IADD3 R0, P4, R0, UR4, RZ ;  /* 0x0000000400007c10 */ /* 0x008fc8000ff9e0ff */
[----:B------:R-:W-:Y:S01]  /*24230*/  IADD3.X R3, R3, UR6, RZ, P4, !PT ;  /* 0x0000000603037c10 */ /* 0x000fe2000a7fe4ff */
[----:B------:R-:W-:Y:S01]  /*24240*/  STL [R1+0x394], R0 ;  /* 0x0003940001007387 */ /* 0x000fe20000100800 */
[----:B----4-:R-:W-:-:S03]  /*24250*/  IMAD.MOV.U32 R190, RZ, RZ, R0 ;  /* 0x000000ffffbe7224 */ /* 0x010fc600078e0000 */
        /* <DEDUP_REMOVED lines=40> */
[----:B------:R-:W-:-:S03]  /*244e0*/  MOV R190, R5 ;  /* 0x0000000500be7202 */ /* 0x000fc60000000f00 */
        /* <DEDUP_REMOVED lines=15> */
[----:B------:R-:W-:Y:S02]  /*245e0*/  IADD3.X R189, R189, UR6, RZ, P3, !PT ;  /* 0x00000006bdbd7c10 */ /* 0x000fe40009ffe4ff */
[----:B------:R-:W-:-:S03]  /*245f0*/  MOV R190, R188 ;  /* 0x000000bc00be7202 */ /* 0x000fc60000000f00 */
[----:B------:R-:W-:-:S05]  /*24600*/  IMAD.MOV.U32 R191, RZ, RZ, R189 ;  /* 0x000000ffffbf7224 */ /* 0x000fca00078e00bd */
        /* <DEDUP_REMOVED lines=12> */
[----:B------:R-:W-:Y:S02]  /*246d0*/  IADD3.X R6, R6, UR6, RZ, P3, !PT ;  /* 0x0000000606067c10 */ /* 0x000fe40009ffe4ff */
[----:B------:R-:W-:-:S03]  /*246e0*/  MOV R190, R5 ;  /* 0x0000000500be7202 */ /* 0x000fc60000000f00 */
[----:B------:R-:W-:Y:S01]  /*246f0*/  IMAD.MOV.U32 R191, RZ, RZ, R6 ;  /* 0x000000ffffbf7224 */ /* 0x000fe200078e0006 */
        /* <DEDUP_REMOVED lines=49> */
[----:B------:R-:W-:Y:S02]  /*24a10*/  IADD3 R5, P2, R5, UR4, RZ ;  /* 0x0000000405057c10 */ /* 0x000fe4000ff5e0ff */
[----:B------:R-:W-:Y:S02]  /*24a20*/  IADD3 R0, P3, R0, UR4, RZ ;  /* 0x0000000400007c10 */ /* 0x000fe4000ff7e0ff */
[----:B------:R-:W-:Y:S01]  /*24a30*/  IADD3.X R6, R6, UR6, RZ, P2, !PT ;  /* 0x0000000606067c10 */ /* 0x000fe200097fe4ff */
[----:B------:R-:W-:Y:S01]  /*24a40*/  STL [R1+0x5a4], R188 ;  /* 0x0005a4bc01007387 */ /* 0x000fe20000100800 */
[----:B------:R-:W-:-:S03]  /*24a50*/  IADD3.X R3, R3, UR6, RZ, P3, !PT ;  /* 0x0000000603037c10 */ /* 0x000fc60009ffe4ff */
[----:B------:R-:W-:Y:S01]  /*24a60*/  STL [R1+0x5a0], R189 ;  /* 0x0005a0bd01007387 */ /* 0x000fe20000100800 */
[----:B-1----:R-:W-:Y:S01]  /*24a70*/  MOV R190, R5 ;  /* 0x0000000500be7202 */ /* 0x002fe20000000f00 */
[----:B------:R-:W-:Y:S02]  /*24a80*/  IMAD.MOV.U32 R191, RZ, RZ, R6 ;  /* 0x000000ffffbf7224 */ /* 0x000fe400078e0006 */
[----:B------:R-:W-:Y:S04]  /*24a90*/  STL [R1+0x5ac], R7 ;  /* 0x0005ac0701007387 */ /* 0x000fe80000100800 */
[----:B------:R1:W-:Y:S04]  /*24aa0*/  STL [R1+0x5a8], R185 ;  /* 0x0005a8b901007387 */ /* 0x0003e80000100800 */
[----:B------:R-:W-:Y:S04]  /*24ab0*/  STL [R1+0x5b4], R5 ;  /* 0x0005b40501007387 */ /* 0x000fe80000100800 */
[----:B------:R-:W-:Y:S04]  /*24ac0*/  STL [R1+0x5b0], R6 ;  /* 0x0005b00601007387 */ /* 0x000fe80000100800 */
[----:B------:R-:W-:Y:S04]  /*24ad0*/  STL [R1+0x5bc], R0 ;  /* 0x0005bc0001007387 */ /* 0x000fe80000100800 */
[----:B------:R2:W-:Y:S04]  /*24ae0*/  LDGSTS.E [R187+0x1800c], desc[UR8][R190.64], P1 ;  /* 0x1800c000bebb7fae */ /* 0x0005e80008921848 */
[----:B------:R3:W-:Y:S04]  /*24af0*/  STL [R1+0x5b8], R3 ;  /* 0x0005b80301007387 */ /* 0x0007e80000100800 */
[----:B-1----:R-:W4:Y:S01]  /*24b00*/  LDL.LU R185, [R1+0x1c0] ;  /* 0x0001c00001b97983 */ /* 0x002f220000300800 */
[----:B--2---:R-:W-:-:S03]  /*24b10*/  IMAD.MOV.U32 R191, RZ, RZ, R3 ;  /* 0x000000ffffbf7224 */ /* 0x004fc600078e0003 */
[----:B---3--:R-:W2:Y:S01]  /*24b20*/  LDL.LU R3, [R1+0x1c4] ;  /* 0x0001c40001037983 */ /* 0x008ea20000300800 */
[----:B------:R-:W-:-:S03]  /*24b30*/  IMAD.MOV.U32 R190, RZ, RZ, R0 ;  /* 0x000000ffffbe7224 */ /* 0x000fc600078e0000 */
[----:B------:R-:W3:Y:S04]  /*24b40*/  LDL.LU R7, [R1+0x1c8] ;  /* 0x0001c80001077983 */ /* 0x000ee80000300800 */
[----:B------:R1:W-:Y:S01]  /*24b50*/  LDGSTS.E [R187+0x1c00c], desc[UR8][R190.64], P1 ;  /* 0x1c00c000bebb7fae */ /* 0x0003e20008921848 */
[----:B------:R-:W-:Y:S02]  /*24b60*/  ISETP.GT.AND P1, PT, R180, 0x18, PT ;  /* 0x00000018b400780c */ /* 0x000fe40003f24270 */
[----:B------:R-:W-:Y:S01]  /*24b70*/  LOP3.LUT R0, R4, 0x60, RZ, 0x3c, !PT ;  /* 0x0000006004007812 */ /* 0x000fe200078e3cff */
[----:B------:R-:W3:Y:S04]  /*24b80*/  LDL.LU R6, [R1+0x1cc] ;  /* 0x0001cc0001067983 */ /* 0x000ee80000300800 */
[----:B------:R-:W3:Y:S01]  /*24b90*/  LDL.LU R5, [R1+0x1d0] ;  /* 0x0001d00001057983 */ /* 0x000ee20000300800 */
[----:B-1----:R-:W-:-:S04]  /*24ba0*/  SEL R187, RZ, 0x4, !P1 ;  /* 0x00000004ffbb7807 */ /* 0x002fc80004800000 */
[----:B------:R-:W-:-:S04]  /*24bb0*/  SEL R187, R187, RZ, !P0 ;  /* 0x000000ffbbbb7207 */ /* 0x000fc80004000000 */
[----:B------:R-:W-:Y:S02]  /*24bc0*/  ISETP.NE.U32.AND P2, PT, R187, RZ, PT ;  /* 0x000000ffbb00720c */ /* 0x000fe40003f45070 */
[----:B------:R-:W-:Y:S02]  /*24bd0*/  IADD3 R187, R0, UR12, RZ ;  /* 0x0000000c00bb7c10 */ /* 0x000fe4000fffe0ff */
[----:B------:R-:W3:Y:S01]  /*24be0*/  LDL.LU R0, [R1+0x1d4] ;  /* 0x0001d40001007983 */ /* 0x000ee20000300800 */
[----:B------:R-:W-:-:S04]  /*24bf0*/  IADD3 R238, P1, R238, UR4, RZ ;  /* 0x00000004eeee7c10 */ /* 0x000fc8000ff3e0ff */
[----:B------:R-:W-:Y:S01]  /*24c00*/  IADD3.X R237, R237, UR6, RZ, P1, !PT ;  /* 0x00000006eded7c10 */ /* 0x000fe20008ffe4ff */
[----:B------:R-:W-:Y:S01]  /*24c10*/  IMAD.MOV.U32 R190, RZ, RZ, R238 ;  /* 0x000000ffffbe7224 */ /* 0x000fe200078e00ee */
[----:B------:R-:W-:-:S03]  /*24c20*/  ISETP.GT.AND P1, PT, R180, 0x19, PT ;  /* 0x00000019b400780c */ /* 0x000fc60003f24270 */
[----:B------:R-:W-:Y:S01]  /*24c30*/  IMAD.MOV.U32 R191, RZ, RZ, R237 ;  /* 0x000000ffffbf7224 */ /* 0x000fe200078e00ed */
[----:B------:R-:W-:-:S04]  /*24c40*/  IADD3 R240, P3, R240, UR4, RZ ;  /* 0x00000004f0f07c10 */ /* 0x000fc8000ff7e0ff */
[----:B------:R1:W-:Y:S01]  /*24c50*/  LDGSTS.E [R187], desc[UR8][R190.64], P2 ;  /* 0x00000000bebb7fae */ /* 0x0003e20009121848 */
[----:B------:R-:W-:Y:S02]  /*24c60*/  IADD3.X R239, R239, UR6, RZ, P3, !PT ;  /* 0x00000006efef7c10 */ /* 0x000fe40009ffe4ff */
[----:B------:R-:W-:Y:S02]  /*24c70*/  IADD3 R242, P4, R242, UR4, RZ ;  /* 0x00000004f2f27c10 */ /* 0x000fe4000ff9e0ff */
[----:B-1----:R-:W-:-:S04]  /*24c80*/  SEL R190, RZ, 0x4, !P1 ;  /* 0x00000004ffbe7807 */ /* 0x002fc80004800000 */
[----:B------:R-:W-:Y:S02]  /*24c90*/  SEL R190, R190, RZ, !P0 ;  /* 0x000000ffbebe7207 */ /* 0x000fe40004000000 */
[----:B------:R-:W-:Y:S02]  /*24ca0*/  MOV R191, R239 ;  /* 0x000000ef00bf7202 */ /* 0x000fe40000000f00 */
[----:B------:R-:W-:Y:S01]  /*24cb0*/  ISETP.NE.U32.AND P1, PT, R190, RZ, PT ;  /* 0x000000ffbe00720c */ /* 0x000fe20003f25070 */
[----:B------:R-:W-:Y:S01]  /*24cc0*/  IMAD.MOV.U32 R190, RZ, RZ, R240 ;  /* 0x000000ffffbe7224 */ /* 0x000fe200078e00f0 */
[----:B------:R-:W-:-:S04]  /*24cd0*/  IADD3.X R241, R241, UR6, RZ, P4, !PT ;  /* 0x00000006f1f17c10 */ /* 0x000fc8000a7fe4ff */
        /* <DEDUP_REMOVED lines=39> */
[----:B------:R-:W-:-:S05]  /*24f50*/  IMAD.MOV.U32 R190, RZ, RZ, R252 ;  /* 0x000000ffffbe7224 */ /* 0x000fca00078e00fc */
[----:B------:R1:W-:Y:S01]  /*24f60*/  LDGSTS.E [R187+0x400c], desc[UR8][R190.64], P1 ;  /* 0x0400c000bebb7fae */ /* 0x0003e20008921848 */
[----:B------:R-:W-:Y:S02]  /*24f70*/  ISETP.GT.AND P1, PT, R180, 0x39, PT ;  /* 0x00000039b400780c */ /* 0x000fe40003f24270 */
[----:B--2---:R-:W-:-:S04]  /*24f80*/  IADD3 R3, P4, R3, UR4, RZ ;  /* 0x0000000403037c10 */ /* 0x004fc8000ff9e0ff */
[----:B----4-:R-:W-:Y:S01]  /*24f90*/  IADD3.X R185, R185, UR6, RZ, P4, !PT ;  /* 0x00000006b9b97c10 */ /* 0x010fe2000a7fe4ff */
[----:B------:R-:W-:Y:S01]  /*24fa0*/  STL [R1+0x1c4], R3 ;  /* 0x0001c40301007387 */ /* 0x000fe20000100800 */
[----:B-1----:R-:W-:-:S03]  /*24fb0*/  IMAD.MOV.U32 R190, RZ, RZ, R3 ;  /* 0x000000ffffbe7224 */ /* 0x002fc600078e0003 */
[----:B------:R1:W-:Y:S01]  /*24fc0*/  STL [R1+0x1c0], R185 ;  /* 0x0001c0b901007387 */ /* 0x0003e20000100800 */
[----:B------:R-:W-:-:S03]  /*24fd0*/  IMAD.MOV.U32 R191, RZ, RZ, R185 ;  /* 0x000000ffffbf7224 */ /* 0x000fc600078e00b9 */
[----:B------:R-:W2:Y:S04]  /*24fe0*/  LDL.LU R189, [R1+0x1d8] ;  /* 0x0001d80001bd7983 */ /* 0x000ea80000300800 */
[----:B------:R-:W4:Y:S04]  /*24ff0*/  LDL.LU R188, [R1+0x1dc] ;  /* 0x0001dc0001bc7983 */ /* 0x000f280000300800 */
[----:B-1----:R-:W2:Y:S04]  /*25000*/  LDL.LU R185, [R1+0x1e0] ;  /* 0x0001e00001b97983 */ /* 0x002ea80000300800 */
[----:B------:R-:W2:Y:S01]  /*25010*/  LDL.LU R3, [R1+0x1e4] ;  /* 0x0001e40001037983 */ /* 0x000ea20000300800 */
[----:B---3--:R-:W-:-:S03]  /*25020*/  IADD3 R6, P3, R6, UR4, RZ ;  /* 0x0000000406067c10 */ /* 0x008fc6000ff7e0ff */
[----:B------:R1:W-:Y:S01]  /*25030*/  LDGSTS.E [R187+0x8000], desc[UR8][R190.64], P2 ;  /* 0x08000000bebb7fae */ /* 0x0003e20009121848 */
[----:B------:R-:W-:Y:S02]  /*25040*/  IADD3.X R7, R7, UR6, RZ, P3, !PT ;  /* 0x0000000607077c10 */ /* 0x000fe40009ffe4ff */
[----:B------:R-:W-:Y:S02]  /*25050*/  IADD3 R0, P4, R0, UR4, RZ ;  /* 0x0000000400007c10 */ /* 0x000fe4000ff9e0ff */
[----:B-1----:R-:W-:-:S04]  /*25060*/  SEL R190, RZ, 0x4, !P1 ;  /* 0x00000004ffbe7807 */ /* 0x002fc80004800000 */
[----:B------:R-:W-:Y:S02]  /*25070*/  SEL R190, R190, RZ, !P0 ;  /* 0x000000ffbebe7207 */ /* 0x000fe40004000000 */
[----:B------:R-:W-:Y:S01]  /*25080*/  IADD3.X R5, R5, UR6, RZ, P4, !PT ;  /* 0x0000000605057c10 */ /* 0x000fe2000a7fe4ff */
[----:B------:R-:W-:Y:S01]  /*25090*/  STL [R1+0x1cc], R6 ;  /* 0x0001cc0601007387 */ /* 0x000fe20000100800 */
[----:B------:R-:W-:Y:S01]  /*250a0*/  ISETP.NE.U32.AND P1, PT, R190, RZ, PT ;  /* 0x000000ffbe00720c */ /* 0x000fe20003f25070 */
[----:B------:R-:W-:Y:S01]  /*250b0*/  IMAD.MOV.U32 R190, RZ, RZ, R6 ;  /* 0x000000ffffbe7224 */ /* 0x000fe200078e0006 */
[----:B------:R-:W-:Y:S01]  /*250c0*/  MOV R191, R7 ;  /* 0x0000000700bf7202 */ /* 0x000fe20000000f00 */
[----:B------:R1:W-:Y:S04]  /*250d0*/  STL [R1+0x1c8], R7 ;  /* 0x0001c80701007387 */ /* 0x0003e80000100800 */
[----:B------:R-:W-:Y:S04]  /*250e0*/  STL [R1+0x1d4], R0 ;  /* 0x0001d40001007387 */ /* 0x000fe80000100800 */
[----:B------:R3:W-:Y:S04]  /*250f0*/  STL [R1+0x1d0], R5 ;  /* 0x0001d00501007387 */ /* 0x0007e80000100800 */
[----:B-1----:R-:W2:Y:S04]  /*25100*/  LDL.LU R7, [R1+0x1e8] ;  /* 0x0001e80001077983 */ /* 0x002ea80000300800 */
[----:B------:R1:W-:Y:S04]  /*25110*/  LDGSTS.E [R187+0xc000], desc[UR8][R190.64], P2 ;  /* 0x0c000000bebb7fae */ /* 0x0003e80009121848 */
[----:B------:R-:W2:Y:S01]  /*25120*/  LDL.LU R6, [R1+0x1ec] ;  /* 0x0001ec0001067983 */ /* 0x000ea20000300800 */
        /* <DEDUP_REMOVED lines=9> */
[----:B----4-:R-:W-:-:S04]  /*251c0*/  IADD3 R188, P3, R188, UR4, RZ ;  /* 0x00000004bcbc7c10 */ /* 0x010fc8000ff7e0ff */
[----:B--2---:R-:W-:Y:S02]  /*251d0*/  IADD3.X R189, R189, UR6, RZ, P3, !PT ;  /* 0x00000006bdbd7c10 */ /* 0x004fe40009ffe4ff */
        /* <DEDUP_REMOVED lines=8> */
[----:B-1----:R-:W4:Y:S04]  /*25260*/  LDL.LU R189, [R1+0x1f8] ;  /* 0x0001f80001bd7983 */ /* 0x002f280000300800 */
[----:B------:R1:W-:Y:S04]  /*25270*/  LDGSTS.E [R187+0xc004], desc[UR8][R190.64], P1 ;  /* 0x0c004000bebb7fae */ /* 0x0003e80008921848 */
[----:B------:R-:W4:Y:S01]  /*25280*/  LDL.LU R188, [R1+0x1fc] ;  /* 0x0001fc0001bc7983 */ /* 0x000f220000300800 */
        /* <DEDUP_REMOVED lines=8> */
[----:B-1----:R-:W-:-:S04]  /*25310*/  SEL R190, RZ, 0x4, !P1 ;  /* 0x00000004ffbe7807 */ /* 0x002fc80004800000 */
[----:B------:R-:W-:Y:S02]  /*25320*/  SEL R190, R190, RZ, !P0 ;  /* 0x000000ffbebe7207 */ /* 0x000fe40004000000 */
[----:B---3--:R-:W-:Y:S02]  /*25330*/  IADD3 R0, P4, R0, UR4, RZ ;  /* 0x0000000400007c10 */ /* 0x008fe4000ff9e0ff */
[----:B------:R-:W-:Y:S01]  /*25340*/  ISETP.NE.U32.AND P1, PT, R190, RZ, PT ;  /* 0x000000ffbe00720c */ /* 0x000fe20003f25070 */
[----:B------:R-:W-:Y:S01]  /*25350*/  IMAD.MOV.U32 R190, RZ, RZ, R6 ;  /* 0x000000ffffbe7224 */ /* 0x000fe200078e0006 */
[----:B------:R-:W-:Y:S01]  /*25360*/  IADD3.X R5, R5, UR6, RZ, P4, !PT ;  /* 0x0000000605057c10 */ /* 0x000fe2000a7fe4ff */
        /* <DEDUP_REMOVED lines=8> */
[----:B---3--:R-:W-:-:S02]  /*253f0*/  IMAD.MOV.U32 R191, RZ, RZ, R5 ;  /* 0x000000ffffbf7224 */ /* 0x008fc400078e0005 */
[----:B------:R-:W-:Y:S01]  /*25400*/  IMAD.MOV.U32 R190, RZ, RZ, R0 ;  /* 0x000000ffffbe7224 */ /* 0x000fe200078e0000 */
[----:B------:R-:W3:Y:S04]  /*25410*/  LDL.LU R5, [R1+0x3d0] ;  /* 0x0003d00001057983 */ /* 0x000ee80000300800 */
[----:B------:R-:W3:Y:S01]  /*25420*/  LDL.LU R0, [R1+0x3d4] ;  /* 0x0003d40001007983 */ /* 0x000ee20000300800 */
[----:B------:R-:W-:-:S03]  /*25430*/  ISETP.GT.AND P2, PT, R180, 0x58, PT ;  /* 0x00000058b400780c */ /* 0x000fc60003f44270 */
[----:B------:R1:W-:Y:S02]  /*25440*/  LDGSTS.E [R187+0x800c], desc[UR8][R190.64], P1 ;  /* 0x0800c000bebb7fae */ /* 0x0003e40008921848 */
[----:B-1----:R-:W-:-:S04]  /*25450*/  SEL R190, RZ, 0x4, !P2 ;  /* 0x00000004ffbe7807 */ /* 0x002fc80005000000 */
[----:B------:R-:W-:-:S04]  /*25460*/  SEL R190, R190, RZ, !P0 ;  /* 0x000000ffbebe7207 */ /* 0x000fc80004000000 */
[----:B------:R-:W-:Y:S02]  /*25470*/  ISETP.NE.U32.AND P2, PT, R190, RZ, PT ;  /* 0x000000ffbe00720c */ /* 0x000fe40003f45070 */
[----:B----4-:R-:W-:-:S04]  /*25480*/  IADD3 R188, P3, R188, UR4, RZ ;  /* 0x00000004bcbc7c10 */ /* 0x010fc8000ff7e0ff */
        /* <DEDUP_REMOVED lines=10> */
[----:B-1----:R-:W3:Y:S04]  /*25530*/  LDL.LU R189, [R1+0x3d8] ;  /* 0x0003d80001bd7983 */ /* 0x002ee80000300800 */
[----:B------:R-:W3:Y:S01]  /*25540*/  LDL.LU R188, [R1+0x3dc] ;  /* 0x0003dc0001bc7983 */ /* 0x000ee20000300800 */
[----:B----4-:R-:W-:-:S02]  /*25550*/  IMAD.MOV.U32 R191, RZ, RZ, R185 ;  /* 0x000000ffffbf7224 */ /* 0x010fc400078e00b9 */
[----:B------:R-:W-:Y:S01]  /*25560*/  IMAD.MOV.U32 R190, RZ, RZ, R3 ;  /* 0x000000ffffbe7224 */ /* 0x000fe200078e0003 */
[----:B--2---:R-:W2:Y:S04]  /*25570*/  LDL.LU R185, [R1+0x3e0] ;  /* 0x0003e00001b97983 */ /* 0x004ea80000300800 */
[----:B------:R-:W4:Y:S01]  /*25580*/  LDL.LU R3, [R1+0x3e4] ;  /* 0x0003e40001037983 */ /* 0x000f220000300800 */
[----:B------:R-:W-:-:S03]  /*25590*/  ISETP.GT.AND P1, PT, R180, 0x59, PT ;  /* 0x00000059b400780c */ /* 0x000fc60003f24270 */
[----:B------:R1:W-:Y:S02]  /*255a0*/  LDGSTS.E [R187+0x10000], desc[UR8][R190.64], P2 ;  /* 0x10000000bebb7fae */ /* 0x0003e40009121848 */
[----:B-1----:R-:W-:Y:S02]  /*255b0*/  SEL R190, RZ, 0x4, !P1 ;  /* 0x00000004ffbe7807 */ /* 0x002fe40004800000 */
[----:B------:R-:W-:Y:S02]  /*255c0*/  IADD3 R6, P3, R6, UR4, RZ ;  /* 0x0000000406067c10 */ /* 0x000fe4000ff7e0ff */
[----:B------:R-:W-:Y:S02]  /*255d0*/  SEL R190, R190, RZ, !P0 ;  /* 0x000000ffbebe7207 */ /* 0x000fe40004000000 */
[----:B------:R-:W-:Y:S01]  /*255e0*/  IADD3.X R7, R7, UR6, RZ, P3, !PT ;  /* 0x0000000607077c10 */ /* 0x000fe20009ffe4ff */
[----:B------:R-:W-:Y:S01]  /*255f0*/  STL [R1+0x3cc], R6 ;  /* 0x0003cc0601007387 */ /* 0x000fe20000100800 */
[----:B------:R-:W-:-:S02]  /*25600*/  ISETP.NE.U32.AND P1, PT, R190, RZ, PT ;  /* 0x000000ffbe00720c */ /* 0x000fc40003f25070 */
[----:B---3--:R-:W-:Y:S01]  /*25610*/  IADD3 R0, P4, R0, UR4, RZ ;  /* 0x0000000400007c10 */ /* 0x008fe2000ff9e0ff */
[----:B------:R-:W-:Y:S01]  /*25620*/  IMAD.MOV.U32 R190, RZ, RZ, R6 ;  /* 0x000000ffffbe7224 */ /* 0x000fe200078e0006 */
[----:B------:R-:W-:Y:S02]  /*25630*/  MOV R191, R7 ;  /* 0x0000000700bf7202 */ /* 0x000fe40000000f00 */
[----:B------:R-:W-:Y:S01]  /*25640*/  IADD3.X R5, R5, UR6, RZ, P4, !PT ;  /* 0x0000000605057c10 */ /* 0x000fe2000a7fe4ff */
        /* <DEDUP_REMOVED lines=18> */
[----:B----4-:R-:W-:-:S03]  /*25770*/  IADD3 R3, P4, R3, UR4, RZ ;  /* 0x0000000403037c10 */ /* 0x010fc6000ff9e0ff */
[----:B------:R1:W-:Y:S01]  /*25780*/  STL [R1+0x3d8], R189 ;  /* 0x0003d8bd01007387 */ /* 0x0003e20000100800 */
[----:B--2---:R-:W-:Y:S01]  /*25790*/  IADD3.X R185, R185, UR6, RZ, P4, !PT ;  /* 0x00000006b9b97c10 */ /* 0x004fe2000a7fe4ff */
[----:B------:R-:W-:Y:S01]  /*257a0*/  IMAD.MOV.U32 R190, RZ, RZ, R188 ;  /* 0x000000ffffbe7224 */ /* 0x000fe200078e00bc */
[----:B------:R-:W-:Y:S01]  /*257b0*/  MOV R191, R189 ;  /* 0x000000bd00bf7202 */ /* 0x000fe20000000f00 */
[----:B------:R-:W-:Y:S04]  /*257c0*/  STL [R1+0x3e4], R3 ;  /* 0x0003e40301007387 */ /* 0x000fe80000100800 */
[----:B------:R2:W-:Y:S04]  /*257d0*/  STL [R1+0x3e0], R185 ;  /* 0x0003e0b901007387 */ /* 0x0005e80000100800 */
[----:B-1----:R-:W4:Y:S04]  /*257e0*/  LDL.LU R189, [R1+0x3f8] ;  /* 0x0003f80001bd7983 */ /* 0x002f280000300800 */
[----:B------:R-:W4:Y:S04]  /*257f0*/  LDL.LU R188, [R1+0x3fc] ;  /* 0x0003fc0001bc7983 */ /* 0x000f280000300800 */
        /* <DEDUP_REMOVED lines=10> */
[----:B------:R-:W-:Y:S01]  /*258a0*/  SEL R190, R190, RZ, !P0 ;  /* 0x000000ffbebe7207 */ /* 0x000fe20004000000 */
[----:B------:R-:W-:Y:S01]  /*258b0*/  STL [R1+0x3ec], R6 ;  /* 0x0003ec0601007387 */ /* 0x000fe20000100800 */
[----:B------:R-:W-:Y:S02]  /*258c0*/  MOV R191, R7 ;  /* 0x0000000700bf7202 */ /* 0x000fe40000000f00 */
[----:B------:R-:W-:Y:S02]  /*258d0*/  ISETP.NE.U32.AND P1, PT, R190, RZ, PT ;  /* 0x000000ffbe00720c */ /* 0x000fe40003f25070 */
[----:B---3--:R-:W-:Y:S01]  /*258e0*/  IADD3 R0, P4, R0, UR4, RZ ;  /* 0x0000000400007c10 */ /* 0x008fe2000ff9e0ff */
[----:B------:R-:W-:-:S03]  /*258f0*/  IMAD.MOV.U32 R190, RZ, RZ, R6 ;  /* 0x000000ffffbe7224 */ /* 0x000fc600078e0006 */
[----:B------:R-:W-:Y:S01]  /*25900*/  IADD3.X R5, R5, UR6, RZ, P4, !PT ;  /* 0x0000000605057c10 */ /* 0x000fe2000a7fe4ff */
        /* <DEDUP_REMOVED lines=17> */
[----:B------:R-:W-:-:S03]  /*25a20*/  IMAD.MOV.U32 R190, RZ, RZ, R188 ;  /* 0x000000ffffbe7224 */ /* 0x000fc600078e00bc */
[----:B------:R-:W-:Y:S01]  /*25a30*/  MOV R191, R189 ;  /* 0x000000bd00bf7202 */ /* 0x000fe20000000f00 */
[----:B------:R-:W-:Y:S04]  /*25a40*/  STL [R1+0x3fc], R188 ;  /* 0x0003fcbc01007387 */ /* 0x000fe80000100800 */
[----:B------:R-:W-:Y:S04]  /*25a50*/  STL [R1+0x3f8], R189 ;  /* 0x0003f8bd01007387 */ /* 0x000fe80000100800 */
[----:B------:R1:W-:Y:S01]  /*25a60*/  LDGSTS.E [R187+0x1400c], desc[UR8][R190.64], P1 ;  /* 0x1400c000bebb7fae */ /* 0x0003e20008921848 */
[----:B--2---:R-:W-:-:S04]  /*25a70*/  IADD3 R3, P4, R3, UR4, RZ ;  /* 0x0000000403037c10 */ /* 0x004fc8000ff9e0ff */
[----:B------:R-:W-:Y:S01]  /*25a80*/  IADD3.X R185, R185, UR6, RZ, P4, !PT ;  /* 0x00000006b9b97c10 */ /* 0x000fe2000a7fe4ff */
[----:B------:R-:W-:Y:S01]  /*25a90*/  STL [R1+0x5c4], R3 ;  /* 0x0005c40301007387 */ /* 0x000fe20000100800 */
[----:B-1----:R-:W-:-:S03]  /*25aa0*/  IMAD.MOV.U32 R190, RZ, RZ, R3 ;  /* 0x000000ffffbe7224 */ /* 0x002fc600078e0003 */
[----:B------:R1:W-:Y:S01]  /*25ab0*/  STL [R1+0x5c0], R185 ;  /* 0x0005c0b901007387 */ /* 0x0003e20000100800 */
[----:B------:R-:W-:Y:S01]  /*25ac0*/  IMAD.MOV.U32 R191, RZ, RZ, R185 ;  /* 0x000000ffffbf7224 */ /* 0x000fe200078e00b9 */
[----:B------:R-:W-:-:S04]  /*25ad0*/  ISETP.GT.AND P1, PT, R180, 0x79, PT ;  /* 0x00000079b400780c */ /* 0x000fc80003f24270 */
[----:B------:R2:W-:Y:S04]  /*25ae0*/  LDGSTS.E [R187+0x18000], desc[UR8][R190.64], P2 ;  /* 0x18000000bebb7fae */ /* 0x0005e80009121848 */
[----:B-1----:R-:W4:Y:S04]  /*25af0*/  LDL.LU R185, [R1+0x5d8] ;  /* 0x0005d80001b97983 */ /* 0x002f280000300800 */
[----:B------:R-:W4:Y:S04]  /*25b00*/  LDL.LU R3, [R1+0x5dc] ;  /* 0x0005dc0001037983 */ /* 0x000f280000300800 */
[----:B------:R-:W4:Y:S04]  /*25b10*/  LDL.LU R189, [R1+0x5e0] ;  /* 0x0005e00001bd7983 */ /* 0x000f280000300800 */
[----:B------:R-:W4:Y:S01]  /*25b20*/  LDL.LU R188, [R1+0x5e4] ;  /* 0x0005e40001bc7983 */ /* 0x000f220000300800 */
[----:B--2---:R-:W-:-:S04]  /*25b30*/  SEL R190, RZ, 0x4, !P1 ;  /* 0x00000004ffbe7807 */ /* 0x004fc80004800000 */
[----:B------:R-:W-:-:S04]  /*25b40*/  SEL R190, R190, RZ, !P0 ;  /* 0x000000ffbebe7207 */ /* 0x000fc80004000000 */
[----:B------:R-:W-:Y:S02]  /*25b50*/  ISETP.NE.U32.AND P1, PT, R190, RZ, PT ;  /* 0x000000ffbe00720c */ /* 0x000fe40003f25070 */
[----:B------:R-:W-:-:S04]  /*25b60*/  IADD3 R6, P3, R6, UR4, RZ ;  /* 0x0000000406067c10 */ /* 0x000fc8000ff7e0ff */
[----:B------:R-:W-:Y:S01]  /*25b70*/  IADD3.X R7, R7, UR6, RZ, P3, !PT ;  /* 0x0000000607077c10 */ /* 0x000fe20009ffe4ff */
[----:B------:R-:W-:Y:S01]  /*25b80*/  STL [R1+0x5cc], R6 ;  /* 0x0005cc0601007387 */ /* 0x000fe20000100800 */
[----:B---3--:R-:W-:-:S03]  /*25b90*/  IADD3 R0, P4, R0, UR4, RZ ;  /* 0x0000000400007c10 */ /* 0x008fc6000ff9e0ff */
[----:B------:R1:W-:Y:S01]  /*25ba0*/  STL [R1+0x5c8], R7 ;  /* 0x0005c80701007387 */ /* 0x0003e20000100800 */
[----:B------:R-:W-:-:S03]  /*25bb0*/  IADD3.X R5, R5, UR6, RZ, P4, !PT ;  /* 0x0000000605057c10 */ /* 0x000fc6000a7fe4ff */
[----:B------:R-:W-:Y:S01]  /*25bc0*/  STL [R1+0x5d4], R0 ;  /* 0x0005d40001007387 */ /* 0x000fe20000100800 */
[----:B------:R-:W-:Y:S01]  /*25bd0*/  MOV R191, R7 ;  /* 0x0000000700bf7202 */ /* 0x000fe20000000f00 */
[----:B------:R-:W-:Y:S02]  /*25be0*/  IMAD.MOV.U32 R190, RZ, RZ, R6 ;  /* 0x000000ffffbe7224 */ /* 0x000fe400078e0006 */
[----:B------:R2:W-:Y:S04]  /*25bf0*/  STL [R1+0x5d0], R5 ;  /* 0x0005d00501007387 */ /* 0x0005e80000100800 */
[----:B-1----:R-:W3:Y:S04]  /*25c00*/  LDL.LU R7, [R1+0x5e8] ;  /* 0x0005e80001077983 */ /* 0x002ee80000300800 */
[----:B------:R-:W3:Y:S04]  /*25c10*/  LDL.LU R6, [R1+0x5ec] ;  /* 0x0005ec0001067983 */ /* 0x000ee80000300800 */
[----:B------:R1:W-:Y:S01]  /*25c20*/  LDGSTS.E [R187+0x1c000], desc[UR8][R190.64], P2 ;  /* 0x1c000000bebb7fae */ /* 0x0003e20009121848 */
[----:B------:R-:W-:Y:S01]  /*25c30*/  ISETP.GT.AND P2, PT, R180, 0x7a, PT ;  /* 0x0000007ab400780c */ /* 0x000fe20003f44270 */
[----:B-1----:R-:W-:-:S02]  /*25c40*/  IMAD.MOV.U32 R190, RZ, RZ, R0 ;  /* 0x000000ffffbe7224 */ /* 0x002fc400078e0000 */
[----:B------:R-:W-:Y:S02]  /*25c50*/  IMAD.MOV.U32 R191, RZ, RZ, R5 ;  /* 0x000000ffffbf7224 */ /* 0x000fe400078e0005 */
[----:B--2---:R-:W2:Y:S04]  /*25c60*/  LDL.LU R5, [R1+0x5f4] ;  /* 0x0005f40001057983 */ /* 0x004ea80000300800 */
[----:B------:R1:W-:Y:S04]  /*25c70*/  LDGSTS.E [R187+0x18004], desc[UR8][R190.64], P1 ;  /* 0x18004000bebb7fae */ /* 0x0003e80008921848 */
[----:B------:R-:W2:Y:S01]  /*25c80*/  LDL.LU R0, [R1+0x5fc] ;  /* 0x0005fc0001007983 */ /* 0x000ea20000300800 */
[----:B-1----:R-:W-:-:S04]  /*25c90*/  SEL R190, RZ, 0x4, !P2 ;  /* 0x00000004ffbe7807 */ /* 0x002fc80005000000 */
[----:B------:R-:W-:-:S04]  /*25ca0*/  SEL R190, R190, RZ, !P0 ;  /* 0x000000ffbebe7207 */ /* 0x000fc80004000000 */
[----:B------:R-:W-:Y:S02]  /*25cb0*/  ISETP.NE.U32.AND P2, PT, R190, RZ, PT ;  /* 0x000000ffbe00720c */ /* 0x000fe40003f45070 */
[----:B----4-:R-:W-:-:S04]  /*25cc0*/  IADD3 R3, P3, R3, UR4, RZ ;  /* 0x0000000403037c10 */ /* 0x010fc8000ff7e0ff */
[----:B------:R-:W-:Y:S01]  /*25cd0*/  IADD3.X R185, R185, UR6, RZ, P3, !PT ;  /* 0x00000006b9b97c10 */ /* 0x000fe20009ffe4ff */
[----:B------:R-:W-:Y:S01]  /*25ce0*/  STL [R1+0x5dc], R3 ;  /* 0x0005dc0301007387 */ /* 0x000fe20000100800 */
[----:B------:R-:W-:-:S03]  /*25cf0*/  IADD3 R188, P4, R188, UR4, RZ ;  /* 0x00000004bcbc7c10 */ /* 0x000fc6000ff9e0ff */
[----:B------:R1:W-:Y:S01]  /*25d00*/  STL [R1+0x5d8], R185 ;  /* 0x0005d8b901007387 */ /* 0x0003e20000100800 */
[----:B------:R-:W-:Y:S02]  /*25d10*/  MOV R191, R185 ;  /* 0x000000b900bf7202 */ /* 0x000fe40000000f00 */
[----:B------:R-:W-:Y:S01]  /*25d20*/  IADD3.X R189, R189, UR6, RZ, P4, !PT ;  /* 0x00000006bdbd7c10 */ /* 0x000fe2000a7fe4ff */
[----:B------:R-:W-:Y:S01]  /*25d30*/  STL [R1+0x5e4], R188 ;  /* 0x0005e4bc01007387 */ /* 0x000fe20000100800 */
[----:B------:R-:W-:-:S03]  /*25d40*/  IMAD.MOV.U32 R190, RZ, RZ, R3 ;  /* 0x000000ffffbe7224 */ /* 0x000fc600078e0003 */
[----:B-1----:R-:W4:Y:S04]  /*25d50*/  LDL.LU R185, [R1+0x5f0] ;  /* 0x0005f00001b97983 */ /* 0x002f280000300800 */
[----:B------:R-:W-:Y:S04]  /*25d60*/  STL [R1+0x5e0], R189 ;  /* 0x0005e0bd01007387 */ /* 0x000fe80000100800 */
[----:B------:R-:W4:Y:S04]  /*25d70*/  LDL.LU R3, [R1+0x5f8] ;  /* 0x0005f80001037983 */ /* 0x000f280000300800 */
[----:B------:R1:W-:Y:S01]  /*25d80*/  LDGSTS.E [R187+0x1c004], desc[UR8][R190.64], P1 ;  /* 0x1c004000bebb7fae */ /* 0x0003e20008921848 */
[----:B------:R-:W-:Y:S01]  /*25d90*/  ISETP.GT.AND P1, PT, R180, 0x7b, PT ;  /* 0x0000007bb400780c */ /* 0x000fe20003f24270 */
[----:B-1----:R-:W-:-:S02]  /*25da0*/  IMAD.MOV.U32 R190, RZ, RZ, R188 ;  /* 0x000000ffffbe7224 */ /* 0x002fc400078e00bc */
[----:B------:R-:W-:-:S05]  /*25db0*/  IMAD.MOV.U32 R191, RZ, RZ, R189 ;  /* 0x000000ffffbf7224 */ /* 0x000fca00078e00bd */
[----:B------:R1:W-:Y:S01]  /*25dc0*/  LDGSTS.E [R187+0x18008], desc[UR8][R190.64], P2 ;  /* 0x18008000bebb7fae */ /* 0x0003e20009121848 */
[----:B---3--:R-:W-:Y:S02]  /*25dd0*/  IADD3 R6, P3, R6, UR4, RZ ;  /* 0x0000000406067c10 */ /* 0x008fe4000ff7e0ff */
[----:B-1----:R-:W-:Y:S02]  /*25de0*/  SEL R190, RZ, 0x4, !P1 ;  /* 0x00000004ffbe7807 */ /* 0x002fe40004800000 */
[----:B------:R-:W-:Y:S02]  /*25df0*/  IADD3.X R7, R7, UR6, RZ, P3, !PT ;  /* 0x0000000607077c10 */ /* 0x000fe40009ffe4ff */
[----:B------:R-:W-:Y:S01]  /*25e00*/  SEL R190, R190, RZ, !P0 ;  /* 0x000000ffbebe7207 */ /* 0x000fe20004000000 */
[----:B------:R-:W-:Y:S01]  /*25e10*/  STL [R1+0x5ec], R6 ;  /* 0x0005ec0601007387 */ /* 0x000fe20000100800 */
[----:B------:R-:W-:Y:S02]  /*25e20*/  MOV R191, R7 ;  /* 0x0000000700bf7202 */ /* 0x000fe40000000f00 */
[----:B------:R-:W-:Y:S01]  /*25e30*/  ISETP.NE.U32.AND P1, PT, R190, RZ, PT ;  /* 0x000000ffbe00720c */ /* 0x000fe20003f25070 */
[----:B------:R1:W-:Y:S01]  /*25e40*/  STL [R1+0x5e8], R7 ;  /* 0x0005e80701007387 */ /* 0x0003e20000100800 */
[----:B------:R-:W-:-:S05]  /*25e50*/  IMAD.MOV.U32 R190, RZ, RZ, R6 ;  /* 0x000000ffffbe7224 */ /* 0x000fca00078e0006 */
[----:B------:R3:W-:Y:S04]  /*25e60*/  LDGSTS.E [R187+0x1c008], desc[UR8][R190.64], P2 ;  /* 0x1c008000bebb7fae */ /* 0x0007e80009121848 */
[----:B-1----:R-:W4:Y:S04]  /*25e70*/  LDL.LU R7, [R1] ;  /* 0x0000000001077983 */ /* 0x002f280000300800 */
[----:B------:R-:W4:Y:S01]  /*25e80*/  LDL.LU R6, [R1+0x4] ;  /* 0x0000040001067983 */ /* 0x000f220000300800 */
[----:B--2---:R-:W-:Y:S02]  /*25e90*/  IADD3 R5, P2, R5, UR4, RZ ;  /* 0x0000000405057c10 */ /* 0x004fe4000ff5e0ff */
[----:B------:R-:W-:-:S03]  /*25ea0*/  IADD3 R0, P3, R0, UR4, RZ ;  /* 0x0000000400007c10 */ /* 0x000fc6000ff7e0ff */
[----:B---3--:R-:W-:Y:S01]  /*25eb0*/  IMAD.MOV.U32 R190, RZ, RZ, R5 ;  /* 0x000000ffffbe7224 */ /* 0x008fe200078e0005 */
[----:B------:R-:W-:Y:S01]  /*25ec0*/  STL [R1+0x5f4], R5 ;  /* 0x0005f40501007387 */ /* 0x000fe20000100800 */
[----:B------:R-:W-:Y:S02]  /*25ed0*/  LOP3.LUT R188, R4, 0x70, RZ, 0x3c, !PT ;  /* 0x0000007004bc7812 */ /* 0x000fe400078e3cff */
[----:B----4-:R-:W-:-:S05]  /*25ee0*/  IADD3.X R185, R185, UR6, RZ, P2, !PT ;  /* 0x00000006b9b97c10 */ /* 0x010fca00097fe4ff */
[----:B------:R-:W-:Y:S01]  /*25ef0*/  IMAD.MOV.U32 R191, RZ, RZ, R185 ;  /* 0x000000ffffbf7224 */ /* 0x000fe200078e00b9 */
[----:B------:R-:W-:Y:S01]  /*25f00*/  IADD3.X R3, R3, UR6, RZ, P3, !PT ;  /* 0x0000000603037c10 */ /* 0x000fe20009ffe4ff */
[----:B------:R1:W-:Y:S04]  /*25f10*/  STL [R1+0x5f0], R185 ;  /* 0x0005f0b901007387 */ /* 0x0003e80000100800 */
[----:B------:R-:W-:Y:S04]  /*25f20*/  STL [R1+0x5fc], R0 ;  /* 0x0005fc0001007387 */ /* 0x000fe80000100800 */
[----:B------:R2:W-:Y:S04]  /*25f30*/  STL [R1+0x5f8], R3 ;  /* 0x0005f80301007387 */ /* 0x0005e80000100800 */
[----:B------:R3:W-:Y:S04]  /*25f40*/  LDGSTS.E [R187+0x1800c], desc[UR8][R190.64], P1 ;  /* 0x1800c000bebb7fae */ /* 0x0007e80008921848 */
[----:B-1----:R-:W4:Y:S04]  /*25f50*/  LDL.LU R185, [R1+0x8] ;  /* 0x0000080001b97983 */ /* 0x002f280000300800 */
[----:B------:R-:W4:Y:S01]  /*25f60*/  LDL.LU R5, [R1+0xc] ;  /* 0x00000c0001057983 */ /* 0x000f220000300800 */
[----:B---3--:R-:W-:Y:S01]  /*25f70*/  IMAD.MOV.U32 R190, RZ, RZ, R0 ;  /* 0x000000ffffbe7224 */ /* 0x008fe200078e0000 */
[----:B------:R-:W-:-:S02]  /*25f80*/  MOV R191, R3 ;  /* 0x0000000300bf7202 */ /* 0x000fc40000000f00 */
[----:B--2---:R-:W2:Y:S04]  /*25f90*/  LDL.LU R3, [R1+0x10] ;  /* 0x0000100001037983 */ /* 0x004ea80000300800 */
[----:B------:R-:W3:Y:S04]  /*25fa0*/  LDL.LU R0, [R1+0x14] ;  /* 0x0000140001007983 */ /* 0x000ee80000300800 */
[----:B------:R1:W-:Y:S01]  /*25fb0*/  LDGSTS.E [R187+0x1c00c], desc[UR8][R190.64], P1 ;  /* 0x1c00c000bebb7fae */ /* 0x0003e20008921848 */
[----:B------:R-:W-:-:S04]  /*25fc0*/  ISETP.GT.AND P1, PT, R180, 0x1c, PT ;  /* 0x0000001cb400780c */ /* 0x000fc80003f24270 */
[----:B-1----:R-:W-:-:S04]  /*25fd0*/  SEL R187, RZ, 0x4, !P1 ;  /* 0x00000004ffbb7807 */ /* 0x002fc80004800000 */
[----:B------:R-:W-:Y:S02]  /*25fe0*/  SEL R187, R187, RZ, !P0 ;  /* 0x000000ffbbbb7207 */ /* 0x000fe40004000000 */
[----:B------:R-:W-:-:S04]  /*25ff0*/  IADD3 R6, P1, R6, UR4, RZ ;  /* 0x0000000406067c10 */ /* 0x000fc8000ff3e0ff */
[----:B------:R-:W-:Y:S01]  /*26000*/  IADD3.X R7, R7, UR6, RZ, P1, !PT ;  /* 0x0000000607077c10 */ /* 0x000fe20008ffe4ff */
[----:B------:R-:W-:Y:S01]  /*26010*/  STL [R1+0x4], R6 ;  /* 0x0000040601007387 */ /* 0x000fe20000100800 */
[----:B------:R-:W-:Y:S01]  /*26020*/  ISETP.NE.U32.AND P2, PT, R187, RZ, PT ;  /* 0x000000ffbb00720c */ /* 0x000fe20003f45070 */
[----:B------:R-:W-:Y:S02]  /*26030*/  VIADD R187, R188, UR12 ;  /* 0x0000000cbcbb7c36 */ /* 0x000fe40008000000 */
[----:B------:R1:W-:Y:S01]  /*26040*/  STL [R1], R7 ;  /* 0x0000000701007387 */ /* 0x0003e20000100800 */
[----:B------:R-:W-:-:S03]  /*26050*/  IMAD.MOV.U32 R191, RZ, RZ, R7 ;  /* 0x000000ffffbf7224 */ /* 0x000fc600078e0007 */
[----:B------:R-:W2:Y:S01]  /*26060*/  LDL.LU R189, [R1+0x18] ;  /* 0x0000180001bd7983 */ /* 0x000ea20000300800 */
[----:B------:R-:W-:-:S03]  /*26070*/  IMAD.MOV.U32 R190, RZ, RZ, R6 ;  /* 0x000000ffffbe7224 */ /* 0x000fc600078e0006 */
[----:B------:R-:W2:Y:S04]  /*26080*/  LDL.LU R188, [R1+0x1c] ;  /* 0x00001c0001bc7983 */ /* 0x000ea80000300800 */
[----:B-1----:R-:W2:Y:S04]  /*26090*/  LDL.LU R7, [R1+0x20] ;  /* 0x0000200001077983 */ /* 0x002ea80000300800 */
[----:B------:R-:W2:Y:S01]  /*260a0*/  LDL.LU R6, [R1+0x24] ;  /* 0x0000240001067983 */ /* 0x000ea20000300800 */
[----:B------:R-:W-:-:S03]  /*260b0*/  ISETP.GT.AND P1, PT, R180, 0x1d, PT ;  /* 0x0000001db400780c */ /* 0x000fc60003f24270 */
[----:B------:R1:W-:Y:S02]  /*260c0*/  LDGSTS.E [R187], desc[UR8][R190.64], P2 ;  /* 0x00000000bebb7fae */ /* 0x0003e40009121848 */
[----:B-1----:R-:W-:-:S04]  /*260d0*/  SEL R190, RZ, 0x4, !P1 ;  /* 0x00000004ffbe7807 */ /* 0x002fc80004800000 */
[----:B------:R-:W-:-:S04]  /*260e0*/  SEL R190, R190, RZ, !P0 ;  /* 0x000000ffbebe7207 */ /* 0x000fc80004000000 */
[----:B------:R-:W-:Y:S02]  /*260f0*/  ISETP.NE.U32.AND P1, PT, R190, RZ, PT ;  /* 0x000000ffbe00720c */ /* 0x000fe40003f25070 */
[----:B----4-:R-:W-:-:S04]  /*26100*/  IADD3 R5, P3, R5, UR4, RZ ;  /* 0x0000000405057c10 */ /* 0x010fc8000ff7e0ff */
[----:B------:R-:W-:Y:S01]  /*26110*/  IADD3.X R185, R185, UR6, RZ, P3, !PT ;  /* 0x00000006b9b97c10 */ /* 0x000fe20009ffe4ff */
[----:B------:R-:W-:Y:S01]  /*26120*/  STL [R1+0xc], R5 ;  /* 0x00000c0501007387 */ /* 0x000fe20000100800 */
[----:B---3--:R-:W-:-:S03]  /*26130*/  IADD3 R0, P4, R0, UR4, RZ ;  /* 0x0000000400007c10 */ /* 0x008fc6000ff9e0ff */
[----:B------:R-:W-:Y:S01]  /*26140*/  IMAD.MOV.U32 R191, RZ, RZ, R185 ;  /* 0x000000ffffbf7224 */ /* 0x000fe200078e00b9 */
[----:B------:R-:W-:Y:S02]  /*26150*/  MOV R190, R5 ;  /* 0x0000000500be7202 */ /* 0x000fe40000000f00 */
[----:B--2---:R-:W-:Y:S01]  /*26160*/  IADD3.X R3, R3, UR6, RZ, P4, !PT ;  /* 0x0000000603037c10 */ /* 0x004fe2000a7fe4ff */
[----:B------:R1:W-:Y:S04]  /*26170*/  STL [R1+0x8], R185 ;  /* 0x000008b901007387 */ /* 0x0003e80000100800 */
[----:B------:R-:W-:Y:S04]  /*26180*/  STL [R1+0x14], R0 ;  /* 0x0000140001007387 */ /* 0x000fe80000100800 */
[----:B------:R2:W-:Y:S04]  /*26190*/  STL [R1+0x10], R3 ;  /* 0x0000100301007387 */ /* 0x0005e80000100800 */
[----:B-1----:R-:W3:Y:S04]  /*261a0*/  LDL.LU R185, [R1+0x28] ;  /* 0x0000280001b97983 */ /* 0x002ee80000300800 */
[----:B------:R1:W-:Y:S04]  /*261b0*/  LDGSTS.E [R187+0x4000], desc[UR8][R190.64], P2 ;  /* 0x04000000bebb7fae */ /* 0x0003e80009121848 */
[----:B------:R-:W4:Y:S01]  /*261c0*/  LDL.LU R5, [R1+0x2c] ;  /* 0x00002c0001057983 */ /* 0x000f220000300800 */
[----:B------:R-:W-:Y:S01]  /*261d0*/  ISETP.GT.AND P2, PT, R180, 0x1e, PT ;  /* 0x0000001eb400780c */ /* 0x000fe20003f44270 */
[----:B-1----:R-:W-:-:S02]  /*261e0*/  IMAD.MOV.U32 R191, RZ, RZ, R3 ;  /* 0x000000ffffbf7224 */ /* 0x002fc400078e0003 */
[----:B------:R-:W-:Y:S01]  /*261f0*/  IMAD.MOV.U32 R190, RZ, RZ, R0 ;  /* 0x000000ffffbe7224 */ /* 0x000fe200078e0000 */
[----:B--2---:R-:W2:Y:S04]  /*26200*/  LDL.LU R3, [R1+0x30] ;  /* 0x0000300001037983 */ /* 0x004ea80000300800 */
[----:B------:R-:W2:Y:S01]  /*26210*/  LDL.LU R0, [R1+0x34] ;  /* 0x0000340001007983 */ /* 0x000ea20000300800 */
[----:B------:R-:W-:-:S03]  /*26220*/  IADD3 R188, P3, R188, UR4, RZ ;  /* 0x00000004bcbc7c10 */ /* 0x000fc6000ff7e0ff */
[----:B------:R1:W-:Y:S01]  /*26230*/  LDGSTS.E [R187+0x4], desc[UR8][R190.64], P1 ;  /* 0x00004000bebb7fae */ /* 0x0003e20008921848 */
[----:B------:R-:W-:Y:S02]  /*26240*/  IADD3.X R189, R189, UR6, RZ, P3, !PT ;  /* 0x00000006bdbd7c10 */ /* 0x000fe40009ffe4ff */
[----:B------:R-:W-:Y:S02]  /*26250*/  IADD3 R6, P4, R6, UR4, RZ ;  /* 0x0000000406067c10 */ /* 0x000fe4000ff9e0ff */
[----:B-1----:R-:W-:Y:S02]  /*26260*/  SEL R190, RZ, 0x4, !P2 ;  /* 0x00000004ffbe7807 */ /* 0x002fe40005000000 */
[----:B------:R-:W-:Y:S02]  /*26270*/  IADD3.X R7, R7, UR6, RZ, P4, !PT ;  /* 0x0000000607077c10 */ /* 0x000fe4000a7fe4ff */
[----:B------:R-:W-:Y:S01]  /*26280*/  SEL R190, R190, RZ, !P0 ;  /* 0x000000ffbebe7207 */ /* 0x000fe20004000000 */
[----:B------:R-:W-:Y:S01]  /*26290*/  STL [R1+0x1c], R188 ;  /* 0x00001cbc01007387 */ /* 0x000fe20000100800 */
[----:B------:R-:W-:-:S02]  /*262a0*/  IMAD.MOV.U32 R191, RZ, RZ, R189 ;  /* 0x000000ffffbf7224 */ /* 0x000fc400078e00bd */
[----:B------:R-:W-:Y:S01]  /*262b0*/  ISETP.NE.U32.AND P2, PT, R190, RZ, PT ;  /* 0x000000ffbe00720c */ /* 0x000fe20003f45070 */
[----:B------:R1:W-:Y:S01]  /*262c0*/  STL [R1+0x18], R189 ;  /* 0x000018bd01007387 */ /* 0x0003e20000100800 */
[----:B------:R-:W-:-:S03]  /*262d0*/  MOV R190, R188 ;  /* 0x000000bc00be7202 */ /* 0x000fc60000000f00 */
[----:B------:R-:W-:Y:S04]  /*262e0*/  STL [R1+0x24], R6 ;  /* 0x0000240601007387 */ /* 0x000fe80000100800 */
[----:B------:R1:W-:Y:S04]  /*262f0*/  STL [R1+0x20], R7 ;  /* 0x0000200701007387 */ /* 0x0003e80000100800 */
[----:B-1----:R-:W2:Y:S04]  /*26300*/  LDL.LU R189, [R1+0x38] ;  /* 0x0000380001bd7983 */ /* 0x002ea80000300800 */
[----:B------:R-:W2:Y:S04]  /*26310*/  LDL.LU R188, [R1+0x3c] ;  /* 0x00003c0001bc7983 */ /* 0x000ea80000300800 */
[----:B------:R1:W-:Y:S02]  /*26320*/  LDGSTS.E [R187+0x4004], desc[UR8][R190.64], P1 ;  /* 0x04004000bebb7fae */ /* 0x0003e40008921848 */
[----:B-1----:R-:W-:-:S02]  /*26330*/  IMAD.MOV.U32 R191, RZ, RZ, R7 ;  /* 0x000000ffffbf7224 */ /* 0x002fc400078e0007 */
[----:B------:R-:W-:Y:S01]  /*26340*/  IMAD.MOV.U32 R190, RZ, RZ, R6 ;  /* 0x000000ffffbe7224 */ /* 0x000fe200078e0006 */
[----:B------:R-:W2:Y:S04]  /*26350*/  LDL.LU R7, [R1+0x200] ;  /* 0x0002000001077983 */ /* 0x000ea80000300800 */
[----:B------:R-:W2:Y:S01]  /*26360*/  LDL.LU R6, [R1+0x204] ;  /* 0x0002040001067983 */ /* 0x000ea20000300800 */
[----:B------:R-:W-:-:S03]  /*26370*/  ISETP.GT.AND P1, PT, R180, 0x1f, PT ;  /* 0x0000001fb400780c */ /* 0x000fc60003f24270 */
[----:B------:R1:W-:Y:S02]  /*26380*/  LDGSTS.E [R187+0x8], desc[UR8][R190.64], P2 ;  /* 0x00008000bebb7fae */ /* 0x0003e40009121848 */
[----:B-1----:R-:W-:-:S04]  /*26390*/  SEL R190, RZ, 0x4, !P1 ;  /* 0x00000004ffbe7807 */ /* 0x002fc80004800000 */
[----:B------:R-:W-:-:S04]  /*263a0*/  SEL R190, R190, RZ, !P0 ;  /* 0x000000ffbebe7207 */ /* 0x000fc80004000000 */
[----:B------:R-:W-:Y:S02]  /*263b0*/  ISETP.NE.U32.AND P1, PT, R190, RZ, PT ;  /* 0x000000ffbe00720c */ /* 0x000fe40003f25070 */
[----:B----4-:R-:W-:-:S04]  /*263c0*/  IADD3 R5, P3, R5, UR4, RZ ;  /* 0x0000000405057c10 */ /* 0x010fc8000ff7e0ff */
[----:B---3--:R-:W-:Y:S01]  /*263d0*/  IADD3.X R185, R185, UR6, RZ, P3, !PT ;  /* 0x00000006b9b97c10 */ /* 0x008fe20009ffe4ff */
[----:B------:R-:W-:Y:S01]  /*263e0*/  STL [R1+0x2c], R5 ;  /* 0x00002c0501007387 */ /* 0x000fe20000100800 */
[----:B------:R-:W-:-:S03]  /*263f0*/  MOV R190, R5 ;  /* 0x0000000500be7202 */ /* 0x000fc60000000f00 */
[----:B------:R-:W-:Y:S01]  /*26400*/  IMAD.MOV.U32 R191, RZ, RZ, R185 ;  /* 0x000000ffffbf7224 */ /* 0x000fe200078e00b9 */
[----:B--2---:R-:W-:Y:S01]  /*26410*/  IADD3 R0, P4, R0, UR4, RZ ;  /* 0x0000000400007c10 */ /* 0x004fe2000ff9e0ff */
[----:B------:R1:W-:Y:S03]  /*26420*/  STL [R1+0x28], R185 ;  /* 0x000028b901007387 */ /* 0x0003e60000100800 */
[----:B------:R-:W-:Y:S01]  /*26430*/  IADD3.X R3, R3, UR6, RZ, P4, !PT ;  /* 0x0000000603037c10 */ /* 0x000fe2000a7fe4ff */
[----:B------:R-:W-:Y:S04]  /*26440*/  STL [R1+0x34], R0 ;  /* 0x0000340001007387 */ /* 0x000fe80000100800 */
[----:B------:R2:W-:Y:S04]  /*26450*/  STL [R1+0x30], R3 ;  /* 0x0000300301007387 */ /* 0x0005e80000100800 */
[----:B-1----:R-:W3:Y:S04]  /*26460*/  LDL.LU R185, [R1+0x208] ;  /* 0x0002080001b97983 */ /* 0x002ee80000300800 */
[----:B------:R1:W-:Y:S01]  /*26470*/  LDGSTS.E [R187+0x4008], desc[UR8][R190.64], P2 ;  /* 0x04008000bebb7fae */ /* 0x0003e20009121848 */
[----:B------:R-:W-:-:S03]  /*26480*/  ISETP.GT.AND P2, PT, R180, 0x3c, PT ;  /* 0x0000003cb400780c */ /* 0x000fc60003f44270 */
[----:B------:R-:W4:Y:S01]  /*26490*/  LDL.LU R5, [R1+0x20c] ;  /* 0x00020c0001057983 */ /* 0x000f220000300800 */
[----:B-1----:R-:W-:Y:S02]  /*264a0*/  IMAD.MOV.U32 R190, RZ, RZ, R0 ;  /* 0x000000ffffbe7224 */ /* 0x002fe400078e0000 */
[----:B------:R-:W-:Y:S02]  /*264b0*/  IMAD.MOV.U32 R191, RZ, RZ, R3 ;  /* 0x000000ffffbf7224 */ /* 0x000fe400078e0003 */
[----:B--2---:R-:W2:Y:S04]  /*264c0*/  LDL.LU R3, [R1+0x210] ;  /* 0x0002100001037983 */ /* 0x004ea80000300800 */
[----:B------:R-:W2:Y:S04]  /*264d0*/  LDL.LU R0, [R1+0x214] ;  /* 0x0002140001007983 */ /* 0x000ea80000300800 */
[----:B------:R1:W-:Y:S01]  /*264e0*/  LDGSTS.E [R187+0xc], desc[UR8][R190.64], P1 ;  /* 0x0000c000bebb7fae */ /* 0x0003e20008921848 */
[----:B------:R-:W-:-:S04]  /*264f0*/  IADD3 R188, P3, R188, UR4, RZ ;  /* 0x00000004bcbc7c10 */ /* 0x000fc8000ff7e0ff */
[----:B------:R-:W-:Y:S02]  /*26500*/  IADD3.X R189, R189, UR6, RZ, P3, !PT ;  /* 0x00000006bdbd7c10 */ /* 0x000fe40009ffe4ff */
[----:B-1----:R-:W-:-:S04]  /*26510*/  SEL R190, RZ, 0x4, !P2 ;  /* 0x00000004ffbe7807 */ /* 0x002fc80005000000 */
[----:B------:R-:W-:Y:S01]  /*26520*/  SEL R190, R190, RZ, !P0 ;  /* 0x000000ffbebe7207 */ /* 0x000fe20004000000 */
[----:B------:R-:W-:Y:S01]  /*26530*/  IMAD.MOV.U32 R191, RZ, RZ, R189 ;  /* 0x000000ffffbf7224 */ /* 0x000fe200078e00bd */
[----:B------:R-:W-:Y:S02]  /*26540*/  IADD3 R6, P4, R6, UR4, RZ ;  /* 0x0000000406067c10 */ /* 0x000fe4000ff9e0ff */
[----:B------:R-:W-:Y:S02]  /*26550*/  ISETP.NE.U32.AND P2, PT, R190, RZ, PT ;  /* 0x000000ffbe00720c */ /* 0x000fe40003f45070 */
        /* <DEDUP_REMOVED lines=9> */
[----:B------:R-:W-:-:S02]  /*265f0*/  IMAD.MOV.U32 R191, RZ, RZ, R7 ;  /* 0x000000ffffbf7224 */ /* 0x000fc400078e0007 */
        /* <DEDUP_REMOVED lines=25> */
[----:B------:R-:W2:Y:S04]  /*26790*/  LDL.LU R0, [R1+0x234] ;  /* 0x0002340001007983 */ /* 0x000ea80000300800 */
[----:B------:R1:W-:Y:S02]  /*267a0*/  LDGSTS.E [R187+0x8004], desc[UR8][R190.64], P1 ;  /* 0x08004000bebb7fae */ /* 0x0003e40008921848 */
[----:B-1----:R-:W-:-:S02]  /*267b0*/  SEL R190, RZ, 0x4, !P2 ;  /* 0x00000004ffbe7807 */ /* 0x002fc40005000000 */
[----:B------:R-:W-:Y:S02]  /*267c0*/  IADD3 R188, P3, R188, UR4, RZ ;  /* 0x00000004bcbc7c10 */ /* 0x000fe4000ff7e0ff */
[----:B------:R-:W-:Y:S02]  /*267d0*/  SEL R190, R190, RZ, !P0 ;  /* 0x000000ffbebe7207 */ /* 0x000fe40004000000 */
[----:B------:R-:W-:Y:S01]  /*267e0*/  IADD3.X R189, R189, UR6, RZ, P3, !PT ;  /* 0x00000006bdbd7c10 */ /* 0x000fe20009ffe4ff */
[----:B------:R-:W-:Y:S01]  /*267f0*/  STL [R1+0x21c], R188 ;  /* 0x00021cbc01007387 */ /* 0x000fe20000100800 */
[----:B------:R-:W-:-:S03]  /*26800*/  IADD3 R6, P4, R6, UR4, RZ ;  /* 0x0000000406067c10 */ /* 0x000fc6000ff9e0ff */
[----:B------:R1:W-:Y:S01]  /*26810*/  STL [R1+0x218], R189 ;  /* 0x000218bd01007387 */ /* 0x0003e20000100800 */
[----:B------:R-:W-:Y:S02]  /*26820*/  ISETP.NE.U32.AND P2, PT, R190, RZ, PT ;  /* 0x000000ffbe00720c */ /* 0x000fe40003f45070 */
[----:B------:R-:W-:Y:S01]  /*26830*/  IADD3.X R7, R7, UR6, RZ, P4, !PT ;  /* 0x0000000607077c10 */ /* 0x000fe2000a7fe4ff */
[----:B------:R-:W-:Y:S01]  /*26840*/  IMAD.MOV.U32 R191, RZ, RZ, R189 ;  /* 0x000000ffffbf7224 */ /* 0x000fe200078e00bd */
[----:B------:R-:W-:Y:S01]  /*26850*/  MOV R190, R188 ;  /* 0x000000bc00be7202 */ /* 0x000fe20000000f00 */
        /* <DEDUP_REMOVED lines=33> */
[----:B------:R-:W-:-:S02]  /*26a70*/  IADD3 R188, P3, R188, UR4, RZ ;  /* 0x00000004bcbc7c10 */ /* 0x000fc4000ff7e0ff */
[----:B-1----:R-:W-:Y:S02]  /*26a80*/  SEL R190, RZ, 0x4, !P2 ;  /* 0x00000004ffbe7807 */ /* 0x002fe40005000000 */
[----:B------:R-:W-:Y:S02]  /*26a90*/  IADD3.X R189, R189, UR6, RZ, P3, !PT ;  /* 0x00000006bdbd7c10 */ /* 0x000fe40009ffe4ff */
[----:B------:R-:W-:Y:S01]  /*26aa0*/  SEL R190, R190, RZ, !P0 ;  /* 0x000000ffbebe7207 */ /* 0x000fe20004000000 */
[----:B------:R-:W-:Y:S02]  /*26ab0*/  STL [R1+0x23c], R188 ;  /* 0x00023cbc01007387 */ /* 0x000fe40000100800 */
[----:B------:R-:W-:Y:S01]  /*26ac0*/  IMAD.MOV.U32 R191, RZ, RZ, R189 ;  /* 0x000000ffffbf7224 */ /* 0x000fe200078e00bd */
[----:B------:R-:W-:Y:S02]  /*26ad0*/  ISETP.NE.U32.AND P2, PT, R190, RZ, PT ;  /* 0x000000ffbe00720c */ /* 0x000fe40003f45070 */
[----:B------:R-:W-:Y:S01]  /*26ae0*/  MOV R190, R188 ;  /* 0x000000bc00be7202 */ /* 0x000fe20000000f00 */
[----:B------:R1:W-:Y:S04]  /*26af0*/  STL [R1+0x238], R189 ;  /* 0x000238bd01007387 */ /* 0x0003e80000100800 */
[----:B------:R1:W-:Y:S01]  /*26b00*/  LDGSTS.E [R187+0xc00c], desc[UR8][R190.64], P1 ;  /* 0x0c00c000bebb7fae */ /* 0x0003e20008921848 */
[----:B------:R-:W-:-:S04]  /*26b10*/  IADD3 R6, P4, R6, UR4, RZ ;  /* 0x0000000406067c10 */ /* 0x000fc8000ff9e0ff */
[----:B------:R-:W-:Y:S01]  /*26b20*/  IADD3.X R7, R7, UR6, RZ, P4, !PT ;  /* 0x0000000607077c10 */ /* 0x000fe2000a7fe4ff */
[----:B------:R-:W-:Y:S04]  /*26b30*/  STL [R1+0x404], R6 ;  /* 0x0004040601007387 */ /* 0x000fe80000100800 */
[----:B------:R1:W-:Y:S02]  /*26b40*/  STL [R1+0x400], R7 ;  /* 0x0004000701007387 */ /* 0x0003e40000100800 */
[----:B-1----:R-:W-:Y:S02]  /*26b50*/  IMAD.MOV.U32 R191, RZ, RZ, R7 ;  /* 0x000000ffffbf7224 */ /* 0x002fe400078e0007 */
[----:B------:R-:W2:Y:S01]  /*26b60*/  LDL.LU R189, [R1+0x418] ;  /* 0x0004180001bd7983 */ /* 0x000ea20000300800 */
[----:B------:R-:W-:-:S03]  /*26b70*/  IMAD.MOV.U32 R190, RZ, RZ, R6 ;  /* 0x000000ffffbe7224 */ /* 0x000fc600078e0006 */
[----:B------:R-:W2:Y:S04]  /*26b80*/  LDL.LU R188, [R1+0x41c] ;  /* 0x00041c0001bc7983 */ /* 0x000ea80000300800 */
        /* <DEDUP_REMOVED lines=29> */
[----:B------:R-:W-:Y:S02]  /*26d60*/  IADD3 R6, P4, R6, UR4, RZ ;  /* 0x0000000406067c10 */ /* 0x000fe4000ff9e0ff */
        /* <DEDUP_REMOVED lines=43> */
[----:B------:R-:W-:-:S03]  /*27020*/  SEL R190, R190, RZ, !P0 ;  /* 0x000000ffbebe7207 */ /* 0x000fc60004000000 */
[----:B------:R-:W-:Y:S01]  /*27030*/  IMAD.MOV.U32 R191, RZ, RZ, R189 ;  /* 0x000000ffffbf7224 */ /* 0x000fe200078e00bd */
[----:B------:R-:W-:Y:S02]  /*27040*/  ISETP.NE.U32.AND P2, PT, R190, RZ, PT ;  /* 0x000000ffbe00720c */ /* 0x000fe40003f45070 */
[----:B------:R-:W-:Y:S01]  /*27050*/  MOV R190, R188 ;  /* 0x000000bc00be7202 */ /* 0x000fe20000000f00 */
[----:B------:R-:W-:Y:S01]  /*27060*/  STL [R1+0x43c], R188 ;  /* 0x00043cbc01007387 */ /* 0x000fe20000100800 */
[----:B------:R-:W-:-:S03]  /*27070*/  IADD3 R6, P4, R6, UR4, RZ ;  /* 0x0000000406067c10 */ /* 0x000fc6000ff9e0ff */
[----:B------:R-:W-:Y:S01]  /*27080*/  STL [R1+0x438], R189 ;  /* 0x000438bd01007387 */ /* 0x000fe20000100800 */
[----:B------:R-:W-:-:S03]  /*27090*/  IADD3.X R7, R7, UR6, RZ, P4, !PT ;  /* 0x0000000607077c10 */ /* 0x000fc6000a7fe4ff */
[----:B------:R-:W-:Y:S04]  /*270a0*/  STL [R1+0x604], R6 ;  /* 0x0006040601007387 */ /* 0x000fe80000100800 */
[----:B------:R1:W-:Y:S04]  /*270b0*/  LDGSTS.E [R187+0x1400c], desc[UR8][R190.64], P1 ;  /* 0x1400c000bebb7fae */ /* 0x0003e80008921848 */
[----:B------:R1:W-:Y:S02]  /*270c0*/  STL [R1+0x600], R7 ;  /* 0x0006000701007387 */ /* 0x0003e40000100800 */
[----:B-1----:R-:W-:-:S02]  /*270d0*/  IMAD.MOV.U32 R191, RZ, RZ, R7 ;  /* 0x000000ffffbf7224 */ /* 0x002fc400078e0007 */
[----:B------:R-:W-:Y:S01]  /*270e0*/  IMAD.MOV.U32 R190, RZ, RZ, R6 ;  /* 0x000000ffffbe7224 */ /* 0x000fe200078e0006 */
[----:B------:R-:W2:Y:S04]  /*270f0*/  LDL.LU R7, [R1+0x618] ;  /* 0x0006180001077983 */ /* 0x000ea80000300800 */
        /* <DEDUP_REMOVED lines=9> */
[----:B---3--:R-:W-:Y:S02]  /*27190*/  IADD3.X R185, R185, UR6, RZ, P3, !PT ;  /* 0x00000006b9b97c10 */ /* 0x008fe40009ffe4ff */
[----:B------:R-:W-:Y:S01]  /*271a0*/  MOV R190, R5 ;  /* 0x0000000500be7202 */ /* 0x000fe20000000f00 */
[----:B------:R-:W-:Y:S02]  /*271b0*/  STL [R1+0x60c], R5 ;  /* 0x00060c0501007387 */ /* 0x000fe40000100800 */
[----:B------:R-:W-:Y:S01]  /*271c0*/  IMAD.MOV.U32 R191, RZ, RZ, R185 ;  /* 0x000000ffffbf7224 */ /* 0x000fe200078e00b9 */
[----:B--2---:R-:W-:Y:S01]  /*271d0*/  IADD3 R0, P4, R0, UR4, RZ ;  /* 0x0000000400007c10 */ /* 0x004fe2000ff9e0ff */
[----:B------:R1:W-:Y:S03]  /*271e0*/  STL [R1+0x608], R185 ;  /* 0x000608b901007387 */ /* 0x0003e60000100800 */
[----:B------:R-:W-:Y:S01]  /*271f0*/  IADD3.X R3, R3, UR6, RZ, P4, !PT ;  /* 0x0000000603037c10 */ /* 0x000fe2000a7fe4ff */
[----:B------:R2:W-:Y:S04]  /*27200*/  STL [R1+0x614], R0 ;  /* 0x0006140001007387 */ /* 0x0005e80000100800 */
[----:B------:R3:W-:Y:S04]  /*27210*/  LDGSTS.E [R187+0x1c000], desc[UR8][R190.64], P2 ;  /* 0x1c000000bebb7fae */ /* 0x0007e80009121848 */
[----:B------:R4:W-:Y:S04]  /*27220*/  STL [R1+0x610], R3 ;  /* 0x0006100301007387 */ /* 0x0009e80000100800 */
[----:B-1----:R-:W4:Y:S01]  /*27230*/  LDL.LU R185, [R1+0x628] ;  /* 0x0006280001b97983 */ /* 0x002f220000300800 */
[----:B---3--:R-:W-:-:S03]  /*27240*/  IMAD.MOV.U32 R190, RZ, RZ, R0 ;  /* 0x000000ffffbe7224 */ /* 0x008fc600078e0000 */
[----:B--2---:R-:W2:Y:S01]  /*27250*/  LDL.LU R0, [R1+0x62c] ;  /* 0x00062c0001007983 */ /* 0x004ea20000300800 */
[----:B------:R-:W-:Y:S01]  /*27260*/  IMAD.MOV.U32 R191, RZ, RZ, R3 ;  /* 0x000000ffffbf7224 */ /* 0x000fe200078e0003 */
[----:B------:R-:W-:Y:S02]  /*27270*/  ISETP.GT.AND P2, PT, R180, 0x7e, PT ;  /* 0x0000007eb400780c */ /* 0x000fe40003f44270 */
[----:B----4-:R-:W3:Y:S04]  /*27280*/  LDL.LU R3, [R1+0x634] ;  /* 0x0006340001037983 */ /* 0x010ee80000300800 */
[----:B------:R1:W-:Y:S04]  /*27290*/  LDGSTS.E [R187+0x18004], desc[UR8][R190.64], P1 ;  /* 0x18004000bebb7fae */ /* 0x0003e80008921848 */
[----:B------:R-:W4:Y:S01]  /*272a0*/  LDL.LU R5, [R1+0x63c] ;  /* 0x00063c0001057983 */ /* 0x000f220000300800 */
[----:B-1----:R-:W-:-:S04]  /*272b0*/  SEL R190, RZ, 0x4, !P2 ;  /* 0x00000004ffbe7807 */ /* 0x002fc80005000000 */
[----:B------:R-:W-:-:S04]  /*272c0*/  SEL R190, R190, RZ, !P0 ;  /* 0x000000ffbebe7207 */ /* 0x000fc80004000000 */
[----:B------:R-:W-:Y:S02]  /*272d0*/  ISETP.NE.U32.AND P2, PT, R190, RZ, PT ;  /* 0x000000ffbe00720c */ /* 0x000fe40003f45070 */
[----:B------:R-:W-:-:S04]  /*272e0*/  IADD3 R6, P3, R6, UR4, RZ ;  /* 0x0000000406067c10 */ /* 0x000fc8000ff7e0ff */
[----:B------:R-:W-:Y:S02]  /*272f0*/  IADD3.X R7, R7, UR6, RZ, P3, !PT ;  /* 0x0000000607077c10 */ /* 0x000fe40009ffe4ff */
[----:B------:R-:W-:Y:S01]  /*27300*/  IADD3 R188, P4, R188, UR4, RZ ;  /* 0x00000004bcbc7c10 */ /* 0x000fe2000ff9e0ff */
[----:B------:R-:W-:Y:S02]  /*27310*/  STL [R1+0x61c], R6 ;  /* 0x00061c0601007387 */ /* 0x000fe40000100800 */
[----:B------:R-:W-:Y:S01]  /*27320*/  IMAD.MOV.U32 R191, RZ, RZ, R7 ;  /* 0x000000ffffbf7224 */ /* 0x000fe200078e0007 */
[----:B------:R-:W-:Y:S01]  /*27330*/  IADD3.X R189, R189, UR6, RZ, P4, !PT ;  /* 0x00000006bdbd7c10 */ /* 0x000fe2000a7fe4ff */
[----:B------:R1:W-:Y:S01]  /*27340*/  STL [R1+0x618], R7 ;  /* 0x0006180701007387 */ /* 0x0003e20000100800 */
[----:B------:R-:W-:-:S03]  /*27350*/  MOV R190, R6 ;  /* 0x0000000600be7202 */ /* 0x000fc60000000f00 */
[----:B------:R-:W-:Y:S04]  /*27360*/  STL [R1+0x624], R188 ;  /* 0x000624bc01007387 */ /* 0x000fe80000100800 */
[----:B------:R1:W-:Y:S04]  /*27370*/  LDGSTS.E [R187+0x1c004], desc[UR8][R190.64], P1 ;  /* 0x1c004000bebb7fae */ /* 0x0003e80008921848 */
[----:B-1----:R-:W4:Y:S04]  /*27380*/  LDL.LU R7, [R1+0x630] ;  /* 0x0006300001077983 */ /* 0x002f280000300800 */
[----:B------:R-:W-:Y:S04]  /*27390*/  STL [R1+0x620], R189 ;  /* 0x000620bd01007387 */ /* 0x000fe80000100800 */
[----:B------:R-:W4:Y:S01]  /*273a0*/  LDL.LU R6, [R1+0x638] ;  /* 0x0006380001067983 */ /* 0x000f220000300800 */
[----:B------:R-:W-:-:S02]  /*273b0*/  IMAD.MOV.U32 R190, RZ, RZ, R188 ;  /* 0x000000ffffbe7224 */ /* 0x000fc400078e00bc */
[----:B------:R-:W-:Y:S01]  /*273c0*/  IMAD.MOV.U32 R191, RZ, RZ, R189 ;  /* 0x000000ffffbf7224 */ /* 0x000fe200078e00bd */
[----:B------:R-:W-:-:S04]  /*273d0*/  ISETP.GT.AND P1, PT, R180, 0x7f, PT ;  /* 0x0000007fb400780c */ /* 0x000fc80003f24270 */
[----:B------:R1:W-:Y:S02]  /*273e0*/  LDGSTS.E [R187+0x18008], desc[UR8][R190.64], P2 ;  /* 0x18008000bebb7fae */ /* 0x0003e40009121848 */
[----:B-1----:R-:W-:-:S04]  /*273f0*/  SEL R190, RZ, 0x4, !P1 ;  /* 0x00000004ffbe7807 */ /* 0x002fc80004800000 */
[----:B------:R-:W-:-:S04]  /*27400*/  SEL R190, R190, RZ, !P0 ;  /* 0x000000ffbebe7207 */ /* 0x000fc80004000000 */
[----:B------:R-:W-:Y:S02]  /*27410*/  ISETP.NE.U32.AND P1, PT, R190, RZ, PT ;  /* 0x000000ffbe00720c */ /* 0x000fe40003f25070 */
[----:B--2---:R-:W-:-:S04]  /*27420*/  IADD3 R0, P3, R0, UR4, RZ ;  /* 0x0000000400007c10 */ /* 0x004fc8000ff7e0ff */
[----:B------:R-:W-:Y:S02]  /*27430*/  IADD3.X R185, R185, UR6, RZ, P3, !PT ;  /* 0x00000006b9b97c10 */ /* 0x000fe40009ffe4ff */
[----:B------:R-:W-:-:S03]  /*27440*/  MOV R190, R0 ;  /* 0x0000000000be7202 */ /* 0x000fc60000000f00 */
[----:B------:R-:W-:-:S05]  /*27450*/  IMAD.MOV.U32 R191, RZ, RZ, R185 ;  /* 0x000000ffffbf7224 */ /* 0x000fca00078e00b9 */
[----:B------:R1:W-:Y:S01]  /*27460*/  LDGSTS.E [R187+0x1c008], desc[UR8][R190.64], P2 ;  /* 0x1c008000bebb7fae */ /* 0x0003e20009121848 */
[----:B---3--:R-:W-:Y:S02]  /*27470*/  IADD3 R3, P2, R3, UR4, RZ ;  /* 0x0000000403037c10 */ /* 0x008fe4000ff5e0ff */
[----:B----4-:R-:W-:Y:S01]  /*27480*/  IADD3 R5, P3, R5, UR4, RZ ;  /* 0x0000000405057c10 */ /* 0x010fe2000ff7e0ff */
[----:B------:R2:W-:Y:S04]  /*27490*/  STL [R1+0x62c], R0 ;  /* 0x00062c0001007387 */ /* 0x0005e80000100800 */
[----:B------:R3:W-:Y:S04]  /*274a0*/  STL [R1+0x628], R185 ;  /* 0x000628b901007387 */ /* 0x0007e80000100800 */
[----:B--2---:R-:W2:Y:S04]  /*274b0*/  LDL.LU R0, [R1+0x644] ;  /* 0x0006440001007983 */ /* 0x004ea80000300800 */
[----:B---3--:R-:W3:Y:S04]  /*274c0*/  LDL.LU R185, [R1+0x684] ;  /* 0x0006840001b97983 */ /* 0x008ee80000300800 */
[----:B------:R-:W-:Y:S01]  /*274d0*/  STL [R1+0x634], R3 ;  /* 0x0006340301007387 */ /* 0x000fe20000100800 */
[----:B------:R-:W-:-:S05]  /*274e0*/  IADD3.X R7, R7, UR6, RZ, P2, !PT ;  /* 0x0000000607077c10 */ /* 0x000fca00097fe4ff */
[----:B------:R4:W-:Y:S01]  /*274f0*/  STL [R1+0x630], R7 ;  /* 0x0006300701007387 */ /* 0x0009e20000100800 */
[----:B------:R-:W-:Y:S01]  /*27500*/  IADD3.X R6, R6, UR6, RZ, P3, !PT ;  /* 0x0000000606067c10 */ /* 0x000fe20009ffe4ff */
[----:B-1----:R-:W-:Y:S02]  /*27510*/  IMAD.MOV.U32 R191, RZ, RZ, R7 ;  /* 0x000000ffffbf7224 */ /* 0x002fe400078e0007 */
[----:B------:R-:W-:Y:S04]  /*27520*/  STL [R1+0x63c], R5 ;  /* 0x00063c0501007387 */ /* 0x000fe80000100800 */
[----:B----4-:R-:W4:Y:S04]  /*27530*/  LDL.LU R7, [R1+0x640] ;  /* 0x0006400001077983 */ /* 0x010f280000300800 */
[----:B------:R1:W-:Y:S04]  /*27540*/  STL [R1+0x638], R6 ;  /* 0x0006380601007387 */ /* 0x0003e80000100800 */
[----:B------:R-:W4:Y:S01]  /*27550*/  LDL.LU R189, [R1+0x680] ;  /* 0x0006800001bd7983 */ /* 0x000f220000300800 */
[----:B------:R-:W-:-:S02]  /*27560*/  IMAD.MOV.U32 R190, RZ, RZ, R3 ;  /* 0x000000ffffbe7224 */ /* 0x000fc400078e0003 */
[----:B------:R-:W1:Y:S03]  /*27570*/  S2R R3, SR_TID.X ;  /* 0x0000000000037919 */ /* 0x000e660000002100 */
[----:B------:R1:W-:Y:S02]  /*27580*/  LDGSTS.E [R187+0x1800c], desc[UR8][R190.64], P1 ;  /* 0x1800c000bebb7fae */ /* 0x0003e40008921848 */
[----:B-1----:R-:W-:Y:S01]  /*27590*/  MOV R190, R5 ;  /* 0x0000000500be7202 */ /* 0x002fe20000000f00 */
[----:B------:R-:W-:Y:S02]  /*275a0*/  IMAD.MOV.U32 R191, RZ, RZ, R6 ;  /* 0x000000ffffbf7224 */ /* 0x000fe400078e0006 */
[----:B------:R-:W4:Y:S04]  /*275b0*/  LDL.LU R6, [R1+0x6c0] ;  /* 0x0006c00001067983 */ /* 0x000f280000300800 */
[----:B------:R1:W-:Y:S01]  /*275c0*/  LDGSTS.E [R187+0x1c00c], desc[UR8][R190.64], P1 ;  /* 0x1c00c000bebb7fae */ /* 0x0003e20008921848 */
[----:B------:R-:W-:-:S03]  /*275d0*/  ULEA UR12, UR60, UR10, 0xf ;  /* 0x0000000a3c0c7291 */ /* 0x000fc6000f8e783f */
[----:B------:R-:W0:Y:S01]  /*275e0*/  LDGDEPBAR ;  /* 0x00000000000079af */ /* 0x000e220000000000 */
[----:B------:R-:W-:-:S04]  /*275f0*/  LOP3.LUT R3, R3, 0x7f, RZ, 0xc0, !PT ;  /* 0x0000007f03037812 */ /* 0x000fc800078ec0ff */
[----:B------:R-:W-:Y:S02]  /*27600*/  ISETP.GE.AND P1, PT, R3, R180, PT ;  /* 0x000000b40300720c */ /* 0x000fe40003f26270 */
[----:B------:R-:W4:Y:S04]  /*27610*/  LDL.LU R3, [R1+0x6c4] ;  /* 0x0006c40001037983 */ /* 0x000f280000300800 */
[----:B------:R-:W4:Y:S04]  /*27620*/  LDL.LU R188, [R1+0x700] ;  /* 0x0007000001bc7983 */ /* 0x000f280000300800 */
[----:B------:R-:W4:Y:S01]  /*27630*/  LDL.LU R5, [R1+0x704] ;  /* 0x0007040001057983 */ /* 0x000f220000300800 */
[----:B------:R-:W-:-:S04]  /*27640*/  SEL R180, RZ, 0x4, P1 ;  /* 0x00000004ffb47807 */ /* 0x000fc80000800000 */
[----:B------:R-:W-:-:S04]  /*27650*/  SEL R180, R180, RZ, !P0 ;  /* 0x000000ffb4b47207 */ /* 0x000fc80004000000 */
[----:B------:R-:W-:Y:S01]  /*27660*/  ISETP.NE.U32.AND P0, PT, R180, RZ, PT ;  /* 0x000000ffb400720c */ /* 0x000fe20003f05070 */
[----:B------:R-:W-:-:S05]  /*27670*/  IMAD.U32 R180, RZ, RZ, UR12 ;  /* 0x0000000cffb47e24 */ /* 0x000fca000f8e00ff */
[----:B-1----:R-:W-:Y:S02]  /*27680*/  IADD3 R187, R2, 0x100000, R180 ;  /* 0x0010000002bb7810 */ /* 0x002fe40007ffe0b4 */
[----:B--2---:R-:W-:Y:S02]  /*27690*/  IADD3 R0, P1, R0, UR5, RZ ;  /* 0x0000000500007c10 */ /* 0x004fe4000ff3e0ff */
[----:B---3--:R-:W-:-:S03]  /*276a0*/  IADD3 R185, P2, R185, UR5, RZ ;  /* 0x00000005b9b97c10 */ /* 0x008fc6000ff5e0ff */
[----:B------:R1:W-:Y:S01]  /*276b0*/  STL [R1+0x644], R0 ;  /* 0x0006440001007387 */ /* 0x0003e20000100800 */
[----:B------:R-:W-:-:S03]  /*276c0*/  IMAD.MOV.U32 R190, RZ, RZ, R0 ;  /* 0x000000ffffbe7224 */ /* 0x000fc600078e0000 */
[----:B------:R-:W-:Y:S01]  /*276d0*/  STL [R1+0x684], R185 ;  /* 0x000684b901007387 */ /* 0x000fe20000100800 */
[----:B----4-:R-:W-:-:S04]  /*276e0*/  IADD3.X R7, R7, UR7, RZ, P1, !PT ;  /* 0x0000000707077c10 */ /* 0x010fc80008ffe4ff */
[----:B------:R-:W-:Y:S02]  /*276f0*/  MOV R191, R7 ;  /* 0x0000000700bf7202 */ /* 0x000fe40000000f00 */
[----:B------:R-:W-:Y:S01]  /*27700*/  IADD3.X R189, R189, UR7, RZ, P2, !PT ;  /* 0x00000007bdbd7c10 */ /* 0x000fe200097fe4ff */
[----:B------:R2:W-:Y:S04]  /*27710*/  STL [R1+0x640], R7 ;  /* 0x0006400701007387 */ /* 0x0005e80000100800 */
[----:B------:R3:W-:Y:S04]  /*27720*/  STL [R1+0x680], R189 ;  /* 0x000680bd01007387 */ /* 0x0007e80000100800 */
[----:B-1----:R-:W4:Y:S04]  /*27730*/  LDL.LU R0, [R1+0x744] ;  /* 0x0007440001007983 */ /* 0x002f280000300800 */
[----:B------:R1:W-:Y:S04]  /*27740*/  LDGSTS.E [R187+-0x80000], desc[UR8][R190.64], P0 ;  /* 0x80000000bebb7fae */ /* 0x0003e80008121848 */
[----:B--2---:R-:W2:Y:S01]  /*27750*/  LDL.LU R7, [R1+0x784] ;  /* 0x0007840001077983 */ /* 0x004ea20000300800 */
[----:B-1----:R-:W-:-:S03]  /*27760*/  IMAD.MOV.U32 R190, RZ, RZ, R185 ;  /* 0x000000ffffbe7224 */ /* 0x002fc600078e00b9 */
[----:B------:R-:W2:Y:S01]  /*27770*/  LDL.LU R185, [R1+0x740] ;  /* 0x0007400001b97983 */ /* 0x000ea20000300800 */
[----:B------:R-:W-:-:S03]  /*27780*/  IMAD.MOV.U32 R191, RZ, RZ, R189 ;  /* 0x000000ffffbf7224 */ /* 0x000fc600078e00bd */
[----:B---3--:R-:W3:Y:S04]  /*27790*/  LDL.LU R189, [R1+0x780] ;  /* 0x0007800001bd7983 */ /* 0x008ee80000300800 */
[----:B------:R1:W-:Y:S01]  /*277a0*/  LDGSTS.E [R187+-0x7fc00], desc[UR8][R190.64], P0 ;  /* 0x80400000bebb7fae */ /* 0x0003e20008121848 */
[----:B------:R-:W-:-:S04]  /*277b0*/  IADD3 R3, P1, R3, UR5, RZ ;  /* 0x0000000503037c10 */ /* 0x000fc8000ff3e0ff */
[----:B------:R-:W-:Y:S02]  /*277c0*/  IADD3.X R6, R6, UR7, RZ, P1, !PT ;  /* 0x0000000706067c10 */ /* 0x000fe40008ffe4ff */
[----:B------:R-:W-:Y:S01]  /*277d0*/  IADD3 R5, P2, R5, UR5, RZ ;  /* 0x0000000505057c10 */ /* 0x000fe2000ff5e0ff */
[----:B------:R-:W-:Y:S01]  /*277e0*/  STL [R1+0x6c4], R3 ;  /* 0x0006c40301007387 */ /* 0x000fe20000100800 */
[----:B-1----:R-:W-:Y:S01]  /*277f0*/  IMAD.MOV.U32 R190, RZ, RZ, R3 ;  /* 0x000000ffffbe7224 */ /* 0x002fe200078e0003 */
[----:B------:R-:W-:Y:S02]  /*27800*/  MOV R191, R6 ;  /* 0x0000000600bf7202 */ /* 0x000fe40000000f00 */
[----:B------:R-:W-:Y:S01]  /*27810*/  IADD3.X R188, R188, UR7, RZ, P2, !PT ;  /* 0x00000007bcbc7c10 */ /* 0x000fe200097fe4ff */
[----:B------:R1:W-:Y:S04]  /*27820*/  STL [R1+0x6c0], R6 ;  /* 0x0006c00601007387 */ /* 0x0003e80000100800 */
[----:B------:R-:W-:Y:S04]  /*27830*/  STL [R1+0x704], R5 ;  /* 0x0007040501007387 */ /* 0x000fe80000100800 */
[----:B------:R1:W-:Y:S04]  /*27840*/  LDGSTS.E [R187+-0x7f800], desc[UR8][R190.64], P0 ;  /* 0x80800000bebb7fae */ /* 0x0003e80008121848 */
[----:B-1----:R-:W3:Y:S04]  /*27850*/  LDL.LU R6, [R1+0x7c4] ;  /* 0x0007c40001067983 */ /* 0x002ee80000300800 */
[----:B------:R1:W-:Y:S04]  /*27860*/  STL [R1+0x700], R188 ;  /* 0x000700bc01007387 */ /* 0x0003e80000100800 */
[----:B------:R-:W3:Y:S01]  /*27870*/  LDL.LU R3, [R1+0x804] ;  /* 0x0008040001037983 */ /* 0x000ee20000300800 */
[----:B------:R-:W-:-:S02]  /*27880*/  IMAD.MOV.U32 R191, RZ, RZ, R188 ;  /* 0x000000ffffbf7224 */ /* 0x000fc400078e00bc */
[----:B------:R-:W-:Y:S01]  /*27890*/  IMAD.MOV.U32 R190, RZ, RZ, R5 ;  /* 0x000000ffffbe7224 */ /* 0x000fe200078e0005 */
[----:B-1----:R-:W3:Y:S04]  /*278a0*/  LDL.LU R188, [R1+0x7c0] ;  /* 0x0007c00001bc7983 */ /* 0x002ee80000300800 */
[----:B------:R-:W3:Y:S04]  /*278b0*/  LDL.LU R5, [R1+0x800] ;  /* 0x0008000001057983 */ /* 0x000ee80000300800 */
[----:B------:R1:W-:Y:S01]  /*278c0*/  LDGSTS.E [R187+-0x7f400], desc[UR8][R190.64], P0 ;  /* 0x80c00000bebb7fae */ /* 0x0003e20008121848 */
[----:B----4-:R-:W-:-:S02]  /*278d0*/  IADD3 R0, P1, R0, UR5, RZ ;  /* 0x0000000500007c10 */ /* 0x010fc4000ff3e0ff */
[----:B--2---:R-:W-:-:S03]  /*278e0*/  IADD3 R7, P2, R7, UR5, RZ ;  /* 0x0000000507077c10 */ /* 0x004fc6000ff5e0ff */
[----:B------:R2:W-:Y:S01]  /*278f0*/  STL [R1+0x744], R0 ;  /* 0x0007440001007387 */ /* 0x0005e20000100800 */
[----:B-1----:R-:W-:Y:S01]  /*27900*/  IMAD.MOV.U32 R190, RZ, RZ, R0 ;  /* 0x000000ffffbe7224 */ /* 0x002fe200078e0000 */
[----:B------:R-:W-:Y:S02]  /*27910*/  IADD3.X R185, R185, UR7, RZ, P1, !PT ;  /* 0x00000007b9b97c10 */ /* 0x000fe40008ffe4ff */
[----:B---3--:R-:W-:-:S03]  /*27920*/  IADD3.X R189, R189, UR7, RZ, P2, !PT ;  /* 0x00000007bdbd7c10 */ /* 0x008fc600097fe4ff */
[----:B------:R1:W-:Y:S01]  /*27930*/  STL [R1+0x740], R185 ;  /* 0x000740b901007387 */ /* 0x0003e20000100800 */
[----:B------:R-:W-:-:S03]  /*27940*/  MOV R191, R185 ;  /* 0x000000b900bf7202 */ /* 0x000fc60000000f00 */
[----:B------:R3:W-:Y:S04]  /*27950*/  STL [R1+0x784], R7 ;  /* 0x0007840701007387 */ /* 0x0007e80000100800 */
[----:B--2---:R-:W2:Y:S04]  /*27960*/  LDL.LU R0, [R1+0x64c] ;  /* 0x00064c0001007983 */ /* 0x004ea80000300800 */
[----:B------:R4:W-:Y:S04]  /*27970*/  STL [R1+0x780], R189 ;  /* 0x000780bd01007387 */ /* 0x0009e80000100800 */
[----:B-1----:R-:W2:Y:S04]  /*27980*/  LDL.LU R185, [R1+0x68c] ;  /* 0x00068c0001b97983 */ /* 0x002ea80000300800 */
[----:B------:R1:W-:Y:S02]  /*27990*/  LDGSTS.E [R187+-0x7f000], desc[UR8][R190.64], P0 ;  /* 0x81000000bebb7fae */ /* 0x0003e40008121848 */
[----:B-1----:R-:W-:-:S02]  /*279a0*/  IMAD.MOV.U32 R190, RZ, RZ, R7 ;  /* 0x000000ffffbe7224 */ /* 0x002fc400078e0007 */
[----:B---3--:R-:W3:Y:S01]  /*279b0*/  LDL.LU R7, [R1+0x648] ;  /* 0x0006480001077983 */ /* 0x008ee20000300800 */
[----:B------:R-:W-:-:S03]  /*279c0*/  IMAD.MOV.U32 R191, RZ, RZ, R189 ;  /* 0x000000ffffbf7224 */ /* 0x000fc600078e00bd */
[----:B----4-:R-:W4:Y:S01]  /*279d0*/  LDL.LU R189, [R1+0x688] ;  /* 0x0006880001bd7983 */ /* 0x010f220000300800 */
[----:B------:R-:W-:-:S03]  /*279e0*/  IADD3 R6, P1, R6, UR5, RZ ;  /* 0x0000000506067c10 */ /* 0x000fc6000ff3e0ff */
[----:B------:R1:W-:Y:S01]  /*279f0*/  LDGSTS.E [R187+-0x7ec00], desc[UR8][R190.64], P0 ;  /* 0x81400000bebb7fae */ /* 0x0003e20008121848 */
[----:B------:R-:W-:Y:S02]  /*27a00*/  IADD3 R3, P2, R3, UR5, RZ ;  /* 0x0000000503037c10 */ /* 0x000fe4000ff5e0ff */
[----:B------:R-:W-:Y:S01]  /*27a10*/  IADD3.X R188, R188, UR7, RZ, P1, !PT ;  /* 0x00000007bcbc7c10 */ /* 0x000fe20008ffe4ff */
[----:B------:R1:W-:Y:S01]  /*27a20*/  STL [R1+0x7c4], R6 ;  /* 0x0007c40601007387 */ /* 0x0003e20000100800 */
[----:B------:R-:W-:Y:S01]  /*27a30*/  IADD3.X R5, R5, UR7, RZ, P2, !PT ;  /* 0x0000000705057c10 */ /* 0x000fe200097fe4ff */
[----:B-1----:R-:W-:Y:S01]  /*27a40*/  IMAD.MOV.U32 R190, RZ, RZ, R6 ;  /* 0x000000ffffbe7224 */ /* 0x002fe200078e0006 */
[----:B------:R-:W-:Y:S01]  /*27a50*/  MOV R191, R188 ;  /* 0x000000bc00bf7202 */ /* 0x000fe20000000f00 */
[----:B------:R-:W-:Y:S04]  /*27a60*/  STL [R1+0x7c0], R188 ;  /* 0x0007c0bc01007387 */ /* 0x000fe80000100800 */
[----:B------:R1:W-:Y:S04]  /*27a70*/  STL [R1+0x804], R3 ;  /* 0x0008040301007387 */ /* 0x0003e80000100800 */
[----:B------:R1:W-:Y:S04]  /*27a80*/  LDGSTS.E [R187+-0x7e800], desc[UR8][R190.64], P0 ;  /* 0x81800000bebb7fae */ /* 0x0003e80008121848 */
[----:B------:R1:W-:Y:S04]  /*27a90*/  STL [R1+0x800], R5 ;  /* 0x0008000501007387 */ /* 0x0003e80000100800 */
[----:B------:R-:W4:Y:S01]  /*27aa0*/  LDL.LU R6, [R1+0x6c8] ;  /* 0x0006c80001067983 */ /* 0x000f220000300800 */
[----:B-1----:R-:W-:-:S03]  /*27ab0*/  IMAD.MOV.U32 R190, RZ, RZ, R3 ;  /* 0x000000ffffbe7224 */ /* 0x002fc600078e0003 */
[----:B------:R-:W4:Y:S01]  /*27ac0*/  LDL.LU R3, [R1+0x6cc] ;  /* 0x0006cc0001037983 */ /* 0x000f220000300800 */
[----:B------:R-:W-:-:S03]  /*27ad0*/  IMAD.MOV.U32 R191, RZ, RZ, R5 ;  /* 0x000000ffffbf7224 */ /* 0x000fc600078e0005 */
[----:B------:R-:W4:Y:S04]  /*27ae0*/  LDL.LU R188, [R1+0x708] ;  /* 0x0007080001bc7983 */ /* 0x000f280000300800 */
[----:B------:R-:W4:Y:S04]  /*27af0*/  LDL.LU R5, [R1+0x70c] ;  /* 0x00070c0001057983 */ /* 0x000f280000300800 */
[----:B------:R1:W-:Y:S02]  /*27b00*/  LDGSTS.E [R187+-0x7e400], desc[UR8][R190.64], P0 ;  /* 0x81c00000bebb7fae */ /* 0x0003e40008121848 */
[----:B-1----:R-:W-:-:S04]  /*27b10*/  LOP3.LUT R191, R2, 0x10, RZ, 0x3c, !PT ;  /* 0x0000001002bf7812 */ /* 0x002fc800078e3cff */
[----:B------:R-:W-:Y:S02]  /*27b20*/  IADD3 R187, R191, 0x100000, R180 ;  /* 0x00100000bfbb7810 */ /* 0x000fe40007ffe0b4 */
[----:B--2---:R-:W-:Y:S02]  /*27b30*/  IADD3 R0, P1, R0, UR5, RZ ;  /* 0x0000000500007c10 */ /* 0x004fe4000ff3e0ff */
[----:B------:R-:W-:-:S03]  /*27b40*/  IADD3 R185, P2, R185, UR5, RZ ;  /* 0x00000005b9b97c10 */ /* 0x000fc6000ff5e0ff */
[----:B------:R1:W-:Y:S01]  /*27b50*/  STL [R1+0x64c], R0 ;  /* 0x00064c0001007387 */ /* 0x0003e20000100800 */
[----:B------:R-:W-:Y:S01]  /*27b60*/  IMAD.MOV.U32 R190, RZ, RZ, R0 ;  /* 0x000000ffffbe7224 */ /* 0x000fe200078e0000 */
[----:B---3--:R-:W-:Y:S02]  /*27b70*/  IADD3.X R7, R7, UR7, RZ, P1, !PT ;  /* 0x0000000707077c10 */ /* 0x008fe40008ffe4ff */
[----:B----4-:R-:W-:-:S03]  /*27b80*/  IADD3.X R189, R189, UR7, RZ, P2, !PT ;  /* 0x00000007bdbd7c10 */ /* 0x010fc600097fe4ff */
[----:B------:R2:W-:Y:S01]  /*27b90*/  STL [R1+0x648], R7 ;  /* 0x0006480701007387 */ /* 0x0005e20000100800 */
[----:B------:R-:W-:-:S03]  /*27ba0*/  MOV R191, R7 ;  /* 0x0000000700bf7202 */ /* 0x000fc60000000f00 */
[----:B------:R3:W-:Y:S04]  /*27bb0*/  STL [R1+0x68c], R185 ;  /* 0x00068cb901007387 */ /* 0x0007e80000100800 */
[----:B------:R4:W-:Y:S04]  /*27bc0*/  STL [R1+0x688], R189 ;  /* 0x000688bd01007387 */ /* 0x0009e80000100800 */
[----:B-1----:R-:W4:Y:S04]  /*27bd0*/  LDL.LU R0, [R1+0x74c] ;  /* 0x00074c0001007983 */ /* 0x002f280000300800 */
[----:B------:R1:W-:Y:S04]  /*27be0*/  LDGSTS.E [R187+-0x7ff80], desc[UR8][R190.64], P0 ;  /* 0x80080000bebb7fae */ /* 0x0003e80008121848 */
[----:B--2---:R-:W2:Y:S01]  /*27bf0*/  LDL.LU R7, [R1+0x78c] ;  /* 0x00078c0001077983 */ /* 0x004ea20000300800 */
[----:B-1----:R-:W-:-:S03]  /*27c00*/  IMAD.MOV.U32 R190, RZ, RZ, R185 ;  /* 0x000000ffffbe7224 */ /* 0x002fc600078e00b9 */
[----:B---3--:R-:W3:Y:S01]  /*27c10*/  LDL.LU R185, [R1+0x748] ;  /* 0x0007480001b97983 */ /* 0x008ee20000300800 */
[----:B------:R-:W-:-:S03]  /*27c20*/  IMAD.MOV.U32 R191, RZ, RZ, R189 ;  /* 0x000000ffffbf7224 */ /* 0x000fc600078e00bd */
[----:B----4-:R-:W4:Y:S04]  /*27c30*/  LDL.LU R189, [R1+0x788] ;  /* 0x0007880001bd7983 */ /* 0x010f280000300800 */
        /* <DEDUP_REMOVED lines=11> */
[----:B-1----:R-:W4:Y:S04]  /*27cf0*/  LDL.LU R6, [R1+0x7cc] ;  /* 0x0007cc0001067983 */ /* 0x002f280000300800 */
[----:B------:R1:W-:Y:S04]  /*27d00*/  STL [R1+0x708], R188 ;  /* 0x000708bc01007387 */ /* 0x0003e80000100800 */
[----:B------:R-:W4:Y:S01]  /*27d10*/  LDL.LU R3, [R1+0x80c] ;  /* 0x00080c0001037983 */ /* 0x000f220000300800 */
[----:B------:R-:W-:-:S02]  /*27d20*/  IMAD.MOV.U32 R191, RZ, RZ, R188 ;  /* 0x000000ffffbf7224 */ /* 0x000fc400078e00bc */
[----:B------:R-:W-:Y:S01]  /*27d30*/  IMAD.MOV.U32 R190, RZ, RZ, R5 ;  /* 0x000000ffffbe7224 */ /* 0x000fe200078e0005 */
[----:B-1----:R-:W4:Y:S04]  /*27d40*/  LDL.LU R188, [R1+0x7c8] ;  /* 0x0007c80001bc7983 */ /* 0x002f280000300800 */
[----:B------:R-:W4:Y:S04]  /*27d50*/  LDL.LU R5, [R1+0x808] ;  /* 0x0008080001057983 */ /* 0x000f280000300800 */
[----:B------:R1:W-:Y:S01]  /*27d60*/  LDGSTS.E [R187+-0x7f380], desc[UR8][R190.64], P0 ;  /* 0x80c80000bebb7fae */ /* 0x0003e20008121848 */
[----:B------:R-:W-:-:S02]  /*27d70*/  IADD3 R0, P1, R0, UR5, RZ ;  /* 0x0000000500007c10 */ /* 0x000fc4000ff3e0ff */
[----:B--2---:R-:W-:-:S03]  /*27d80*/  IADD3 R7, P2, R7, UR5, RZ ;  /* 0x0000000507077c10 */ /* 0x004fc6000ff5e0ff */
[----:B------:R2:W-:Y:S01]  /*27d90*/  STL [R1+0x74c], R0 ;  /* 0x00074c0001007387 */ /* 0x0005e20000100800 */
[----:B-1----:R-:W-:Y:S01]  /*27da0*/  IMAD.MOV.U32 R190, RZ, RZ, R0 ;  /* 0x000000ffffbe7224 */ /* 0x002fe200078e0000 */
[----:B---3--:R-:W-:Y:S02]  /*27db0*/  IADD3.X R185, R185, UR7, RZ, P1, !PT ;  /* 0x00000007b9b97c10 */ /* 0x008fe40008ffe4ff */
[----:B----4-:R-:W-:-:S03]  /*27dc0*/  IADD3.X R189, R189, UR7, RZ, P2, !PT ;  /* 0x00000007bdbd7c10 */ /* 0x010fc600097fe4ff */
        /* <DEDUP_REMOVED lines=11> */
[----:B------:R-:W-:Y:S02]  /*27e80*/  IADD3 R6, P1, R6, UR5, RZ ;  /* 0x0000000506067c10 */ /* 0x000fe4000ff3e0ff */
[----:B------:R-:W-:Y:S01]  /*27e90*/  IADD3 R3, P2, R3, UR5, RZ ;  /* 0x0000000503037c10 */ /* 0x000fe2000ff5e0ff */
[----:B------:R1:W-:Y:S01]  /*27ea0*/  LDGSTS.E [R187+-0x7eb80], desc[UR8][R190.64], P0 ;  /* 0x81480000bebb7fae */ /* 0x0003e20008121848 */
[----:B------:R-:W-:-:S03]  /*27eb0*/  IADD3.X R188, R188, UR7, RZ, P1, !PT ;  /* 0x00000007bcbc7c10 */ /* 0x000fc60008ffe4ff */
[----:B------:R1:W-:Y:S01]  /*27ec0*/  STL [R1+0x7cc], R6 ;  /* 0x0007cc0601007387 */ /* 0x0003e20000100800 */
[----:B------:R-:W-:-:S03]  /*27ed0*/  IADD3.X R5, R5, UR7, RZ, P2, !PT ;  /* 0x0000000705057c10 */ /* 0x000fc600097fe4ff */
[----:B------:R-:W-:Y:S01]  /*27ee0*/  STL [R1+0x7c8], R188 ;  /* 0x0007c8bc01007387 */ /* 0x000fe20000100800 */
[----:B-1----:R-:W-:Y:S01]  /*27ef0*/  IMAD.MOV.U32 R190, RZ, RZ, R6 ;  /* 0x000000ffffbe7224 */ /* 0x002fe200078e0006 */
[----:B------:R-:W-:Y:S02]  /*27f00*/  MOV R191, R188 ;  /* 0x000000bc00bf7202 */ /* 0x000fe40000000f00 */
        /* <DEDUP_REMOVED lines=28> */
[----:B----4-:R-:W4:Y:S01]  /*280d0*/  LDL.LU R189, [R1+0x790] ;  /* 0x0007900001bd7983 */ /* 0x010f220000300800 */
[----:B------:R-:W-:-:S03]  /*280e0*/  IADD3 R3, P1, R3, UR5, RZ ;  /* 0x0000000503037c10 */ /* 0x000fc6000ff3e0ff */
[----:B------:R1:W-:Y:S01]  /*280f0*/  LDGSTS.E [R187+-0x7fb00], desc[UR8][R190.64], P0 ;  /* 0x80500000bebb7fae */ /* 0x0003e20008121848 */
[----:B------:R-:W-:Y:S02]  /*28100*/  IADD3.X R6, R6, UR7, RZ, P1, !PT ;  /* 0x0000000706067c10 */ /* 0x000fe40008ffe4ff */
[----:B------:R-:W-:Y:S01]  /*28110*/  IADD3 R5, P2, R5, UR5, RZ ;  /* 0x0000000505057c10 */ /* 0x000fe2000ff5e0ff */
[----:B------:R-:W-:Y:S03]  /*28120*/  STL [R1+0x6d4], R3 ;  /* 0x0006d40301007387 */ /* 0x000fe60000100800 */
[----:B------:R-:W-:Y:S01]  /*28130*/  IADD3.X R188, R188, UR7, RZ, P2, !PT ;  /* 0x00000007bcbc7c10 */ /* 0x000fe200097fe4ff */
[----:B------:R1:W-:Y:S02]  /*28140*/  STL [R1+0x6d0], R6 ;  /* 0x0006d00601007387 */ /* 0x0003e40000100800 */
[----:B-1----:R-:W-:Y:S01]  /*28150*/  IMAD.MOV.U32 R190, RZ, RZ, R3 ;  /* 0x000000ffffbe7224 */ /* 0x002fe200078e0003 */
[----:B------:R-:W-:Y:S01]  /*28160*/  MOV R191, R6 ;  /* 0x0000000600bf7202 */ /* 0x000fe20000000f00 */
[----:B------:R-:W-:Y:S04]  /*28170*/  STL [R1+0x714], R5 ;  /* 0x0007140501007387 */ /* 0x000fe80000100800 */
[----:B------:R1:W-:Y:S04]  /*28180*/  LDGSTS.E [R187+-0x7f700], desc[UR8][R190.64], P0 ;  /* 0x80900000bebb7fae */ /* 0x0003e80008121848 */
[----:B------:R-:W4:Y:S04]  /*28190*/  LDL.LU R6, [R1+0x7d4] ;  /* 0x0007d40001067983 */ /* 0x000f280000300800 */
[----:B------:R1:W-:Y:S04]  /*281a0*/  STL [R1+0x710], R188 ;  /* 0x000710bc01007387 */ /* 0x0003e80000100800 */
[----:B------:R-:W4:Y:S01]  /*281b0*/  LDL.LU R3, [R1+0x814] ;  /* 0x0008140001037983 */ /* 0x000f220000300800 */
[----:B-1----:R-:W-:-:S02]  /*281c0*/  IMAD.MOV.U32 R191, RZ, RZ, R188 ;  /* 0x000000ffffbf7224 */ /* 0x002fc400078e00bc */
[----:B------:R-:W-:Y:S01]  /*281d0*/  IMAD.MOV.U32 R190, RZ, RZ, R5 ;  /* 0x000000ffffbe7224 */ /* 0x000fe200078e0005 */
[----:B------:R-:W4:Y:S04]  /*281e0*/  LDL.LU R188, [R1+0x7d0] ;  /* 0x0007d00001bc7983 */ /* 0x000f280000300800 */
        /* <DEDUP_REMOVED lines=22> */
[----:B------:R-:W-:Y:S02]  /*28350*/  IADD3.X R188, R188, UR7, RZ, P1, !PT ;  /* 0x00000007bcbc7c10 */ /* 0x000fe40008ffe4ff */
[----:B------:R-:W-:Y:S01]  /*28360*/  IADD3.X R5, R5, UR7, RZ, P2, !PT ;  /* 0x0000000705057c10 */ /* 0x000fe200097fe4ff */
[----:B------:R1:W-:Y:S04]  /*28370*/  STL [R1+0x7d4], R6 ;  /* 0x0007d40601007387 */ /* 0x0003e80000100800 */
[----:B------:R-:W-:Y:S01]  /*28380*/  STL [R1+0x7d0], R188 ;  /* 0x0007d0bc01007387 */ /* 0x000fe20000100800 */
[----:B-1----:R-:W-:Y:S01]  /*28390*/  IMAD.MOV.U32 R190, RZ, RZ, R6 ;  /* 0x000000ffffbe7224 */ /* 0x002fe200078e0006 */
[----:B------:R-:W-:-:S02]  /*283a0*/  MOV R191, R188 ;  /* 0x000000bc00bf7202 */ /* 0x000fc40000000f00 */
        /* <DEDUP_REMOVED lines=144> */
[----:B------:R-:W-:Y:S04]  /*28cb0*/  STL [R1+0x7e4], R6 ;  /* 0x0007e40601007387 */ /* 0x000fe80000100800 */
[----:B------:R1:W-:Y:S02]  /*28cc0*/  STL [R1+0x7e0], R188 ;  /* 0x0007e0bc01007387 */ /* 0x0003e40000100800 */
[----:B-1----:R-:W-:Y:S01]  /*28cd0*/  IMAD.MOV.U32 R190, RZ, RZ, R6 ;  /* 0x000000ffffbe7224 */ /* 0x002fe200078e0006 */
[----:B------:R-:W-:Y:S01]  /*28ce0*/  MOV R191, R188 ;  /* 0x000000bc00bf7202 */ /* 0x000fe20000000f00 */
[----:B------:R1:W-:Y:S04]  /*28cf0*/  STL [R1+0x824], R3 ;  /* 0x0008240301007387 */ /* 0x0003e80000100800 */
[----:B------:R1:W-:Y:S04]  /*28d00*/  LDGSTS.E [R187+-0x7e600], desc[UR8][R190.64], P0 ;  /* 0x81a00000bebb7fae */ /* 0x0003e80008121848 */
[----:B------:R1:W-:Y:S04]  /*28d10*/  STL [R1+0x820], R5 ;  /* 0x0008200501007387 */ /* 0x0003e80000100800 */
[----:B------:R-:W4:Y:S01]  /*28d20*/  LDL.LU R188, [R1+0x6e8] ;  /* 0x0006e80001bc7983 */ /* 0x000f220000300800 */
[----:B-1----:R-:W-:-:S02]  /*28d30*/  IMAD.MOV.U32 R190, RZ, RZ, R3 ;  /* 0x000000ffffbe7224 */ /* 0x002fc400078e0003 */
[----:B------:R-:W-:Y:S01]  /*28d40*/  IMAD.MOV.U32 R191, RZ, RZ, R5 ;  /* 0x000000ffffbf7224 */ /* 0x000fe200078e0005 */
[----:B------:R-:W4:Y:S04]  /*28d50*/  LDL.LU R3, [R1+0x6ec] ;  /* 0x0006ec0001037983 */ /* 0x000f280000300800 */
[----:B------:R1:W-:Y:S04]  /*28d60*/  LDGSTS.E [R187+-0x7e200], desc[UR8][R190.64], P0 ;  /* 0x81e00000bebb7fae */ /* 0x0003e80008121848 */
[----:B------:R-:W4:Y:S04]  /*28d70*/  LDL.LU R6, [R1+0x728] ;  /* 0x0007280001067983 */ /* 0x000f280000300800 */
[----:B------:R-:W4:Y:S01]  /*28d80*/  LDL.LU R5, [R1+0x72c] ;  /* 0x00072c0001057983 */ /* 0x000f220000300800 */
        /* <DEDUP_REMOVED lines=23> */
[----:B-1----:R-:W-:Y:S01]  /*28f00*/  IMAD.MOV.U32 R190, RZ, RZ, R3 ;  /* 0x000000ffffbe7224 */ /* 0x002fe200078e0003 */
[----:B------:R-:W-:Y:S02]  /*28f10*/  MOV R191, R188 ;  /* 0x000000bc00bf7202 */ /* 0x000fe40000000f00 */
[----:B------:R-:W-:-:S03]  /*28f20*/  IADD3.X R6, R6, UR7, RZ, P2, !PT ;  /* 0x0000000706067c10 */ /* 0x000fc600097fe4ff */
[----:B------:R1:W-:Y:S04]  /*28f30*/  LDGSTS.E [R187+-0x7f580], desc[UR8][R190.64], P0 ;  /* 0x80a80000bebb7fae */ /* 0x0003e80008121848 */
[----:B------:R-:W-:Y:S04]  /*28f40*/  STL [R1+0x6ec], R3 ;  /* 0x0006ec0301007387 */ /* 0x000fe80000100800 */
[----:B------:R1:W-:Y:S02]  /*28f50*/  STL [R1+0x6e8], R188 ;  /* 0x0006e8bc01007387 */ /* 0x0003e40000100800 */
[----:B-1----:R-:W-:-:S02]  /*28f60*/  IMAD.MOV.U32 R190, RZ, RZ, R5 ;  /* 0x000000ffffbe7224 */ /* 0x002fc400078e0005 */
[----:B------:R-:W-:Y:S01]  /*28f70*/  IMAD.MOV.U32 R191, RZ, RZ, R6 ;  /* 0x000000ffffbf7224 */ /* 0x000fe200078e0006 */
[----:B------:R-:W-:Y:S04]  /*28f80*/  STL [R1+0x72c], R5 ;  /* 0x00072c0501007387 */ /* 0x000fe80000100800 */
[----:B------:R-:W4:Y:S04]  /*28f90*/  LDL.LU R188, [R1+0x7ec] ;  /* 0x0007ec0001bc7983 */ /* 0x000f280000300800 */
[----:B------:R1:W-:Y:S04]  /*28fa0*/  LDGSTS.E [R187+-0x7f180], desc[UR8][R190.64], P0 ;  /* 0x80e80000bebb7fae */ /* 0x0003e80008121848 */
[----:B------:R1:W-:Y:S04]  /*28fb0*/  STL [R1+0x728], R6 ;  /* 0x0007280601007387 */ /* 0x0003e80000100800 */
[----:B------:R-:W4:Y:S04]  /*28fc0*/  LDL.LU R3, [R1+0x82c] ;  /* 0x00082c0001037983 */ /* 0x000f280000300800 */
[----:B-1----:R-:W5:Y:S04]  /*28fd0*/  LDL.LU R6, [R1+0xbd4] ;  /* 0x000bd40001067983 */ /* 0x002f680000300800 */
[----:B------:R-:W4:Y:S01]  /*28fe0*/  LDL.LU R5, [R1+0x828] ;  /* 0x0008280001057983 */ /* 0x000f220000300800 */
[----:B------:R-:W-:-:S05]  /*28ff0*/  IADD3 R0, P1, R0, UR5, RZ ;  /* 0x0000000500007c10 */ /* 0x000fca000ff3e0ff */
[----:B------:R-:W-:Y:S01]  /*29000*/  IMAD.MOV.U32 R190, RZ, RZ, R0 ;  /* 0x000000ffffbe7224 */ /* 0x000fe200078e0000 */
[----:B--2---:R-:W-:Y:S01]  /*29010*/  IADD3 R7, P2, R7, UR5, RZ ;  /* 0x0000000507077c10 */ /* 0x004fe2000ff5e0ff */
[----:B------:R-:W-:Y:S01]  /*29020*/  STL [R1+0x76c], R0 ;  /* 0x00076c0001007387 */ /* 0x000fe20000100800 */
[----:B---3--:R-:W-:-:S04]  /*29030*/  IADD3.X R185, R185, UR7, RZ, P1, !PT ;  /* 0x00000007b9b97c10 */ /* 0x008fc80008ffe4ff */
[----:B------:R-:W-:Y:S02]  /*29040*/  MOV R191, R185 ;  /* 0x000000b900bf7202 */ /* 0x000fe40000000f00 */
[----:B----4-:R-:W-:Y:S01]  /*29050*/  IADD3.X R189, R189, UR7, RZ, P2, !PT ;  /* 0x00000007bdbd7c10 */ /* 0x010fe200097fe4ff */
[----:B------:R1:W-:Y:S04]  /*29060*/  STL [R1+0x768], R185 ;  /* 0x000768b901007387 */ /* 0x0003e80000100800 */
[----:B------:R2:W-:Y:S04]  /*29070*/  LDGSTS.E [R187+-0x7ed80], desc[UR8][R190.64], P0 ;  /* 0x81280000bebb7fae */ /* 0x0005e80008121848 */
[----:B------:R-:W-:Y:S04]  /*29080*/  STL [R1+0x7ac], R7 ;  /* 0x0007ac0701007387 */ /* 0x000fe80000100800 */
[----:B-1----:R-:W3:Y:S01]  /*29090*/  LDL.LU R185, [R1+0x674] ;  /* 0x0006740001b97983 */ /* 0x002ee20000300800 */
[----:B--2---:R-:W-:-:S02]  /*290a0*/  IMAD.MOV.U32 R190, RZ, RZ, R7 ;  /* 0x000000ffffbe7224 */ /* 0x004fc400078e0007 */
[----:B------:R-:W-:Y:S01]  /*290b0*/  IMAD.MOV.U32 R191, RZ, RZ, R189 ;  /* 0x000000ffffbf7224 */ /* 0x000fe200078e00bd */
[----:B------:R1:W-:Y:S04]  /*290c0*/  STL [R1+0x7a8], R189 ;  /* 0x0007a8bd01007387 */ /* 0x0003e80000100800 */
[----:B------:R-:W2:Y:S04]  /*290d0*/  LDL.LU R0, [R1+0x6b4] ;  /* 0x0006b40001007983 */ /* 0x000ea80000300800 */
[----:B------:R4:W-:Y:S04]  /*290e0*/  LDGSTS.E [R187+-0x7e980], desc[UR8][R190.64], P0 ;  /* 0x81680000bebb7fae */ /* 0x0009e80008121848 */
[----:B-1----:R-:W3:Y:S04]  /*290f0*/  LDL.LU R189, [R1+0x670] ;  /* 0x0006700001bd7983 */ /* 0x002ee80000300800 */
[----:B------:R-:W3:Y:S04]  /*29100*/  LDL.LU R7, [R1+0x6b0] ;  /* 0x0006b00001077983 */ /* 0x000ee80000300800 */
[----:B------:R-:W3:Y:S01]  /*29110*/  LDL.LU R191, [R1+0x7e8] ;  /* 0x0007e80001bf7983 */ /* 0x000ee20000300800 */
[----:B------:R-:W-:-:S05]  /*29120*/  IADD3 R188, P1, R188, UR5, RZ ;  /* 0x00000005bcbc7c10 */ /* 0x000fca000ff3e0ff */
[----:B----4-:R-:W-:Y:S01]  /*29130*/  IMAD.MOV.U32 R190, RZ, RZ, R188 ;  /* 0x000000ffffbe7224 */ /* 0x010fe200078e00bc */
[----:B------:R-:W-:Y:S01]  /*29140*/  IADD3 R3, P2, R3, UR5, RZ ;  /* 0x0000000503037c10 */ /* 0x000fe2000ff5e0ff */
[----:B------:R-:W-:Y:S03]  /*29150*/  STL [R1+0x7ec], R188 ;  /* 0x0007ecbc01007387 */ /* 0x000fe60000100800 */
[----:B------:R-:W-:Y:S02]  /*29160*/  IADD3.X R5, R5, UR7, RZ, P2, !PT ;  /* 0x0000000705057c10 */ /* 0x000fe400097fe4ff */
[----:B--2---:R-:W-:Y:S02]  /*29170*/  IADD3 R0, P2, R0, UR5, RZ ;  /* 0x0000000500007c10 */ /* 0x004fe4000ff5e0ff */
[----:B---3--:R-:W-:Y:S02]  /*29180*/  IADD3.X R191, R191, UR7, RZ, P1, !PT ;  /* 0x00000007bfbf7c10 */ /* 0x008fe40008ffe4ff */
[----:B------:R-:W-:-:S03]  /*29190*/  IADD3 R185, P1, R185, UR5, RZ ;  /* 0x00000005b9b97c10 */ /* 0x000fc6000ff3e0ff */
[----:B------:R1:W-:Y:S04]  /*291a0*/  STL [R1+0x7e8], R191 ;  /* 0x0007e8bf01007387 */ /* 0x0003e80000100800 */
[----:B------:R2:W-:Y:S01]  /*291b0*/  LDGSTS.E [R187+-0x7e580], desc[UR8][R190.64], P0 ;  /* 0x81a80000bebb7fae */ /* 0x0005e20008121848 */
[----:B------:R-:W-:Y:S02]  /*291c0*/  IADD3.X R189, R189, UR7, RZ, P1, !PT ;  /* 0x00000007bdbd7c10 */ /* 0x000fe40008ffe4ff */
[----:B--2---:R-:W-:Y:S01]  /*291d0*/  MOV R190, R3 ;  /* 0x0000000300be7202 */ /* 0x004fe20000000f00 */
[----:B-1----:R-:W-:-:S05]  /*291e0*/  IMAD.MOV.U32 R191, RZ, RZ, R5 ;  /* 0x000000ffffbf7224 */ /* 0x002fca00078e0005 */
[----:B------:R1:W-:Y:S01]  /*291f0*/  LDGSTS.E [R187+-0x7e180], desc[UR8][R190.64], P0 ;  /* 0x81e80000bebb7fae */ /* 0x0003e20008121848 */
[----:B------:R-:W-:-:S03]  /*29200*/  IADD3.X R7, R7, UR7, RZ, P2, !PT ;  /* 0x0000000707077c10 */ /* 0x000fc600097fe4ff */
[----:B------:R-:W-:Y:S01]  /*29210*/  STL [R1+0x82c], R3 ;  /* 0x00082c0301007387 */ /* 0x000fe20000100800 */
[----:B-1----:R-:W-:-:S03]  /*29220*/  LOP3.LUT R191, R2, 0x60, RZ, 0x3c, !PT ;  /* 0x0000006002bf7812 */ /* 0x002fc600078e3cff */
[----:B------:R1:W-:Y:S01]  /*29230*/  STL [R1+0x828], R5 ;  /* 0x0008280501007387 */ /* 0x0003e20000100800 */
[----:B------:R-:W-:Y:S01]  /*29240*/  IMAD.MOV.U32 R190, RZ, RZ, R185 ;  /* 0x000000ffffbe7224 */ /* 0x000fe200078e00b9 */
[----:B------:R-:W-:Y:S01]  /*29250*/  IADD3 R187, R191, 0x100000, R180 ;  /* 0x00100000bfbb7810 */ /* 0x000fe20007ffe0b4 */
[----:B------:R-:W-:Y:S01]  /*29260*/  IMAD.MOV.U32 R191, RZ, RZ, R189 ;  /* 0x000000ffffbf7224 */ /* 0x000fe200078e00bd */
[----:B------:R-:W2:Y:S04]  /*29270*/  LDL.LU R188, [R1+0x6f4] ;  /* 0x0006f40001bc7983 */ /* 0x000ea80000300800 */
[----:B------:R3:W-:Y:S04]  /*29280*/  LDGSTS.E [R187+-0x7fd00], desc[UR8][R190.64], P0 ;  /* 0x80300000bebb7fae */ /* 0x0007e80008121848 */
[----:B-1----:R-:W4:Y:S04]  /*29290*/  LDL.LU R5, [R1+0x730] ;  /* 0x0007300001057983 */ /* 0x002f280000300800 */
[----:B------:R-:W4:Y:S04]  /*292a0*/  LDL.LU R3, [R1+0x734] ;  /* 0x0007340001037983 */ /* 0x000f280000300800 */
[----:B------:R-:W-:Y:S01]  /*292b0*/  STL [R1+0x674], R185 ;  /* 0x000674b901007387 */ /* 0x000fe20000100800 */
[----:B---3--:R-:W-:Y:S01]  /*292c0*/  MOV R190, R0 ;  /* 0x0000000000be7202 */ /* 0x008fe20000000f00 */
[----:B------:R-:W-:-:S02]  /*292d0*/  IMAD.MOV.U32 R191, RZ, RZ, R7 ;  /* 0x000000ffffbf7224 */ /* 0x000fc400078e0007 */
[----:B------:R-:W-:Y:S04]  /*292e0*/  STL [R1+0x670], R189 ;  /* 0x000670bd01007387 */ /* 0x000fe80000100800 */
[----:B------:R-:W-:Y:S04]  /*292f0*/  STL [R1+0x6b4], R0 ;  /* 0x0006b40001007387 */ /* 0x000fe80000100800 */
[----:B------:R1:W-:Y:S04]  /*29300*/  STL [R1+0x6b0], R7 ;  /* 0x0006b00701007387 */ /* 0x0003e80000100800 */
[----:B------:R3:W-:Y:S04]  /*29310*/  LDGSTS.E [R187+-0x7f900], desc[UR8][R190.64], P0 ;  /* 0x80700000bebb7fae */ /* 0x0007e80008121848 */
[----:B-1----:R-:W4:Y:S04]  /*29320*/  LDL.LU R7, [R1+0x7b0] ;  /* 0x0007b00001077983 */ /* 0x002f280000300800 */
[----:B------:R-:W4:Y:S04]  /*29330*/  LDL.LU R185, [R1+0x7b4] ;  /* 0x0007b40001b97983 */ /* 0x000f280000300800 */
[----:B------:R-:W4:Y:S04]  /*29340*/  LDL.LU R189, [R1+0x7f4] ;  /* 0x0007f40001bd7983 */ /* 0x000f280000300800 */
[----:B------:R-:W4:Y:S04]  /*29350*/  LDL.LU R0, [R1+0x834] ;  /* 0x0008340001007983 */ /* 0x000f280000300800 */
[----:B------:R-:W4:Y:S01]  /*29360*/  LDL.LU R191, [R1+0x6f0] ;  /* 0x0006f00001bf7983 */ /* 0x000f220000300800 */
[----:B--2---:R-:W-:-:S05]  /*29370*/  IADD3 R188, P1, R188, UR5, RZ ;  /* 0x00000005bcbc7c10 */ /* 0x004fca000ff3e0ff */
[----:B---3--:R-:W-:Y:S01]  /*29380*/  IMAD.MOV.U32 R190, RZ, RZ, R188 ;  /* 0x000000ffffbe7224 */ /* 0x008fe200078e00bc */
[----:B------:R1:W-:Y:S01]  /*29390*/  STL [R1+0x6f4], R188 ;  /* 0x0006f4bc01007387 */ /* 0x0003e20000100800 */
[----:B----4-:R-:W-:-:S04]  /*293a0*/  IADD3 R3, P2, R3, UR5, RZ ;  /* 0x0000000503037c10 */ /* 0x010fc8000ff5e0ff */
[----:B------:R-:W-:Y:S02]  /*293b0*/  IADD3.X R5, R5, UR7, RZ, P2, !PT ;  /* 0x0000000705057c10 */ /* 0x000fe400097fe4ff */
[----:B------:R-:W-:-:S05]  /*293c0*/  IADD3.X R191, R191, UR7, RZ, P1, !PT ;  /* 0x00000007bfbf7c10 */ /* 0x000fca0008ffe4ff */
[----:B------:R2:W-:Y:S04]  /*293d0*/  STL [R1+0x6f0], R191 ;  /* 0x0006f0bf01007387 */ /* 0x0005e80000100800 */
[----:B------:R3:W-:Y:S04]  /*293e0*/  LDGSTS.E [R187+-0x7f500], desc[UR8][R190.64], P0 ;  /* 0x80b00000bebb7fae */ /* 0x0007e80008121848 */
[----:B------:R-:W-:Y:S04]  /*293f0*/  STL [R1+0x734], R3 ;  /* 0x0007340301007387 */ /* 0x000fe80000100800 */
[----:B-1----:R-:W4:Y:S01]  /*29400*/  LDL.LU R188, [R1+0x830] ;  /* 0x0008300001bc7983 */ /* 0x002f220000300800 */
[----:B---3--:R-:W-:Y:S01]  /*29410*/  IMAD.MOV.U32 R190, RZ, RZ, R3 ;  /* 0x000000ffffbe7224 */ /* 0x008fe200078e0003 */
[----:B--2---:R-:W-:-:S02]  /*29420*/  MOV R191, R5 ;  /* 0x0000000500bf7202 */ /* 0x004fc40000000f00 */
[----:B------:R1:W-:Y:S04]  /*29430*/  STL [R1+0x730], R5 ;  /* 0x0007300501007387 */ /* 0x0003e80000100800 */
[----:B------:R2:W-:Y:S04]  /*29440*/  LDGSTS.E [R187+-0x7f100], desc[UR8][R190.64], P0 ;  /* 0x80f00000bebb7fae */ /* 0x0005e80008121848 */
[----:B-1----:R-:W3:Y:S04]  /*29450*/  LDL.LU R5, [R1+0x67c] ;  /* 0x00067c0001057983 */ /* 0x002ee80000300800 */
[----:B------:R-:W3:Y:S04]  /*29460*/  LDL.LU R3, [R1+0x6bc] ;  /* 0x0006bc0001037983 */ /* 0x000ee80000300800 */
[----:B------:R-:W4:Y:S04]  /*29470*/  LDL.LU R190, [R1+0x770] ;  /* 0x0007700001be7983 */ /* 0x000f280000300800 */
[----:B------:R-:W2:Y:S01]  /*29480*/  LDL.LU R191, [R1+0x774] ;  /* 0x0007740001bf7983 */ /* 0x000ea20000300800 */
[----:B------:R-:W-:-:S04]  /*29490*/  IADD3 R185, P2, R185, UR5, RZ ;  /* 0x00000005b9b97c10 */ /* 0x000fc8000ff5e0ff */
[----:B------:R-:W-:Y:S02]  /*294a0*/  IADD3.X R7, R7, UR7, RZ, P2, !PT ;  /* 0x0000000707077c10 */ /* 0x000fe400097fe4ff */
[----:B--2---:R-:W-:-:S04]  /*294b0*/  IADD3 R191, P1, R191, UR5, RZ ;  /* 0x00000005bfbf7c10 */ /* 0x004fc8000ff3e0ff */
[----:B----4-:R-:W-:Y:S01]  /*294c0*/  IADD3.X R190, R190, UR7, RZ, P1, !PT ;  /* 0x00000007bebe7c10 */ /* 0x010fe20008ffe4ff */
[----:B------:R1:W-:Y:S04]  /*294d0*/  STL [R1+0x774], R191 ;  /* 0x000774bf01007387 */ /* 0x0003e80000100800 */
[----:B------:R2:W-:Y:S01]  /*294e0*/  STL [R1+0x770], R190 ;  /* 0x000770be01007387 */ /* 0x0005e20000100800 */
[----:B-1----:R-:W-:-:S04]  /*294f0*/  LOP3.LUT R191, R191, R190, RZ, 0x3c, !PT ;  /* 0x000000bebfbf7212 */ /* 0x002fc800078e3cff */
[----:B--2---:R-:W-:-:S04]  /*29500*/  LOP3.LUT R190, R191, R190, RZ, 0x3c, !PT ;  /* 0x000000bebfbe7212 */ /* 0x004fc800078e3cff */
[----:B------:R-:W-:Y:S01]  /*29510*/  LOP3.LUT R191, R191, R190, RZ, 0x3c, !PT ;  /* 0x000000bebfbf7212 */ /* 0x000fe200078e3cff */
[----:B------:R-:W-:Y:S04]  /*29520*/  STL [R1+0x7b4], R185 ;  /* 0x0007b4b901007387 */ /* 0x000fe80000100800 */
[----:B------:R1:W-:Y:S04]  /*29530*/  LDGSTS.E [R187+-0x7ed00], desc[UR8][R190.64], P0 ;  /* 0x81300000bebb7fae */ /* 0x0003e80008121848 */
[----:B------:R2:W-:Y:S01]  /*29540*/  STL [R1+0x7b0], R7 ;  /* 0x0007b00701007387 */ /* 0x0005e20000100800 */
[----:B-1----:R-:W-:-:S02]  /*29550*/  IMAD.MOV.U32 R190, RZ, RZ, R185 ;  /* 0x000000ffffbe7224 */ /* 0x002fc400078e00b9 */
[----:B------:R-:W-:Y:S02]  /*29560*/  IMAD.MOV.U32 R191, RZ, RZ, R7 ;  /* 0x000000ffffbf7224 */ /* 0x000fe400078e0007 */
[----:B--2---:R-:W5:Y:S04]  /*29570*/  LDL.LU R7, [R1+0xbd0] ;  /* 0x000bd00001077983 */ /* 0x004f680000300800 */
[----:B------:R-:W2:Y:S04]  /*29580*/  LDL.LU R185, [R1+0xbcc] ;  /* 0x000bcc0001b97983 */ /* 0x000ea80000300800 */
[----:B------:R1:W-:Y:S04]  /*29590*/  LDGSTS.E [R187+-0x7e900], desc[UR8][R190.64], P0 ;  /* 0x81700000bebb7fae */ /* 0x0003e80008121848 */
[----:B------:R-:W4:Y:S01]  /*295a0*/  LDL.LU R191, [R1+0x7f0] ;  /* 0x0007f00001bf7983 */ /* 0x000f220000300800 */
[----:B------:R-:W-:-:S02]  /*295b0*/  IADD3 R189, P1, R189, UR5, RZ ;  /* 0x00000005bdbd7c10 */ /* 0x000fc4000ff3e0ff */
[----:B------:R-:W-:-:S03]  /*295c0*/  IADD3 R0, P2, R0, UR5, RZ ;  /* 0x0000000500007c10 */ /* 0x000fc6000ff5e0ff */
[----:B-1----:R-:W-:Y:S01]  /*295d0*/  IMAD.MOV.U32 R190, RZ, RZ, R189 ;  /* 0x000000ffffbe7224 */ /* 0x002fe200078e00bd */
[----:B------:R-:W-:Y:S01]  /*295e0*/  IADD3.X R188, R188, UR7, RZ, P2, !PT ;  /* 0x00000007bcbc7c10 */ /* 0x000fe200097fe4ff */
[----:B------:R-:W-:Y:S01]  /*295f0*/  STL [R1+0x7f4], R189 ;  /* 0x0007f4bd01007387 */ /* 0x000fe20000100800 */
[----:B----4-:R-:W-:-:S05]  /*29600*/  IADD3.X R191, R191, UR7, RZ, P1, !PT ;  /* 0x00000007bfbf7c10 */ /* 0x010fca0008ffe4ff */
[----:B------:R1:W-:Y:S04]  /*29610*/  STL [R1+0x7f0], R191 ;  /* 0x0007f0bf01007387 */ /* 0x0003e80000100800 */
[----:B------:R4:W-:Y:S04]  /*29620*/  LDGSTS.E [R187+-0x7e500], desc[UR8][R190.64], P0 ;  /* 0x81b00000bebb7fae */ /* 0x0009e80008121848 */
[----:B------:R-:W-:Y:S04]  /*29630*/  STL [R1+0x834], R0 ;  /* 0x0008340001007387 */ /* 0x000fe80000100800 */
[----:B------:R3:W-:Y:S01]  /*29640*/  STL [R1+0x830], R188 ;  /* 0x000830bc01007387 */ /* 0x0007e20000100800 */
[----:B----4-:R-:W-:Y:S01]  /*29650*/  MOV R190, R0 ;  /* 0x0000000000be7202 */ /* 0x010fe20000000f00 */
[----:B-1----:R-:W-:-:S02]  /*29660*/  IMAD.MOV.U32 R191, RZ, RZ, R188 ;  /* 0x000000ffffbf7224 */ /* 0x002fc400078e00bc */
[----:B------:R-:W4:Y:S04]  /*29670*/  LDL.LU R189, [R1+0x738] ;  /* 0x0007380001bd7983 */ /* 0x000f280000300800 */
[----:B---3--:R-:W3:Y:S04]  /*29680*/  LDL.LU R188, [R1+0x73c] ;  /* 0x00073c0001bc7983 */ /* 0x008ee80000300800 */
[----:B------:R1:W-:Y:S04]  /*29690*/  LDGSTS.E [R187+-0x7e100], desc[UR8][R190.64], P0 ;  /* 0x81f00000bebb7fae */ /* 0x0003e80008121848 */
[----:B------:R-:W2:Y:S04]  /*296a0*/  LDL.LU R191, [R1+0x678] ;  /* 0x0006780001bf7983 */ /* 0x000ea80000300800 */
[----:B------:R-:W4:Y:S01]  /*296b0*/  LDL.LU R187, [R1+0x6b8] ;  /* 0x0006b80001bb7983 */ /* 0x000f220000300800 */
[----:B------:R-:W-:-:S02]  /*296c0*/  IADD3 R5, P1, R5, UR5, RZ ;  /* 0x0000000505057c10 */ /* 0x000fc4000ff3e0ff */
[----:B------:R-:W-:Y:S02]  /*296d0*/  LOP3.LUT R0, R2, 0x70, RZ, 0x3c, !PT ;  /* 0x0000007002007812 */ /* 0x000fe400078e3cff */
[----:B------:R-:W-:Y:S01]  /*296e0*/  IADD3 R3, P2, R3, UR5, RZ ;  /* 0x0000000503037c10 */ /* 0x000fe2000ff5e0ff */
[----:B-1----:R-:W-:Y:S01]  /*296f0*/  IMAD.MOV.U32 R190, RZ, RZ, R5 ;  /* 0x000000ffffbe7224 */ /* 0x002fe200078e0005 */
[----:B------:R-:W-:Y:S01]  /*29700*/  IADD3 R180, R0, 0x100000, R180 ;  /* 0x0010000000b47810 */ /* 0x000fe20007ffe0b4 */
[----:B------:R1:W-:Y:S04]  /*29710*/  STL [R1+0x67c], R5 ;  /* 0x00067c0501007387 */ /* 0x0003e80000100800 */
[----:B------:R-:W3:Y:S01]  /*29720*/  LDL.LU R0, [R1+0x7bc] ;  /* 0x0007bc0001007983 */ /* 0x000ee20000300800 */
[----:B--2---:R-:W-:-:S02]  /*29730*/  IADD3.X R191, R191, UR7, RZ, P1, !PT ;  /* 0x00000007bfbf7c10 */ /* 0x004fc40008ffe4ff */
[----:B----4-:R-:W-:-:S03]  /*29740*/  IADD3.X R187, R187, UR7, RZ, P2, !PT ;  /* 0x00000007bbbb7c10 */ /* 0x010fc600097fe4ff */
[----:B------:R2:W-:Y:S04]  /*29750*/  STL [R1+0x678], R191 ;  /* 0x000678bf01007387 */ /* 0x0005e80000100800 */
[----:B------:R4:W-:Y:S04]  /*29760*/  LDGSTS.E [R180+-0x7fc80], desc[UR8][R190.64], P0 ;  /* 0x80380000beb47fae */ /* 0x0009e80008121848 */
[----:B------:R3:W-:Y:S04]  /*29770*/  STL [R1+0x6bc], R3 ;  /* 0x0006bc0301007387 */ /* 0x0007e80000100800 */
[----:B-1----:R-:W3:Y:S01]  /*29780*/  LDL.LU R5, [R1+0x7b8] ;  /* 0x0007b80001057983 */ /* 0x002ee20000300800 */
[----:B----4-:R-:W-:Y:S01]  /*29790*/  IMAD.MOV.U32 R190, RZ, RZ, R3 ;  /* 0x000000ffffbe7224 */ /* 0x010fe200078e0003 */
[----:B--2---:R-:W-:-:S02]  /*297a0*/  MOV R191, R187 ;  /* 0x000000bb00bf7202 */ /* 0x004fc40000000f00 */
[----:B------:R1:W-:Y:S04]  /*297b0*/  STL [R1+0x6b8], R187 ;  /* 0x0006b8bb01007387 */ /* 0x0003e80000100800 */
[----:B---3--:R-:W2:Y:S04]  /*297c0*/  LDL.LU R3, [R1+0x838] ;  /* 0x0008380001037983 */ /* 0x008ea80000300800 */
[----:B------:R3:W-:Y:S04]  /*297d0*/  LDGSTS.E [R180+-0x7f880], desc[UR8][R190.64], P0 ;  /* 0x80780000beb47fae */ /* 0x0007e80008121848 */
[----:B-1----:R-:W4:Y:S04]  /*297e0*/  LDL.LU R187, [R1+0x83c] ;  /* 0x00083c0001bb7983 */ /* 0x002f280000300800 */
[----:B------:R-:W2:Y:S04]  /*297f0*/  LDL.LU R190, [R1+0x6f8] ;  /* 0x0006f80001be7983 */ /* 0x000ea80000300800 */
[----:B------:R-:W3:Y:S01]  /*29800*/  LDL.LU R191, [R1+0x6fc] ;  /* 0x0006fc0001bf7983 */ /* 0x000ee20000300800 */
[----:B------:R-:W-:-:S04]  /*29810*/  IADD3 R188, P2, R188, UR5, RZ ;  /* 0x00000005bcbc7c10 */ /* 0x000fc8000ff5e0ff */
[----:B------:R-:W-:Y:S02]  /*29820*/  IADD3.X R189, R189, UR7, RZ, P2, !PT ;  /* 0x00000007bdbd7c10 */ /* 0x000fe400097fe4ff */
[----:B---3--:R-:W-:-:S04]  /*29830*/  IADD3 R191, P1, R191, UR5, RZ ;  /* 0x00000005bfbf7c10 */ /* 0x008fc8000ff3e0ff */
[----:B--2---:R-:W-:Y:S01]  /*29840*/  IADD3.X R190, R190, UR7, RZ, P1, !PT ;  /* 0x00000007bebe7c10 */ /* 0x004fe20008ffe4ff */
        /* <DEDUP_REMOVED lines=11> */
[----:B------:R-:W5:Y:S04]  /*29900*/  LDL.LU R188, [R1+0xbc4] ;  /* 0x000bc40001bc7983 */ /* 0x000f680000300800 */
[----:B------:R1:W-:Y:S04]  /*29910*/  LDGSTS.E [R180+-0x7f080], desc[UR8][R190.64], P0 ;  /* 0x80f80000beb47fae */ /* 0x0003e80008121848 */
[----:B------:R-:W2:Y:S04]  /*29920*/  LDL.LU R190, [R1+0x778] ;  /* 0x0007780001be7983 */ /* 0x000ea80000300800 */
[----:B------:R-:W1:Y:S01]  /*29930*/  LDL.LU R191, [R1+0x77c] ;  /* 0x00077c0001bf7983 */ /* 0x000e620000300800 */
[----:B------:R-:W-:-:S04]  /*29940*/  IADD3 R0, P2, R0, UR5, RZ ;  /* 0x0000000500007c10 */ /* 0x000fc8000ff5e0ff */
[----:B------:R-:W-:Y:S02]  /*29950*/  IADD3.X R5, R5, UR7, RZ, P2, !PT ;  /* 0x0000000705057c10 */ /* 0x000fe400097fe4ff */
[----:B-1----:R-:W-:-:S04]  /*29960*/  IADD3 R191, P1, R191, UR5, RZ ;  /* 0x00000005bfbf7c10 */ /* 0x002fc8000ff3e0ff */
[----:B--2---:R-:W-:Y:S01]  /*29970*/  IADD3.X R190, R190, UR7, RZ, P1, !PT ;  /* 0x00000007bebe7c10 */ /* 0x004fe20008ffe4ff */
[----:B------:R1:W-:Y:S04]  /*29980*/  STL [R1+0x77c], R191 ;  /* 0x00077cbf01007387 */ /* 0x0003e80000100800 */
[----:B------:R2:W-:Y:S01]  /*29990*/  STL [R1+0x778], R190 ;  /* 0x000778be01007387 */ /* 0x0005e20000100800 */
[----:B-1----:R-:W-:-:S04]  /*299a0*/  LOP3.LUT R191, R191, R190, RZ, 0x3c, !PT ;  /* 0x000000bebfbf7212 */ /* 0x002fc800078e3cff */
[----:B--2---:R-:W-:-:S04]  /*299b0*/  LOP3.LUT R190, R191, R190, RZ, 0x3c, !PT ;  /* 0x000000bebfbe7212 */ /* 0x004fc800078e3cff */
[----:B------:R-:W-:Y:S01]  /*299c0*/  LOP3.LUT R191, R191, R190, RZ, 0x3c, !PT ;  /* 0x000000bebfbf7212 */ /* 0x000fe200078e3cff */
[----:B------:R1:W-:Y:S04]  /*299d0*/  STL [R1+0x7bc], R0 ;  /* 0x0007bc0001007387 */ /* 0x0003e80000100800 */
[----:B------:R2:W-:Y:S04]  /*299e0*/  LDGSTS.E [R180+-0x7ec80], desc[UR8][R190.64], P0 ;  /* 0x81380000beb47fae */ /* 0x0005e80008121848 */
[----:B------:R3:W-:Y:S01]  /*299f0*/  STL [R1+0x7b8], R5 ;  /* 0x0007b80501007387 */ /* 0x0007e20000100800 */
[----:B--2---:R-:W-:Y:S01]  /*29a00*/  IMAD.MOV.U32 R190, RZ, RZ, R0 ;  /* 0x000000ffffbe7224 */ /* 0x004fe200078e0000 */
[----:B------:R-:W-:Y:S01]  /*29a10*/  MOV R191, R5 ;  /* 0x0000000500bf7202 */ /* 0x000fe20000000f00 */
[----:B-1----:R-:W1:Y:S01]  /*29a20*/  LDC R0, c[0x0][0x230] ;  /* 0x00008c00ff007b82 */ /* 0x002e620000000800 */
[----:B---3--:R-:W5:Y:S04]  /*29a30*/  LDL.LU R5, [R1+0xbc0] ;  /* 0x000bc00001057983 */ /* 0x008f680000300800 */
[----:B------:R2:W-:Y:S04]  /*29a40*/  LDGSTS.E [R180+-0x7e880], desc[UR8][R190.64], P0 ;  /* 0x81780000beb47fae */ /* 0x0005e80008121848 */
[----:B------:R-:W3:Y:S04]  /*29a50*/  LDL.LU R190, [R1+0x7f8] ;  /* 0x0007f80001be7983 */ /* 0x000ee80000300800 */
[----:B------:R-:W2:Y:S01]  /*29a60*/  LDL.LU R191, [R1+0x7fc] ;  /* 0x0007fc0001bf7983 */ /* 0x000ea20000300800 */
[----:B----4-:R-:W-:Y:S01]  /*29a70*/  IADD3 R187, P2, R187, UR5, RZ ;  /* 0x00000005bbbb7c10 */ /* 0x010fe2000ff5e0ff */
[----:B-1----:R-:W-:-:S03]  /*29a80*/  VIADD R0, R0, 0x7f ;  /* 0x0000007f00007836 */ /* 0x002fc60000000000 */
[----:B------:R-:W-:Y:S02]  /*29a90*/  IADD3.X R3, R3, UR7, RZ, P2, !PT ;  /* 0x0000000703037c10 */ /* 0x000fe400097fe4ff */
[----:B--2---:R-:W-:-:S04]  /*29aa0*/  IADD3 R191, P1, R191, UR5, RZ ;  /* 0x00000005bfbf7c10 */ /* 0x004fc8000ff3e0ff */
[----:B---3--:R-:W-:Y:S01]  /*29ab0*/  IADD3.X R190, R190, UR7, RZ, P1, !PT ;  /* 0x00000007bebe7c10 */ /* 0x008fe20008ffe4ff */
        /* <DEDUP_REMOVED lines=9> */
[----:B-1----:R-:W-:Y:S01]  /*29b50*/  SHF.R.S32.HI R187, RZ, 0x1f, R0 ;  /* 0x0000001fffbb7819 */ /* 0x002fe20000011400 */
[----:B------:R-:W-:-:S02]  /*29b60*/  IMAD.MOV.U32 R191, RZ, RZ, R3 ;  /* 0x000000ffffbf7224 */ /* 0x000fc400078e0003 */
[----:B---3--:R2:W5:Y:S01]  /*29b70*/  LDL.LU R3, [R1+0xbbc] ;  /* 0x000bbc0001037983 */ /* 0x0085620000300800 */
[----:B------:R-:W-:-:S03]  /*29b80*/  LEA.HI R187, R187, R0, RZ, 0x7 ;  /* 0x00000000bbbb7211 */ /* 0x000fc600078f38ff */
[----:B------:R2:W5:Y:S01]  /*29b90*/  LDL.LU R0, [R1+0xbb8] ;  /* 0x000bb80001007983 */ /* 0x0005620000300800 */
[----:B------:R-:W-:Y:S02]  /*29ba0*/  SHF.R.S32.HI R187, RZ, 0x7, R187 ;  /* 0x00000007ffbb7819 */ /* 0x000fe400000114bb */
[----:B------:R-:W-:Y:S01]  /*29bb0*/  IADD3 R185, R185, 0x1, RZ ;  /* 0x00000001b9b97810 */ /* 0x000fe20007ffe0ff */
[----:B------:R2:W-:Y:S03]  /*29bc0*/  LDGSTS.E [R180+-0x7e080], desc[UR8][R190.64], P0 ;  /* 0x81f80000beb47fae */ /* 0x0005e60008121848 */
[----:B------:R-:W-:Y:S01]  /*29bd0*/  ISETP.NE.U32.AND P0, PT, R185, R187, PT ;  /* 0x000000bbb900720c */ /* 0x000fe20003f05070 */
[----:B------:R-:W0:-:S12]  /*29be0*/  LDGDEPBAR ;  /* 0x00000000000079af */ /* 0x000e180000000000 */
[----:B--2---:R-:W-:Y:S05]  /*29bf0*/  @P0 BRA `(.L_x_1) ;  /* 0xffffff2800040947 */ /* 0x004fea000383ffff */
.L_x_0:
[----:B-1----:R-:W1:Y:S01]  /*29c00*/  S2R R8, SR_TID.X ;  /* 0x0000000000087919 */ /* 0x002e620000002100 */
[----:B------:R-:W-:Y:S02]  /*29c10*/  WARPGROUP.DEPBAR.LE gsb0, 0x0 ;  /* 0x00008000000079c5 */ /* 0x000fe40000010000 */
[----:B------:R-:W-:-:S04]  /*29c20*/  DEPBAR.LE SB0, 0x0 ;  /* 0x000080000000791a */ /* 0x000fc80000000000 */
[----:B------:R-:W2:Y:S01]  /*29c30*/  S2R R180, SR_TID.X ;  /* 0x0000000000b47919 */ /* 0x000ea20000002100 */
[----:B------:R-:W-:Y:S01]  /*29c40*/  MOV R12, R120 ;  /* 0x00000078000c7202 */ /* 0x000fe20000000f00 */
[----:B------:R-:W-:Y:S01]  /*29c50*/  IMAD.MOV.U32 R13, RZ, RZ, R122 ;  /* 0x000000ffff0d7224 */ /* 0x000fe200078e007a */
[----:B-----5:R-:W-:Y:S01]  /*29c60*/  IADD3 R10, R0, 0x1, RZ ;  /* 0x00000001000a7810 */ /* 0x020fe20007ffe0ff */
[----:B------:R-:W-:Y:S01]  /*29c70*/  IMAD.MOV.U32 R14, RZ, RZ, R88 ;  /* 0x000000ffff0e7224 */ /* 0x000fe200078e0058 */
[----:B------:R-:W-:Y:S01]  /*29c80*/  MOV R16, R56 ;  /* 0x0000003800107202 */ /* 0x000fe20000000f00 */
[----:B------:R-:W-:Y:S01]  /*29c90*/  IMAD.MOV.U32 R15, RZ, RZ, R90 ;  /* 0x000000ffff0f7224 */ /* 0x000fe200078e005a */
[----:B------:R-:W-:Y:S01]  /*29ca0*/  ISETP.GE.AND P3, PT, R10, R189, PT ;  /* 0x000000bd0a00720c */ /* 0x000fe20003f66270 */
[----:B------:R-:W-:Y:S01]  /*29cb0*/  IMAD.MOV.U32 R17, RZ, RZ, R58 ;  /* 0x000000ffff117224 */ /* 0x000fe200078e003a */
[----:B------:R-:W-:Y:S01]  /*29cc0*/  MOV R20, R121 ;  /* 0x0000007900147202 */ /* 0x000fe20000000f00 */
        /* <DEDUP_REMOVED lines=11> */
[----:B------:R-:W-:Y:S01]  /*29d80*/  ULDC.64 UR4, c[0x0][0x220] ;  /* 0x0000880000047ab9 */ /* 0x000fe20000000a00 */
[----:B------:R-:W-:Y:S01]  /*29d90*/  IMAD.MOV.U32 R58, RZ, RZ, R25 ;  /* 0x000000ffff3a7224 */ /* 0x000fe200078e0019 */
[-C--:B------:R-:W-:Y:S01]  /*29da0*/  ISETP.GE.AND P2, PT, R3, R188.reuse, PT ;  /* 0x000000bc0300720c */ /* 0x080fe20003f46270 */
[----:B------:R-:W-:Y:S01]  /*29db0*/  IMAD.MOV.U32 R59, RZ, RZ, R27 ;  /* 0x000000ffff3b7224 */ /* 0x000fe200078e001b */
[-C--:B------:R-:W-:Y:S01]  /*29dc0*/  ISETP.GE.AND P5, PT, R0, R189.reuse, PT ;  /* 0x000000bd0000720c */ /* 0x080fe20003fa6270 */
[----:B-1----:R-:W-:Y:S01]  /*29dd0*/  IMAD.SHL.U32 R2, R8, 0x10, RZ ;  /* 0x0000001008027824 */ /* 0x002fe200078e00ff */
[-C--:B------:R-:W-:Y:S01]  /*29de0*/  ISETP.LT.AND P2, PT, R0, R189.reuse, !P2 ;  /* 0x000000bd0000720c */ /* 0x080fe20005741270 */
[----:B------:R-:W-:Y:S01]  /*29df0*/  IMAD.SHL.U32 R4, R8, 0x40, RZ ;  /* 0x0000004008047824 */ /* 0x000fe200078e00ff */
[----:B------:R-:W-:Y:S01]  /*29e00*/  ISETP.LT.AND P5, PT, R5, R188, !P5 ;  /* 0x000000bc0500720c */ /* 0x000fe20006fa1270 */
[----:B------:R-:W-:Y:S01]  /*29e10*/  IMAD.MOV.U32 R89, RZ, RZ, R126 ;  /* 0x000000ffff597224 */ /* 0x000fe200078e007e */
[----:B------:R-:W-:Y:S01]  /*29e20*/  LOP3.LUT R2, R2, 0xf0, RZ, 0xc0, !PT ;  /* 0x000000f002027812 */ /* 0x000fe200078ec0ff */
[----:B------:R-:W-:Y:S01]  /*29e30*/  IMAD.MOV.U32 R90, RZ, RZ, R92 ;  /* 0x000000ffff5a7224 */ /* 0x000fe200078e005c */
[----:B------:R-:W-:Y:S01]  /*29e40*/  LOP3.LUT R7, R4, 0x400, RZ, 0xc0, !PT ;  /* 0x0000040004077812 */ /* 0x000fe200078ec0ff */
[----:B------:R-:W-:Y:S01]  /*29e50*/  VIADD R4, R0, 0x2 ;  /* 0x0000000200047836 */ /* 0x000fe20000000000 */
[----:B--2---:R-:W-:Y:S01]  /*29e60*/  LOP3.LUT R180, R180, 0x7f, RZ, 0xc0, !PT ;  /* 0x0000007fb4b47812 */ /* 0x004fe200078ec0ff */
[----:B------:R-:W-:Y:S01]  /*29e70*/  IMAD.MOV.U32 R91, RZ, RZ, R94 ;  /* 0x000000ffff5b7224 */ /* 0x000fe200078e005e */
[----:B------:R-:W-:Y:S01]  /*29e80*/  IADD3 R2, R7, UR10, R2 ;  /* 0x0000000a07027c10 */ /* 0x000fe2000fffe002 */
[----:B------:R-:W-:Y:S01]  /*29e90*/  IMAD.MOV.U32 R121, RZ, RZ, R62 ;  /* 0x000000ffff797224 */ /* 0x000fe200078e003e */
[----:B------:R-:W-:Y:S01]  /*29ea0*/  LOP3.LUT R7, R8, 0x60, RZ, 0xc0, !PT ;  /* 0x0000006008077812 */ /* 0x000fe200078ec0ff */
[----:B------:R-:W-:Y:S01]  /*29eb0*/  IMAD.MOV.U32 R122, RZ, RZ, R28 ;  /* 0x000000ffff7a7224 */ /* 0x000fe200078e001c */
[----:B------:R-:W-:Y:S01]  /*29ec0*/  ISETP.GE.AND P1, PT, R4, R189, PT ;  /* 0x000000bd0400720c */ /* 0x000fe20003f26270 */
[----:B------:R-:W-:Y:S01]  /*29ed0*/  IMAD.MOV.U32 R123, RZ, RZ, R30 ;  /* 0x000000ffff7b7224 */ /* 0x000fe200078e001e */
[----:B------:R-:W-:Y:S01]  /*29ee0*/  LEA R4, R180, UR10, 0x4 ;  /* 0x0000000ab4047c11 */ /* 0x000fe2000f8e20ff */
[----:B------:R-:W-:Y:S01]  /*29ef0*/  BAR.SYNC.DEFER_BLOCKING 0x0 ;  /* 0x0000000000007b1d */ /* 0x000fe20000010000 */
[----:B------:R-:W-:Y:S01]  /*29f00*/  IMAD R2, R7, 0x8, R2 ;  /* 0x0000000807027824 */ /* 0x000fe200078e0202 */
[----:B------:R-:W-:Y:S01]  /*29f10*/  MOV R92, R61 ;  /* 0x0000003d005c7202 */ /* 0x000fe20000000f00 */
[----:B------:R-:W-:-:S02]  /*29f20*/  IMAD.MOV.U32 R94, RZ, RZ, R29 ;  /* 0x000000ffff5e7224 */ /* 0x000fc400078e001d */
[----:B------:R-:W-:Y:S02]  /*29f30*/  IMAD.MOV.U32 R126, RZ, RZ, R32 ;  /* 0x000000ffff7e7224 */ /* 0x000fe400078e0020 */
[----:B------:R-:W-:Y:S02]  /*29f40*/  IMAD.MOV.U32 R153, RZ, RZ, R67 ;  /* 0x000000ffff997224 */ /* 0x000fe400078e0043 */
[----:B------:R-:W-:Y:S02]  /*29f50*/  IMAD.MOV.U32 R154, RZ, RZ, R33 ;  /* 0x000000ffff9a7224 */ /* 0x000fe400078e0021 */
[----:B------:R-:W-:Y:S02]  /*29f60*/  IMAD.MOV.U32 R155, RZ, RZ, R35 ;  /* 0x000000ffff9b7224 */ /* 0x000fe400078e0023 */
[----:B------:R-:W-:-:S05]  /*29f70*/  VIADD R6, R0, 0x3f ;  /* 0x0000003f00067836 */ /* 0x000fca0000000000 */
[-C--:B------:R-:W-:Y:S01]  /*29f80*/  ISETP.GE.AND P0, PT, R6, R189.reuse, PT ;  /* 0x000000bd0600720c */ /* 0x080fe20003f06270 */
[----:B------:R-:W-:Y:S01]  /*29f90*/  VIADD R6, R0, 0x3 ;  /* 0x0000000300067836 */ /* 0x000fe20000000000 */
[----:B------:R-:W-:Y:S01]  /*29fa0*/  STSM.16.M88.4 [R2], R12 ;  /* 0x0000000c02007844 */ /* 0x000fe20000000200 */
[----:B------:R-:W-:Y:S03]  /*29fb0*/  BAR.SYNC.DEFER_BLOCKING 0x0 ;  /* 0x0000000000007b1d */ /* 0x000fe60000010000 */
[----:B------:R-:W-:-:S05]  /*29fc0*/  ISETP.GE.AND P4, PT, R6, R189, PT ;  /* 0x000000bd0600720c */ /* 0x000fca0003f86270 */
[----:B------:R-:W1:Y:S01]  /*29fd0*/  LDC R6, c[0x0][0x244] ;  /* 0x00009100ff067b82 */ /* 0x000e620000000800 */
[----:B------:R-:W2:Y:S07]  /*29fe0*/  LDS.128 R8, [R4] ;  /* 0x0000000004087984 */ /* 0x000eae0000000c00 */
[----:B------:R-:W-:Y:S01]  /*29ff0*/  BAR.SYNC.DEFER_BLOCKING 0x0 ;  /* 0x0000000000007b1d */ /* 0x000fe20000010000 */
[----:B-1----:R-:W-:-:S05]  /*2a000*/  IMAD R7, R3, R6, RZ ;  /* 0x0000000603077224 */ /* 0x002fca00078e02ff */
[----:B------:R-:W-:Y:S02]  /*2a010*/  STSM.16.M88.4 [R2], R16 ;  /* 0x0000001002007844 */ /* 0x000fe40000000200 */
[----:B------:R-:W-:Y:S06]  /*2a020*/  BAR.SYNC.DEFER_BLOCKING 0x0 ;  /* 0x0000000000007b1d */ /* 0x000fec0000010000 */
[----:B------:R-:W1:Y:S02]  /*2a030*/  LDS.128 R12, [R4] ;  /* 0x00000000040c7984 */ /* 0x000e640000000c00 */
[----:B------:R-:W-:Y:S06]  /*2a040*/  BAR.SYNC.DEFER_BLOCKING 0x0 ;  /* 0x0000000000007b1d */ /* 0x000fec0000010000 */
[----:B------:R-:W-:Y:S02]  /*2a050*/  STSM.16.M88.4 [R2], R20 ;  /* 0x0000001402007844 */ /* 0x000fe40000000200 */
[----:B------:R-:W-:Y:S06]  /*2a060*/  BAR.SYNC.DEFER_BLOCKING 0x0 ;  /* 0x0000000000007b1d */ /* 0x000fec0000010000 */
[----:B------:R-:W3:Y:S02]  /*2a070*/  LDS.128 R24, [R4] ;  /* 0x0000000004187984 */ /* 0x000ee40000000c00 */
[----:B------:R-:W-:Y:S06]  /*2a080*/  BAR.SYNC.DEFER_BLOCKING 0x0 ;  /* 0x0000000000007b1d */ /* 0x000fec0000010000 */
[----:B------:R4:W-:Y:S02]  /*2a090*/  STSM.16.M88.4 [R2], R56 ;  /* 0x0000003802007844 */ /* 0x0009e40000000200 */
[----:B------:R-:W-:Y:S01]  /*2a0a0*/  BAR.SYNC.DEFER_BLOCKING 0x0 ;  /* 0x0000000000007b1d */ /* 0x000fe20000010000 */
[----:B----4-:R-:W-:Y:S01]  /*2a0b0*/  MOV R56, R125 ;  /* 0x0000007d00387202 */ /* 0x010fe20000000f00 */
[----:B------:R-:W-:-:S02]  /*2a0c0*/  IMAD.MOV.U32 R57, RZ, RZ, R127 ;  /* 0x000000ffff397224 */ /* 0x000fc400078e007f */
[----:B------:R-:W-:Y:S02]  /*2a0d0*/  IMAD.MOV.U32 R58, RZ, RZ, R93 ;  /* 0x000000ffff3a7224 */ /* 0x000fe400078e005d */
[----:B------:R-:W-:Y:S02]  /*2a0e0*/  IMAD.MOV.U32 R59, RZ, RZ, R95 ;  /* 0x000000ffff3b7224 */ /* 0x000fe400078e005f */
[----:B------:R-:W-:Y:S02]  /*2a0f0*/  IMAD.MOV.U32 R93, RZ, RZ, R63 ;  /* 0x000000ffff5d7224 */ /* 0x000fe400078e003f */
[----:B------:R-:W-:Y:S02]  /*2a100*/  IMAD.MOV.U32 R95, RZ, RZ, R31 ;  /* 0x000000ffff5f7224 */ /* 0x000fe400078e001f */
[----:B------:R-:W-:Y:S01]  /*2a110*/  IMAD.MOV.U32 R125, RZ, RZ, R66 ;  /* 0x000000ffff7d7224 */ /* 0x000fe200078e0042 */
[----:B------:R-:W4:Y:S01]  /*2a120*/  LDS.128 R20, [R4] ;  /* 0x0000000004147984 */ /* 0x000f220000000c00 */
[----:B------:R-:W-:Y:S01]  /*2a130*/  IMAD.MOV.U32 R127, RZ, RZ, R34 ;  /* 0x000000ffff7f7224 */ /* 0x000fe200078e0022 */
[----:B------:R-:W-:Y:S06]  /*2a140*/  BAR.SYNC.DEFER_BLOCKING 0x0 ;  /* 0x0000000000007b1d */ /* 0x000fec0000010000 */
[----:B------:R-:W-:Y:S02]  /*2a150*/  STSM.16.M88.4 [R2], R88 ;  /* 0x0000005802007844 */ /* 0x000fe40000000200 */
[----:B------:R-:W-:Y:S06]  /*2a160*/  BAR.SYNC.DEFER_BLOCKING 0x0 ;  /* 0x0000000000007b1d */ /* 0x000fec0000010000 */
[----:B------:R-:W4:Y:S02]  /*2a170*/  LDS.128 R16, [R4] ;  /* 0x0000000004107984 */ /* 0x000f240000000c00 */
[----:B------:R-:W-:Y:S06]  /*2a180*/  BAR.SYNC.DEFER_BLOCKING 0x0 ;  /* 0x0000000000007b1d */ /* 0x000fec0000010000 */
[----:B------:R2:W-:Y:S02]  /*2a190*/  STSM.16.M88.4 [R2], R120 ;  /* 0x0000007802007844 */ /* 0x0005e40000000200 */
[----:B------:R-:W-:Y:S01]  /*2a1a0*/  BAR.SYNC.DEFER_BLOCKING 0x0 ;  /* 0x0000000000007b1d */ /* 0x000fe20000010000 */
[----:B--2---:R-:W-:Y:S01]  /*2a1b0*/  MOV R120, R128 ;  /* 0x0000008000787202 */ /* 0x004fe20000000f00 */
[----:B------:R-:W-:Y:S01]  /*2a1c0*/  IMAD.MOV.U32 R121, RZ, RZ, R130 ;  /* 0x000000ffff797224 */ /* 0x000fe200078e0082 */
[----:B------:R-:W-:Y:S01]  /*2a1d0*/  MOV R128, R129 ;  /* 0x0000008100807202 */ /* 0x000fe20000000f00 */
[----:B------:R-:W-:-:S02]  /*2a1e0*/  IMAD.MOV.U32 R122, RZ, RZ, R96 ;  /* 0x000000ffff7a7224 */ /* 0x000fc400078e0060 */
[----:B------:R-:W-:Y:S02]  /*2a1f0*/  IMAD.MOV.U32 R123, RZ, RZ, R98 ;  /* 0x000000ffff7b7224 */ /* 0x000fe400078e0062 */
[----:B------:R-:W-:Y:S02]  /*2a200*/  IMAD.MOV.U32 R129, RZ, RZ, R131 ;  /* 0x000000ffff817224 */ /* 0x000fe400078e0083 */
[----:B------:R-:W-:Y:S02]  /*2a210*/  IMAD.MOV.U32 R130, RZ, RZ, R97 ;  /* 0x000000ffff827224 */ /* 0x000fe400078e0061 */
[----:B------:R-:W-:Y:S01]  /*2a220*/  IMAD.MOV.U32 R131, RZ, RZ, R99 ;  /* 0x000000ffff837224 */ /* 0x000fe200078e0063 */
[----:B------:R-:W2:Y:S01]  /*2a230*/  LDS.128 R88, [R4] ;  /* 0x0000000004587984 */ /* 0x000ea20000000c00 */
[----:B------:R-:W-:Y:S06]  /*2a240*/  BAR.SYNC.DEFER_BLOCKING 0x0 ;  /* 0x0000000000007b1d */ /* 0x000fec0000010000 */
[----:B------:R-:W-:Y:S02]  /*2a250*/  STSM.16.M88.4 [R2], R56 ;  /* 0x0000003802007844 */ /* 0x000fe40000000200 */
[----:B------:R-:W-:Y:S06]  /*2a260*/  BAR.SYNC.DEFER_BLOCKING 0x0 ;  /* 0x0000000000007b1d */ /* 0x000fec0000010000 */
[----:B------:R-:W2:Y:S02]  /*2a270*/  LDS.128 R60, [R4] ;  /* 0x00000000043c7984 */ /* 0x000ea40000000c00 */
[----:B------:R-:W-:Y:S06]  /*2a280*/  BAR.SYNC.DEFER_BLOCKING 0x0 ;  /* 0x0000000000007b1d */ /* 0x000fec0000010000 */
[----:B------:R-:W-:Y:S02]  /*2a290*/  STSM.16.M88.4 [R2], R92 ;  /* 0x0000005c02007844 */ /* 0x000fe40000000200 */
[----:B------:R-:W-:Y:S06]  /*2a2a0*/  BAR.SYNC.DEFER_BLOCKING 0x0 ;  /* 0x0000000000007b1d */ /* 0x000fec0000010000 */
[----:B------:R-:W2:Y:S02]  /*2a2b0*/  LDS.128 R56, [R4] ;  /* 0x0000000004387984 */ /* 0x000ea40000000c00 */
[----:B------:R-:W-:Y:S06]  /*2a2c0*/  BAR.SYNC.DEFER_BLOCKING 0x0 ;  /* 0x0000000000007b1d */ /* 0x000fec0000010000 */
[----:B------:R1:W-:Y:S02]  /*2a2d0*/  STSM.16.M88.4 [R2], R120 ;  /* 0x0000007802007844 */ /* 0x0003e40000000200 */
[----:B------:R-:W-:Y:S01]  /*2a2e0*/  BAR.SYNC.DEFER_BLOCKING 0x0 ;  /* 0x0000000000007b1d */ /* 0x000fe20000010000 */
[----:B-1----:R-:W-:Y:S01]  /*2a2f0*/  MOV R120, R132 ;  /* 0x0000008400787202 */ /* 0x002fe20000000f00 */
[----:B------:R-:W-:Y:S01]  /*2a300*/  IMAD.MOV.U32 R121, RZ, RZ, R134 ;  /* 0x000000ffff797224 */ /* 0x000fe200078e0086 */
[----:B------:R-:W-:Y:S01]  /*2a310*/  MOV R132, R69 ;  /* 0x0000004500847202 */ /* 0x000fe20000000f00 */
[----:B------:R-:W-:-:S02]  /*2a320*/  IMAD.MOV.U32 R122, RZ, RZ, R100 ;  /* 0x000000ffff7a7224 */ /* 0x000fc400078e0064 */
[----:B------:R-:W-:Y:S02]  /*2a330*/  IMAD.MOV.U32 R123, RZ, RZ, R102 ;  /* 0x000000ffff7b7224 */ /* 0x000fe400078e0066 */
[----:B------:R-:W-:Y:S01]  /*2a340*/  IMAD.MOV.U32 R134, RZ, RZ, R37 ;  /* 0x000000ffff867224 */ /* 0x000fe200078e0025 */
[----:B------:R-:W1:Y:S01]  /*2a350*/  LDS.128 R28, [R4] ;  /* 0x00000000041c7984 */ /* 0x000e620000000c00 */
[----:B------:R-:W-:Y:S06]  /*2a360*/  BAR.SYNC.DEFER_BLOCKING 0x0 ;  /* 0x0000000000007b1d */ /* 0x000fec0000010000 */
[----:B------:R3:W-:Y:S02]  /*2a370*/  STSM.16.M88.4 [R2], R124 ;  /* 0x0000007c02007844 */ /* 0x0007e40000000200 */
[----:B------:R-:W-:Y:S01]  /*2a380*/  BAR.SYNC.DEFER_BLOCKING 0x0 ;  /* 0x0000000000007b1d */ /* 0x000fe20000010000 */
[----:B---3--:R-:W-:Y:S01]  /*2a390*/  MOV R124, R68 ;  /* 0x00000044007c7202 */ /* 0x008fe20000000f00 */
[----:B------:R-:W-:-:S02]  /*2a3a0*/  IMAD.MOV.U32 R125, RZ, RZ, R70 ;  /* 0x000000ffff7d7224 */ /* 0x000fc400078e0046 */
[----:B------:R-:W-:Y:S02]  /*2a3b0*/  IMAD.MOV.U32 R126, RZ, RZ, R36 ;  /* 0x000000ffff7e7224 */ /* 0x000fe400078e0024 */
[----:B------:R-:W-:Y:S01]  /*2a3c0*/  IMAD.MOV.U32 R127, RZ, RZ, R38 ;  /* 0x000000ffff7f7224 */ /* 0x000fe200078e0026 */
[----:B------:R-:W3:Y:S01]  /*2a3d0*/  LDS.128 R96, [R4] ;  /* 0x0000000004607984 */ /* 0x000ee20000000c00 */
        /* <DEDUP_REMOVED lines=8> */
[----:B------:R-:W-:Y:S01]  /*2a460*/  IMAD.MOV.U32 R135, RZ, RZ, R39 ;  /* 0x000000ffff877224 */ /* 0x000fe200078e0027 */
[----:B------:R-:W4:Y:S01]  /*2a470*/  LDS.128 R92, [R4] ;  /* 0x00000000045c7984 */ /* 0x000f220000000c00 */
[----:B------:R-:W-:Y:S06]  /*2a480*/  BAR.SYNC.DEFER_BLOCKING 0x0 ;  /* 0x0000000000007b1d */ /* 0x000fec0000010000 */
[----:B------:R2:W-:Y:S02]  /*2a490*/  STSM.16.M88.4 [R2], R152 ;  /* 0x0000009802007844 */ /* 0x0005e40000000200 */
[----:B------:R-:W-:Y:S01]  /*2a4a0*/  BAR.SYNC.DEFER_BLOCKING 0x0 ;  /* 0x0000000000007b1d */ /* 0x000fe20000010000 */
[----:B--2---:R-:W-:Y:S01]  /*2a4b0*/  MOV R152, R72 ;  /* 0x0000004800987202 */ /* 0x004fe20000000f00 */
[----:B------:R-:W-:-:S02]  /*2a4c0*/  IMAD.MOV.U32 R153, RZ, RZ, R74 ;  /* 0x000000ffff997224 */ /* 0x000fc400078e004a */
        /* <DEDUP_REMOVED lines=13> */
[----:B------:R-:W-:Y:S01]  /*2a5a0*/  IMAD.MOV.U32 R126, RZ, RZ, R104 ;  /* 0x000000ffff7e7224 */ /* 0x000fe200078e0068 */
[----:B------:R-:W-:Y:S01]  /*2a5b0*/  MOV R140, R77 ;  /* 0x0000004d008c7202 */ /* 0x000fe20000000f00 */
[----:B------:R-:W-:-:S02]  /*2a5c0*/  IMAD.MOV.U32 R127, RZ, RZ, R106 ;  /* 0x000000ffff7f7224 */ /* 0x000fc400078e006a */
        /* <DEDUP_REMOVED lines=8> */
[----:B------:R-:W-:Y:S02]  /*2a650*/  IMAD.MOV.U32 R131, RZ, RZ, R107 ;  /* 0x000000ffff837224 */ /* 0x000fe400078e006b */
[----:B------:R-:W-:Y:S02]  /*2a660*/  IMAD.MOV.U32 R137, RZ, RZ, R142 ;  /* 0x000000ffff897224 */ /* 0x000fe400078e008e */
        /* <DEDUP_REMOVED lines=9> */
[----:B------:R-:W-:Y:S01]  /*2a700*/  IMAD.MOV.U32 R135, RZ, RZ, R43 ;  /* 0x000000ffff877224 */ /* 0x000fe200078e002b */
[----:B------:R-:W4:Y:S01]  /*2a710*/  LDS.128 R68, [R4] ;  /* 0x0000000004447984 */ /* 0x000f220000000c00 */
        /* <DEDUP_REMOVED lines=20> */
[----:B------:R-:W-:-:S02]  /*2a860*/  IMAD.MOV.U32 R133, RZ, RZ, R143 ;  /* 0x000000ffff857224 */ /* 0x000fc400078e008f */
[----:B------:R-:W-:Y:S02]  /*2a870*/  IMAD.MOV.U32 R134, RZ, RZ, R109 ;  /* 0x000000ffff867224 */ /* 0x000fe400078e006d */
[----:B------:R-:W-:Y:S02]  /*2a880*/  IMAD.MOV.U32 R135, RZ, RZ, R111 ;  /* 0x000000ffff877224 */ /* 0x000fe400078e006f */
[----:B------:R-:W-:Y:S02]  /*2a890*/  IMAD.MOV.U32 R141, RZ, RZ, R79 ;  /* 0x000000ffff8d7224 */ /* 0x000fe400078e004f */
[----:B------:R-:W-:Y:S01]  /*2a8a0*/  IMAD.MOV.U32 R143, RZ, RZ, R47 ;  /* 0x000000ffff8f7224 */ /* 0x000fe200078e002f */
[----:B------:R-:W1:Y:S01]  /*2a8b0*/  LDS.128 R72, [R4] ;  /* 0x0000000004487984 */ /* 0x000e620000000c00 */
[----:B------:R-:W-:Y:S06]  /*2a8c0*/  BAR.SYNC.DEFER_BLOCKING 0x0 ;  /* 0x0000000000007b1d */ /* 0x000fec0000010000 */
[----:B------:R3:W-:Y:S02]  /*2a8d0*/  STSM.16.M88.4 [R2], R136 ;  /* 0x0000008802007844 */ /* 0x0007e40000000200 */
[----:B------:R-:W-:Y:S01]  /*2a8e0*/  BAR.SYNC.DEFER_BLOCKING 0x0 ;  /* 0x0000000000007b1d */ /* 0x000fe20000010000 */
[----:B---3--:R-:W-:Y:S01]  /*2a8f0*/  MOV R136, R144 ;  /* 0x0000009000887202 */ /* 0x008fe20000000f00 */
[----:B------:R-:W-:Y:S01]  /*2a900*/  IMAD.MOV.U32 R137, RZ, RZ, R146 ;  /* 0x000000ffff897224 */ /* 0x000fe200078e0092 */
[----:B------:R-:W-:Y:S01]  /*2a910*/  MOV R144, R148 ;  /* 0x0000009400907202 */ /* 0x000fe20000000f00 */
[----:B------:R-:W-:-:S02]  /*2a920*/  IMAD.MOV.U32 R138, RZ, RZ, R112 ;  /* 0x000000ffff8a7224 */ /* 0x000fc400078e0070 */
        /* <DEDUP_REMOVED lines=19> */
[----:B--2---:R-:W-:Y:S01]  /*2aa60*/  IMAD.MOV.U32 R142, RZ, RZ, R113 ;  /* 0x000000ffff8e7224 */ /* 0x004fe200078e0071 */
        /* <DEDUP_REMOVED lines=8> */
[----:B------:R1:W-:Y:S02]  /*2aaf0*/  STSM.16.M88.4 [R2], R136 ;  /* 0x0000008802007844 */ /* 0x0003e40000000200 */
[----:B------:R-:W-:Y:S01]  /*2ab00*/  BAR.SYNC.DEFER_BLOCKING 0x0 ;  /* 0x0000000000007b1d */ /* 0x000fe20000010000 */
[----:B-1----:R-:W-:Y:S01]  /*2ab10*/  MOV R136, R81 ;  /* 0x0000005100887202 */ /* 0x002fe20000000f00 */
[----:B------:R-:W-:-:S02]  /*2ab20*/  IMAD.MOV.U32 R137, RZ, RZ, R83 ;  /* 0x000000ffff897224 */ /* 0x000fc400078e0053 */
[----:B------:R-:W-:Y:S02]  /*2ab30*/  IMAD.MOV.U32 R138, RZ, RZ, R49 ;  /* 0x000000ffff8a7224 */ /* 0x000fe400078e0031 */
[----:B------:R-:W-:Y:S01]  /*2ab40*/  IMAD.MOV.U32 R139, RZ, RZ, R51 ;  /* 0x000000ffff8b7224 */ /* 0x000fe200078e0033 */
[----:B------:R-:W1:Y:S01]  /*2ab50*/  LDS.128 R44, [R4] ;  /* 0x00000000042c7984 */ /* 0x000e620000000c00 */
[----:B------:R-:W-:Y:S06]  /*2ab60*/  BAR.SYNC.DEFER_BLOCKING 0x0 ;  /* 0x0000000000007b1d */ /* 0x000fec0000010000 */
[----:B------:R-:W-:Y:S02]  /*2ab70*/  STSM.16.M88.4 [R2], R152 ;  /* 0x0000009802007844 */ /* 0x000fe40000000200 */
[----:B------:R-:W-:Y:S06]  /*2ab80*/  BAR.SYNC.DEFER_BLOCKING 0x0 ;  /* 0x0000000000007b1d */ /* 0x000fec0000010000 */
[----:B------:R-:W1:Y:S02]  /*2ab90*/  LDS.128 R112, [R4] ;  /* 0x0000000004707984 */ /* 0x000e640000000c00 */
[----:B------:R-:W-:Y:S06]  /*2aba0*/  BAR.SYNC.DEFER_BLOCKING 0x0 ;  /* 0x0000000000007b1d */ /* 0x000fec0000010000 */
[----:B------:R3:W-:Y:S02]  /*2abb0*/  STSM.16.M88.4 [R2], R140 ;  /* 0x0000008c02007844 */ /* 0x0007e40000000200 */
[----:B------:R-:W-:Y:S01]  /*2abc0*/  BAR.SYNC.DEFER_BLOCKING 0x0 ;  /* 0x0000000000007b1d */ /* 0x000fe20000010000 */
[----:B---3--:R-:W-:Y:S01]  /*2abd0*/  MOV R140, R84 ;  /* 0x00000054008c7202 */ /* 0x008fe20000000f00 */
[----:B------:R-:W-:-:S02]  /*2abe0*/  IMAD.MOV.U32 R141, RZ, RZ, R86 ;  /* 0x000000ffff8d7224 */ /* 0x000fc400078e0056 */
[----:B------:R-:W-:Y:S01]  /*2abf0*/  IMAD.MOV.U32 R142, RZ, RZ, R52 ;  /* 0x000000ffff8e7224 */ /* 0x000fe200078e0034 */
[----:B------:R-:W-:Y:S01]  /*2ac00*/  LEA R52, R6, R7, 0x7 ;  /* 0x0000000706347211 */ /* 0x000fe200078e38ff */
[----:B------:R-:W-:Y:S01]  /*2ac10*/  IMAD.MOV.U32 R143, RZ, RZ, R54 ;  /* 0x000000ffff8f7224 */ /* 0x000fe200078e0036 */
[----:B------:R-:W-:-:S04]  /*2ac20*/  LEA R6, P6, R7, UR4, 0x2 ;  /* 0x0000000407067c11 */ /* 0x000fc8000f8c10ff */
[----:B------:R-:W-:Y:S01]  /*2ac30*/  LEA.HI.X.SX32 R7, R7, UR5, 0x2, P6 ;  /* 0x0000000507077c11 */ /* 0x000fe2000b0f16ff */
[----:B------:R-:W3:Y:S01]  /*2ac40*/  LDS.128 R132, [R4] ;  /* 0x0000000004847984 */ /* 0x000ee20000000c00 */
[----:B------:R-:W-:Y:S06]  /*2ac50*/  BAR.SYNC.DEFER_BLOCKING 0x0 ;  /* 0x0000000000007b1d */ /* 0x000fec0000010000 */
[----:B------:R4:W-:Y:S02]  /*2ac60*/  STSM.16.M88.4 [R2], R136 ;  /* 0x0000008802007844 */ /* 0x0009e40000000200 */
[----:B------:R-:W-:Y:S01]  /*2ac70*/  BAR.SYNC.DEFER_BLOCKING 0x0 ;  /* 0x0000000000007b1d */ /* 0x000fe20000010000 */
[----:B----4-:R-:W-:-:S05]  /*2ac80*/  LEA R136, P6, R52, UR4, 0x2 ;  /* 0x0000000434887c11 */ /* 0x010fca000f8c10ff */
[----:B------:R-:W-:Y:S02]  /*2ac90*/  ULDC UR4, c[0x0][0x248] ;  /* 0x0000920000047ab9 */ /* 0x000fe40000000800 */
[----:B------:R-:W-:Y:S01]  /*2aca0*/  IMAD R139, R0, UR4, RZ ;  /* 0x00000004008b7c24 */ /* 0x000fe2000f8e02ff */
[----:B------:R-:W-:Y:S02]  /*2acb0*/  LEA.HI.X.SX32 R137, R52, UR5, 0x2, P6 ;  /* 0x0000000534897c11 */ /* 0x000fe4000b0f16ff */
[-C--:B------:R-:W-:Y:S01]  /*2acc0*/  ISETP.LT.AND P6, PT, R3, R188.reuse, !P3 ;  /* 0x000000bc0300720c */ /* 0x080fe20005fc1270 */
[----:B------:R-:W-:Y:S01]  /*2acd0*/  IMAD.WIDE R84, R139, 0x4, R6 ;  /* 0x000000048b547825 */ /* 0x000fe200078e0206 */
[----:B------:R-:W-:Y:S01]  /*2ace0*/  ISETP.LT.AND P3, PT, R5, R188, !P3 ;  /* 0x000000bc0500720c */ /* 0x000fe20005f61270 */
[----:B------:R-:W4:Y:S01]  /*2acf0*/  LDS.128 R80, [R4] ;  /* 0x0000000004507984 */ /* 0x000f220000000c00 */
[----:B------:R-:W-:Y:S06]  /*2ad00*/  BAR.SYNC.DEFER_BLOCKING 0x0 ;  /* 0x0000000000007b1d */ /* 0x000fec0000010000 */
[----:B------:R2:W-:Y:S02]  /*2ad10*/  STSM.16.M88.4 [R2], R144 ;  /* 0x0000009002007844 */ /* 0x0005e40000000200 */
[----:B------:R-:W-:Y:S01]  /*2ad20*/  BAR.SYNC.DEFER_BLOCKING 0x0 ;  /* 0x0000000000007b1d */ /* 0x000fe20000010000 */
[----:B--2---:R-:W-:Y:S01]  /*2ad30*/  IMAD.MOV.U32 R146, RZ, RZ, R117 ;  /* 0x000000ffff927224 */ /* 0x004fe200078e0075 */
[----:B------:R-:W-:Y:S01]  /*2ad40*/  MOV R147, R119 ;  /* 0x0000007700937202 */ /* 0x000fe20000000f00 */
[----:B------:R-:W-:-:S02]  /*2ad50*/  IMAD.MOV.U32 R144, RZ, RZ, R149 ;  /* 0x000000ffff907224 */ /* 0x000fc400078e0095 */
[----:B------:R-:W-:Y:S01]  /*2ad60*/  IMAD.MOV.U32 R145, RZ, RZ, R151 ;  /* 0x000000ffff917224 */ /* 0x000fe200078e0097 */
[----:B------:R-:W-:Y:S01]  /*2ad70*/  MOV R151, R55 ;  /* 0x0000003700977202 */ /* 0x000fe20000000f00 */
[----:B------:R-:W-:Y:S02]  /*2ad80*/  IMAD.MOV.U32 R149, RZ, RZ, R87 ;  /* 0x000000ffff957224 */ /* 0x000fe400078e0057 */
[C---:B------:R-:W-:Y:S01]  /*2ad90*/  IMAD.WIDE R86, R139.reuse, 0x4, R136 ;  /* 0x000000048b567825 */ /* 0x040fe200078e0288 */
[----:B------:R-:W2:Y:S01]  /*2ada0*/  LDS.128 R48, [R4] ;  /* 0x0000000004307984 */ /* 0x000ea20000000c00 */
[----:B------:R-:W-:Y:S06]  /*2adb0*/  BAR.SYNC.DEFER_BLOCKING 0x0 ;  /* 0x0000000000007b1d */ /* 0x000fec0000010000 */
[----:B------:R1:W-:Y:S02]  /*2adc0*/  STSM.16.M88.4 [R2], R140 ;  /* 0x0000008c02007844 */ /* 0x0003e40000000200 */
[----:B------:R-:W-:Y:S01]  /*2add0*/  BAR.SYNC.DEFER_BLOCKING 0x0 ;  /* 0x0000000000007b1d */ /* 0x000fe20000010000 */
[----:B-1----:R-:W-:-:S02]  /*2ade0*/  VIADD R143, R139, UR4 ;  /* 0x000000048b8f7c36 */ /* 0x002fc40008000000 */
[----:B------:R-:W-:Y:S02]  /*2adf0*/  VIADD R142, R0, 0x4 ;  /* 0x00000004008e7836 */ /* 0x000fe40000000000 */
[----:B------:R-:W-:-:S04]  /*2ae00*/  IMAD.WIDE R138, R143, 0x4, R6 ;  /* 0x000000048f8a7825 */ /* 0x000fc800078e0206 */
[C---:B------:R-:W-:Y:S01]  /*2ae10*/  IMAD.WIDE R140, R143.reuse, 0x4, R136 ;  /* 0x000000048f8c7825 */ /* 0x040fe200078e0288 */
[----:B------:R-:W1:Y:S03]  /*2ae20*/  LDS.128 R116, [R4] ;  /* 0x0000000004747984 */ /* 0x000e660000000c00 */
[----:B------:R-:W-:Y:S01]  /*2ae30*/  VIADD R143, R143, UR4 ;  /* 0x000000048f8f7c36 */ /* 0x000fe20008000000 */
[----:B------:R-:W-:Y:S06]  /*2ae40*/  BAR.SYNC.DEFER_BLOCKING 0x0 ;  /* 0x0000000000007b1d */ /* 0x000fec0000010000 */
[----:B------:R-:W-:Y:S02]  /*2ae50*/  STSM.16.M88.4 [R2], R144 ;  /* 0x0000009002007844 */ /* 0x000fe40000000200 */
[----:B------:R-:W-:Y:S06]  /*2ae60*/  BAR.SYNC.DEFER_BLOCKING 0x0 ;  /* 0x0000000000007b1d */ /* 0x000fec0000010000 */
[----:B------:R-:W1:Y:S02]  /*2ae70*/  LDS.128 R52, [R4] ;  /* 0x0000000004347984 */ /* 0x000e640000000c00 */
[----:B------:R-:W-:Y:S06]  /*2ae80*/  BAR.SYNC.DEFER_BLOCKING 0x0 ;  /* 0x0000000000007b1d */ /* 0x000fec0000010000 */
[----:B------:R3:W-:Y:S02]  /*2ae90*/  STSM.16.M88.4 [R2], R148 ;  /* 0x0000009402007844 */ /* 0x0007e40000000200 */
[----:B------:R-:W-:Y:S01]  /*2aea0*/  BAR.SYNC.DEFER_BLOCKING 0x0 ;  /* 0x0000000000007b1d */ /* 0x000fe20000010000 */
[----:B---3--:R-:W-:-:S05]  /*2aeb0*/  IADD3 R2, R0, 0x5, RZ ;  /* 0x0000000500027810 */ /* 0x008fca0007ffe0ff */
[----:B------:R3:W-:Y:S01]  /*2aec0*/  @P2 STG.E desc[UR8][R84.64], R8 ;  /* 0x0000000854002986 */ /* 0x0007e2000c101908 */
[----:B------:R-:W-:-:S03]  /*2aed0*/  ISETP.GE.AND P2, PT, R142, R189, PT ;  /* 0x000000bd8e00720c */ /* 0x000fc60003f46270 */
[----:B------:R4:W-:Y:S01]  /*2aee0*/  @P5 STG.E desc[UR8][R86.64], R12 ;  /* 0x0000000c56005986 */ /* 0x0009e2000c101908 */
[-C--:B------:R-:W-:Y:S02]  /*2aef0*/  ISETP.LT.AND P5, PT, R3, R188.reuse, !P1 ;  /* 0x000000bc0300720c */ /* 0x080fe40004fa1270 */
[-C--:B------:R-:W-:Y:S01]  /*2af00*/  ISETP.LT.AND P1, PT, R5, R188.reuse, !P1 ;  /* 0x000000bc0500720c */ /* 0x080fe20004f21270 */
[----:B------:R2:W-:Y:S01]  /*2af10*/  @P6 STG.E desc[UR8][R138.64], R24 ;  /* 0x000000188a006986 */ /* 0x0005e2000c101908 */
[-C--:B------:R-:W-:Y:S02]  /*2af20*/  ISETP.LT.AND P6, PT, R3, R188.reuse, !P4 ;  /* 0x000000bc0300720c */ /* 0x080fe400067c1270 */
[----:B------:R-:W-:Y:S01]  /*2af30*/  ISETP.LT.AND P4, PT, R5, R188, !P4 ;  /* 0x000000bc0500720c */ /* 0x000fe20006781270 */
[----:B---3--:R-:W-:Y:S01]  /*2af40*/  IMAD.WIDE R84, R143, 0x4, R6 ;  /* 0x000000048f547825 */ /* 0x008fe200078e0206 */
[----:B------:R3:W-:Y:S01]  /*2af50*/  @P3 STG.E desc[UR8][R140.64], R20 ;  /* 0x000000148c003986 */ /* 0x0007e2000c101908 */
[----:B------:R-:W-:-:S02]  /*2af60*/  ISETP.GE.AND P3, PT, R2, R189, PT ;  /* 0x000000bd0200720c */ /* 0x000fc40003f66270 */
[----:B----4-:R-:W-:Y:S02]  /*2af70*/  IMAD.WIDE R86, R143, 0x4, R136 ;  /* 0x000000048f567825 */ /* 0x010fe400078e0288 */
[----:B------:R4:W-:Y:S01]  /*2af80*/  @P5 STG.E desc[UR8][R84.64], R9 ;  /* 0x0000000954005986 */ /* 0x0009e2000c101908 */
[-C--:B------:R-:W-:Y:S01]  /*2af90*/  ISETP.LT.AND P5, PT, R3, R188.reuse, !P2 ;  /* 0x000000bc0300720c */ /* 0x080fe200057a1270 */
[----:B------:R-:W-:Y:S01]  /*2afa0*/  VIADD R143, R143, UR4 ;  /* 0x000000048f8f7c36 */ /* 0x000fe20008000000 */
[----:B------:R-:W-:Y:S01]  /*2afb0*/  ISETP.LT.AND P2, PT, R5, R188, !P2 ;  /* 0x000000bc0500720c */ /* 0x000fe20005741270 */
[----:B------:R1:W-:Y:S01]  /*2afc0*/  @P1 STG.E desc[UR8][R86.64], R13 ;  /* 0x0000000d56001986 */ /* 0x0003e2000c101908 */
[----:B------:R-:W-:Y:S02]  /*2afd0*/  VIADD R2, R0, 0x6 ;  /* 0x0000000600027836 */ /* 0x000fe40000000000 */
[----:B--2---:R-:W-:-:S03]  /*2afe0*/  IMAD.WIDE R138, R143, 0x4, R6 ;  /* 0x000000048f8a7825 */ /* 0x004fc600078e0206 */
[-C--:B------:R-:W-:Y:S01]  /*2aff0*/  ISETP.GE.AND P1, PT, R2, R189.reuse, PT ;  /* 0x000000bd0200720c */ /* 0x080fe20003f26270 */
[----:B---3--:R-:W-:Y:S01]  /*2b000*/  IMAD.WIDE R140, R143, 0x4, R136 ;  /* 0x000000048f8c7825 */ /* 0x008fe200078e0288 */
[----:B------:R-:W-:Y:S01]  /*2b010*/  @P6 STG.E desc[UR8][R138.64], R25 ;  /* 0x000000198a006986 */ /* 0x000fe2000c101908 */
[-C--:B------:R-:W-:Y:S02]  /*2b020*/  ISETP.LT.AND P6, PT, R3, R188.reuse, !P3 ;  /* 0x000000bc0300720c */ /* 0x080fe40005fc1270 */
[----:B------:R-:W-:Y:S01]  /*2b030*/  VIADD R143, R143, UR4 ;  /* 0x000000048f8f7c36 */ /* 0x000fe20008000000 */
[----:B------:R-:W-:Y:S01]  /*2b040*/  IADD3 R2, R0, 0x7, RZ ;  /* 0x0000000700027810 */ /* 0x000fe20007ffe0ff */
[----:B------:R2:W-:Y:S01]  /*2b050*/  @P4 STG.E desc[UR8][R140.64], R21 ;  /* 0x000000158c004986 */ /* 0x0005e2000c101908 */
[----:B------:R-:W-:Y:S01]  /*2b060*/  ISETP.LT.AND P3, PT, R5, R188, !P3 ;  /* 0x000000bc0500720c */ /* 0x000fe20005f61270 */
[----:B----4-:R-:W-:Y:S01]  /*2b070*/  IMAD.WIDE R8, R143, 0x4, R6 ;  /* 0x000000048f087825 */ /* 0x010fe200078e0206 */
[----:B------:R-:W-:-:S03]  /*2b080*/  ISETP.GE.AND P4, PT, R2, R189, PT ;  /* 0x000000bd0200720c */ /* 0x000fc60003f86270 */
[----:B-1----:R-:W-:Y:S01]  /*2b090*/  IMAD.WIDE R12, R143, 0x4, R136 ;  /* 0x000000048f0c7825 */ /* 0x002fe200078e0288 */
[----:B------:R1:W-:Y:S01]  /*2b0a0*/  @P5 STG.E desc[UR8][R8.64], R10 ;  /* 0x0000000a08005986 */ /* 0x0003e2000c101908 */
[-C--:B------:R-:W-:Y:S02]  /*2b0b0*/  ISETP.LT.AND P5, PT, R3, R188.reuse, !P1 ;  /* 0x000000bc0300720c */ /* 0x080fe40004fa1270 */
[----:B------:R-:W-:Y:S01]  /*2b0c0*/  VIADD R143, R143, UR4 ;  /* 0x000000048f8f7c36 */ /* 0x000fe20008000000 */
[----:B------:R3:W-:Y:S01]  /*2b0d0*/  @P2 STG.E desc[UR8][R12.64], R14 ;  /* 0x0000000e0c002986 */ /* 0x0007e2000c101908 */
[----:B------:R-:W-:Y:S01]  /*2b0e0*/  ISETP.LT.AND P1, PT, R5, R188, !P1 ;  /* 0x000000bc0500720c */ /* 0x000fe20004f21270 */
[----:B------:R-:W-:Y:S02]  /*2b0f0*/  VIADD R2, R0, 0x8 ;  /* 0x0000000800027836 */ /* 0x000fe40000000000 */
[----:B--2---:R-:W-:-:S03]  /*2b100*/  IMAD.WIDE R20, R143, 0x4, R6 ;  /* 0x000000048f147825 */ /* 0x004fc600078e0206 */
[-C--:B------:R-:W-:Y:S01]  /*2b110*/  ISETP.GE.AND P2, PT, R2, R189.reuse, PT ;  /* 0x000000bd0200720c */ /* 0x080fe20003f46270 */
[----:B------:R-:W-:Y:S01]  /*2b120*/  IMAD.WIDE R24, R143, 0x4, R136 ;  /* 0x000000048f187825 */ /* 0x000fe200078e0288 */
[----:B------:R2:W-:Y:S01]  /*2b130*/  @P6 STG.E desc[UR8][R20.64], R26 ;  /* 0x0000001a14006986 */ /* 0x0005e2000c101908 */
[-C--:B------:R-:W-:Y:S02]  /*2b140*/  ISETP.LT.AND P6, PT, R3, R188.reuse, !P4 ;  /* 0x000000bc0300720c */ /* 0x080fe400067c1270 */
[----:B------:R-:W-:Y:S01]  /*2b150*/  VIADD R143, R143, UR4 ;  /* 0x000000048f8f7c36 */ /* 0x000fe20008000000 */
[----:B------:R-:W-:Y:S01]  /*2b160*/  IADD3 R2, R0, 0x9, RZ ;  /* 0x0000000900027810 */ /* 0x000fe20007ffe0ff */
[----:B------:R4:W-:Y:S01]  /*2b170*/  @P3 STG.E desc[UR8][R24.64], R22 ;  /* 0x0000001618003986 */ /* 0x0009e2000c101908 */
[----:B------:R-:W-:Y:S01]  /*2b180*/  ISETP.LT.AND P4, PT, R5, R188, !P4 ;  /* 0x000000bc0500720c */ /* 0x000fe20006781270 */
[----:B-1----:R-:W-:Y:S01]  /*2b190*/  IMAD.WIDE R8, R143, 0x4, R6 ;  /* 0x000000048f087825 */ /* 0x002fe200078e0206 */
[----:B------:R-:W-:-:S03]  /*2b1a0*/  ISETP.GE.AND P3, PT, R2, R189, PT ;  /* 0x000000bd0200720c */ /* 0x000fc60003f66270 */
[----:B---3--:R-:W-:Y:S01]  /*2b1b0*/  IMAD.WIDE R12, R143, 0x4, R136 ;  /* 0x000000048f0c7825 */ /* 0x008fe200078e0288 */
        /* <DEDUP_REMOVED lines=8> */
[----:B----4-:R-:W-:Y:S01]  /*2b240*/  IMAD.WIDE R24, R143, 0x4, R136 ;  /* 0x000000048f187825 */ /* 0x010fe200078e0288 */
[----:B------:R-:W-:Y:S01]  /*2b250*/  @P6 STG.E desc[UR8][R20.64], R27 ;  /* 0x0000001b14006986 */ /* 0x000fe2000c101908 */
[-C--:B------:R-:W-:Y:S02]  /*2b260*/  ISETP.LT.AND P6, PT, R3, R188.reuse, !P3 ;  /* 0x000000bc0300720c */ /* 0x080fe40005fc1270 */
[----:B------:R-:W-:Y:S01]  /*2b270*/  VIADD R143, R143, UR4 ;  /* 0x000000048f8f7c36 */ /* 0x000fe20008000000 */
[----:B------:R-:W-:Y:S01]  /*2b280*/  IADD3 R2, R0, 0xb, RZ ;  /* 0x0000000b00027810 */ /* 0x000fe20007ffe0ff */
[----:B------:R-:W-:Y:S01]  /*2b290*/  @P4 STG.E desc[UR8][R24.64], R23 ;  /* 0x0000001718004986 */ /* 0x000fe2000c101908 */
[----:B------:R-:W-:Y:S01]  /*2b2a0*/  ISETP.LT.AND P3, PT, R5, R188, !P3 ;  /* 0x000000bc0500720c */ /* 0x000fe20005f61270 */
[C---:B-1----:R-:W-:Y:S01]  /*2b2b0*/  IMAD.WIDE R8, R143.reuse, 0x4, R6 ;  /* 0x000000048f087825 */ /* 0x042fe200078e0206 */
[----:B------:R-:W-:Y:S01]  /*2b2c0*/  ISETP.GE.AND P4, PT, R2, R189, PT ;  /* 0x000000bd0200720c */ /* 0x000fe20003f86270 */
[----:B------:R-:W1:Y:S02]  /*2b2d0*/  LDS.128 R24, [R4] ;  /* 0x0000000004187984 */ /* 0x000e640000000c00 */
[----:B------:R-:W-:-:S02]  /*2b2e0*/  IMAD.WIDE R10, R143, 0x4, R136 ;  /* 0x000000048f0a7825 */ /* 0x000fc400078e0288 */
[----:B------:R2:W-:Y:S01]  /*2b2f0*/  @P5 STG.E desc[UR8][R8.64], R16 ;  /* 0x0000001008005986 */ /* 0x0005e2000c101908 */
[-C--:B------:R-:W-:Y:S01]  /*2b300*/  ISETP.LT.AND P5, PT, R3, R188.reuse, !P1 ;  /* 0x000000bc0300720c */ /* 0x080fe20004fa1270 */
[----:B------:R-:W-:Y:S01]  /*2b310*/  VIADD R143, R143, UR4 ;  /* 0x000000048f8f7c36 */ /* 0x000fe20008000000 */
[----:B------:R-:W-:Y:S01]  /*2b320*/  ISETP.LT.AND P1, PT, R5, R188, !P1 ;  /* 0x000000bc0500720c */ /* 0x000fe20004f21270 */
[----:B------:R4:W-:Y:S01]  /*2b330*/  @P2 STG.E desc[UR8][R10.64], R88 ;  /* 0x000000580a002986 */ /* 0x0009e2000c101908 */
[----:B------:R-:W-:Y:S02]  /*2b340*/  VIADD R2, R0, 0xc ;  /* 0x0000000c00027836 */ /* 0x000fe40000000000 */
[----:B---3--:R-:W-:-:S03]  /*2b350*/  IMAD.WIDE R12, R143, 0x4, R6 ;  /* 0x000000048f0c7825 */ /* 0x008fc600078e0206 */
        /* <DEDUP_REMOVED lines=8> */
[----:B--2---:R-:W-:Y:S01]  /*2b3e0*/  IMAD.WIDE R8, R143, 0x4, R6 ;  /* 0x000000048f087825 */ /* 0x004fe200078e0206 */
[----:B------:R-:W-:-:S03]  /*2b3f0*/  ISETP.GE.AND P3, PT, R2, R189, PT ;  /* 0x000000bd0200720c */ /* 0x000fc60003f66270 */
[----:B----4-:R-:W-:Y:S01]  /*2b400*/  IMAD.WIDE R10, R143, 0x4, R136 ;  /* 0x000000048f0a7825 */ /* 0x010fe200078e0288 */
[----:B------:R2:W-:Y:S01]  /*2b410*/  @P5 STG.E desc[UR8][R8.64], R17 ;  /* 0x0000001108005986 */ /* 0x0005e2000c101908 */
[-C--:B------:R-:W-:Y:S02]  /*2b420*/  ISETP.LT.AND P5, PT, R3, R188.reuse, !P2 ;  /* 0x000000bc0300720c */ /* 0x080fe400057a1270 */
[----:B------:R-:W-:Y:S01]  /*2b430*/  VIADD R143, R143, UR4 ;  /* 0x000000048f8f7c36 */ /* 0x000fe20008000000 */
[----:B------:R4:W-:Y:S01]  /*2b440*/  @P1 STG.E desc[UR8][R10.64], R89 ;  /* 0x000000590a001986 */ /* 0x0009e2000c101908 */
[----:B------:R-:W-:Y:S01]  /*2b450*/  ISETP.LT.AND P2, PT, R5, R188, !P2 ;  /* 0x000000bc0500720c */ /* 0x000fe20005741270 */
        /* <DEDUP_REMOVED lines=21> */
[----:B-1----:R-:W-:Y:S01]  /*2b5b0*/  IMAD.WIDE R14, R143, 0x4, R136 ;  /* 0x000000048f0e7825 */ /* 0x002fe200078e0288 */
        /* <DEDUP_REMOVED lines=15> */
[----:B-1----:R-:W-:-:S03]  /*2b6b0*/  IMAD.WIDE R12, R143, 0x4, R6 ;  /* 0x000000048f0c7825 */ /* 0x002fc600078e0206 */
[-C--:B------:R-:W-:Y:S01]  /*2b6c0*/  ISETP.GE.AND P1, PT, R2, R189.reuse, PT ;  /* 0x000000bd0200720c */ /* 0x080fe20003f26270 */
[----:B---3--:R-:W-:Y:S01]  /*2b6d0*/  IMAD.WIDE R14, R143, 0x4, R136 ;  /* 0x000000048f0e7825 */ /* 0x008fe200078e0288 */
        /* <DEDUP_REMOVED lines=124> */
[----:B------:R-:W-:Y:S01]  /*2bea0*/  ISETP.GE.AND P2, PT, R2, R189, PT ;  /* 0x000000bd0200720c */ /* 0x000fe20003f46270 */
[----:B---3--:R-:W-:Y:S01]  /*2beb0*/  IMAD.WIDE R14, R143, 0x4, R136 ;  /* 0x000000048f0e7825 */ /* 0x008fe200078e0288 */
[----:B------:R1:W-:Y:S01]  /*2bec0*/  @P6 STG.E desc[UR8][R12.64], R102 ;  /* 0x000000660c006986 */ /* 0x0003e2000c101908 */
[-C--:B------:R-:W-:Y:S02]  /*2bed0*/  ISETP.LT.AND P6, PT, R3, R188.reuse, !P4 ;  /* 0x000000bc0300720c */ /* 0x080fe400067c1270 */
[----:B------:R-:W-:Y:S01]  /*2bee0*/  VIADD R143, R143, UR4 ;  /* 0x000000048f8f7c36 */ /* 0x000fe20008000000 */
[----:B------:R-:W-:Y:S01]  /*2bef0*/  ISETP.LT.AND P4, PT, R5, R188, !P4 ;  /* 0x000000bc0500720c */ /* 0x000fe20006781270 */
[----:B------:R3:W-:Y:S01]  /*2bf00*/  @P3 STG.E desc[UR8][R14.64], R70 ;  /* 0x000000460e003986 */ /* 0x0007e2000c101908 */
[----:B------:R-:W-:Y:S01]  /*2bf10*/  IADD3 R2, R0, 0x21, RZ ;  /* 0x0000002100027810 */ /* 0x000fe20007ffe0ff */
[----:B--2---:R-:W-:-:S03]  /*2bf20*/  IMAD.WIDE R8, R143, 0x4, R6 ;  /* 0x000000048f087825 */ /* 0x004fc600078e0206 */
[----:B------:R-:W-:Y:S01]  /*2bf30*/  ISETP.GE.AND P3, PT, R2, R189, PT ;  /* 0x000000bd0200720c */ /* 0x000fe20003f66270 */
[----:B----4-:R-:W-:Y:S01]  /*2bf40*/  IMAD.WIDE R10, R143, 0x4, R136 ;  /* 0x000000048f0a7825 */ /* 0x010fe200078e0288 */
[----:B------:R2:W-:Y:S01]  /*2bf50*/  @P5 STG.E desc[UR8][R8.64], R35 ;  /* 0x0000002308005986 */ /* 0x0005e2000c101908 */
[-C--:B------:R-:W-:Y:S02]  /*2bf60*/  ISETP.LT.AND P5, PT, R3, R188.reuse, !P2 ;  /* 0x000000bc0300720c */ /* 0x080fe400057a1270 */
[----:B------:R-:W-:Y:S01]  /*2bf70*/  VIADD R143, R143, UR4 ;  /* 0x000000048f8f7c36 */ /* 0x000fe20008000000 */
[----:B------:R-:W-:Y:S01]  /*2bf80*/  ISETP.LT.AND P2, PT, R5, R188, !P2 ;  /* 0x000000bc0500720c */ /* 0x000fe20005741270 */
[----:B------:R4:W-:Y:S01]  /*2bf90*/  @P1 STG.E desc[UR8][R10.64], R123 ;  /* 0x0000007b0a001986 */ /* 0x0009e2000c101908 */
[----:B------:R-:W-:Y:S02]  /*2bfa0*/  VIADD R2, R0, 0x22 ;  /* 0x0000002200027836 */ /* 0x000fe40000000000 */
[----:B-1----:R-:W-:-:S03]  /*2bfb0*/  IMAD.WIDE R12, R143, 0x4, R6 ;  /* 0x000000048f0c7825 */ /* 0x002fc600078e0206 */
[----:B------:R-:W-:Y:S01]  /*2bfc0*/  ISETP.GE.AND P1, PT, R2, R189, PT ;  /* 0x000000bd0200720c */ /* 0x000fe20003f26270 */
[----:B---3--:R-:W-:Y:S01]  /*2bfd0*/  IMAD.WIDE R14, R143, 0x4, R136 ;  /* 0x000000048f0e7825 */ /* 0x008fe200078e0288 */
[----:B------:R1:W-:Y:S01]  /*2bfe0*/  @P6 STG.E desc[UR8][R12.64], R103 ;  /* 0x000000670c006986 */ /* 0x0003e2000c101908 */
[-C--:B------:R-:W-:Y:S02]  /*2bff0*/  ISETP.LT.AND P6, PT, R5, R188.reuse, !P3 ;  /* 0x000000bc0500720c */ /* 0x080fe40005fc1270 */
[----:B------:R-:W-:Y:S01]  /*2c000*/  VIADD R143, R143, UR4 ;  /* 0x000000048f8f7c36 */ /* 0x000fe20008000000 */
[----:B------:R3:W-:Y:S01]  /*2c010*/  @P4 STG.E desc[UR8][R14.64], R71 ;  /* 0x000000470e004986 */ /* 0x0007e2000c101908 */
[----:B------:R-:W-:Y:S02]  /*2c020*/  ISETP.LT.AND P4, PT, R3, R188, !P3 ;  /* 0x000000bc0300720c */ /* 0x000fe40005f81270 */
[----:B--2---:R-:W-:Y:S01]  /*2c030*/  IMAD.WIDE R8, R143, 0x4, R6 ;  /* 0x000000048f087825 */ /* 0x004fe200078e0206 */
[----:B------:R-:W-:-:S03]  /*2c040*/  IADD3 R2, R0, 0x23, RZ ;  /* 0x0000002300027810 */ /* 0x000fc60007ffe0ff */
[C---:B----4-:R-:W-:Y:S01]  /*2c050*/  IMAD.WIDE R10, R143.reuse, 0x4, R136 ;  /* 0x000000048f0a7825 */ /* 0x050fe200078e0288 */
[----:B------:R2:W-:Y:S01]  /*2c060*/  @P5 STG.E desc[UR8][R8.64], R36 ;  /* 0x0000002408005986 */ /* 0x0005e2000c101908 */
[----:B------:R-:W-:Y:S02]  /*2c070*/  ISETP.GE.AND P3, PT, R2, R189, PT ;  /* 0x000000bd0200720c */ /* 0x000fe40003f66270 */
[----:B------:R-:W-:Y:S01]  /*2c080*/  VIADD R143, R143, UR4 ;  /* 0x000000048f8f7c36 */ /* 0x000fe20008000000 */
[----:B------:R4:W-:Y:S01]  /*2c090*/  @P2 STG.E desc[UR8][R10.64], R124 ;  /* 0x0000007c0a002986 */ /* 0x0009e2000c101908 */
[-C--:B------:R-:W-:Y:S01]  /*2c0a0*/  ISETP.LT.AND P2, PT, R3, R188.reuse, !P1 ;  /* 0x000000bc0300720c */ /* 0x080fe20004f41270 */
[----:B------:R-:W-:Y:S01]  /*2c0b0*/  VIADD R2, R0, 0x24 ;  /* 0x0000002400027836 */ /* 0x000fe20000000000 */
[----:B------:R-:W-:Y:S01]  /*2c0c0*/  ISETP.LT.AND P5, PT, R5, R188, !P1 ;  /* 0x000000bc0500720c */ /* 0x000fe20004fa1270 */
        /* <DEDUP_REMOVED lines=188> */
[C---:B------:R-:W-:Y:S01]  /*2cc90*/  VIADD R17, R143.reuse, UR4 ;  /* 0x000000048f117c36 */ /* 0x040fe20008000000 */
[----:B------:R-:W-:Y:S01]  /*2cca0*/  IADD3 R2, R0, 0x39, RZ ;  /* 0x0000003900027810 */ /* 0x000fe20007ffe0ff */
[----:B--2---:R-:W-:-:S03]  /*2ccb0*/  IMAD.WIDE R8, R143, 0x4, R6 ;  /* 0x000000048f087825 */ /* 0x004fc600078e0206 */
[----:B------:R-:W-:Y:S01]  /*2ccc0*/  ISETP.GE.AND P3, PT, R2, R189, PT ;  /* 0x000000bd0200720c */ /* 0x000fe20003f66270 */
[----:B----4-:R-:W-:Y:S01]  /*2ccd0*/  IMAD.WIDE R10, R143, 0x4, R136 ;  /* 0x000000048f0a7825 */ /* 0x010fe200078e0288 */
[----:B------:R2:W-:Y:S01]  /*2cce0*/  @P5 STG.E desc[UR8][R8.64], R47 ;  /* 0x0000002f08005986 */ /* 0x0005e2000c101908 */
[-C--:B------:R-:W-:Y:S02]  /*2ccf0*/  ISETP.LT.AND P5, PT, R3, R188.reuse, !P2 ;  /* 0x000000bc0300720c */ /* 0x080fe400057a1270 */
[----:B-1----:R-:W-:Y:S01]  /*2cd00*/  IMAD.WIDE R12, R17, 0x4, R6 ;  /* 0x00000004110c7825 */ /* 0x002fe200078e0206 */
[----:B------:R1:W-:Y:S01]  /*2cd10*/  @P1 STG.E desc[UR8][R10.64], R115 ;  /* 0x000000730a001986 */ /* 0x0003e2000c101908 */
[-C--:B------:R-:W-:Y:S02]  /*2cd20*/  ISETP.LT.AND P2, PT, R5, R188.reuse, !P2 ;  /* 0x000000bc0500720c */ /* 0x080fe40005741270 */
[----:B------:R-:W-:Y:S01]  /*2cd30*/  VIADD R2, R0, 0x3a ;  /* 0x0000003a00027836 */ /* 0x000fe20000000000 */
[----:B------:R4:W-:Y:S01]  /*2cd40*/  @P4 STG.E desc[UR8][R12.64], R135 ;  /* 0x000000870c004986 */ /* 0x0009e2000c101908 */
[----:B---3--:R-:W-:Y:S01]  /*2cd50*/  IMAD.WIDE R14, R17, 0x4, R136 ;  /* 0x00000004110e7825 */ /* 0x008fe200078e0288 */
[----:B------:R-:W-:-:S02]  /*2cd60*/  ISETP.LT.AND P4, PT, R3, R188, !P3 ;  /* 0x000000bc0300720c */ /* 0x000fc40005f81270 */
[-C--:B------:R-:W-:Y:S01]  /*2cd70*/  ISETP.GE.AND P1, PT, R2, R189.reuse, PT ;  /* 0x000000bd0200720c */ /* 0x080fe20003f26270 */
[----:B------:R-:W-:Y:S01]  /*2cd80*/  VIADD R17, R17, UR4 ;  /* 0x0000000411117c36 */ /* 0x000fe20008000000 */
[----:B------:R3:W-:Y:S01]  /*2cd90*/  @P6 STG.E desc[UR8][R14.64], R83 ;  /* 0x000000530e006986 */ /* 0x0007e2000c101908 */
[----:B------:R-:W-:Y:S02]  /*2cda0*/  IADD3 R2, R0, 0x3b, RZ ;  /* 0x0000003b00027810 */ /* 0x000fe40007ffe0ff */
[----:B------:R-:W-:Y:S01]  /*2cdb0*/  ISETP.LT.AND P6, PT, R5, R188, !P3 ;  /* 0x000000bc0500720c */ /* 0x000fe20005fc1270 */
[C---:B------:R-:W-:Y:S01]  /*2cdc0*/  VIADD R19, R17.reuse, UR4 ;  /* 0x0000000411137c36 */ /* 0x040fe20008000000 */
[----:B------:R-:W-:Y:S01]  /*2cdd0*/  ISETP.GE.AND P3, PT, R2, R189, PT ;  /* 0x000000bd0200720c */ /* 0x000fe20003f66270 */
[----:B--2---:R-:W-:-:S04]  /*2cde0*/  IMAD.WIDE R8, R17, 0x4, R6 ;  /* 0x0000000411087825 */ /* 0x004fc800078e0206 */
[----:B-1----:R-:W-:Y:S01]  /*2cdf0*/  IMAD.WIDE R10, R17, 0x4, R136 ;  /* 0x00000004110a7825 */ /* 0x002fe200078e0288 */
[----:B------:R1:W-:Y:S01]  /*2ce00*/  @P5 STG.E desc[UR8][R8.64], R48 ;  /* 0x0000003008005986 */ /* 0x0003e2000c101908 */
[-C--:B------:R-:W-:Y:S02]  /*2ce10*/  ISETP.LT.AND P5, PT, R3, R188.reuse, !P1 ;  /* 0x000000bc0300720c */ /* 0x080fe40004fa1270 */
[----:B------:R-:W-:Y:S01]  /*2ce20*/  VIADD R2, R0, 0x3c ;  /* 0x0000003c00027836 */ /* 0x000fe20000000000 */
[----:B------:R2:W-:Y:S01]  /*2ce30*/  @P2 STG.E desc[UR8][R10.64], R116 ;  /* 0x000000740a002986 */ /* 0x0005e2000c101908 */
[----:B----4-:R-:W-:Y:S01]  /*2ce40*/  IMAD.WIDE R12, R19, 0x4, R6 ;  /* 0x00000004130c7825 */ /* 0x010fe200078e0206 */
[-C--:B------:R-:W-:Y:S02]  /*2ce50*/  ISETP.LT.AND P1, PT, R5, R188.reuse, !P1 ;  /* 0x000000bc0500720c */ /* 0x080fe40004f21270 */
[----:B------:R-:W-:Y:S01]  /*2ce60*/  ISETP.GE.AND P2, PT, R2, R189, PT ;  /* 0x000000bd0200720c */ /* 0x000fe20003f46270 */
[----:B---3--:R-:W-:Y:S01]  /*2ce70*/  IMAD.WIDE R14, R19, 0x4, R136 ;  /* 0x00000004130e7825 */ /* 0x008fe200078e0288 */
[----:B------:R3:W-:Y:S01]  /*2ce80*/  @P4 STG.E desc[UR8][R12.64], R52 ;  /* 0x000000340c004986 */ /* 0x0007e2000c101908 */
[----:B------:R-:W-:-:S02]  /*2ce90*/  ISETP.LT.AND P4, PT, R3, R188, !P3 ;  /* 0x000000bc0300720c */ /* 0x000fc40005f81270 */
[----:B------:R-:W-:Y:S01]  /*2cea0*/  VIADD R19, R19, UR4 ;  /* 0x0000000413137c36 */ /* 0x000fe20008000000 */
[----:B------:R4:W-:Y:S01]  /*2ceb0*/  @P6 STG.E desc[UR8][R14.64], R24 ;  /* 0x000000180e006986 */ /* 0x0009e2000c101908 */
[-C--:B------:R-:W-:Y:S02]  /*2cec0*/  ISETP.LT.AND P3, PT, R5, R188.reuse, !P3 ;  /* 0x000000bc0500720c */ /* 0x080fe40005f61270 */
[----:B------:R-:W-:Y:S01]  /*2ced0*/  VIADD R17, R19, UR4 ;  /* 0x0000000413117c36 */ /* 0x000fe20008000000 */
[-C--:B------:R-:W-:Y:S01]  /*2cee0*/  ISETP.LT.AND P6, PT, R3, R188.reuse, !P2 ;  /* 0x000000bc0300720c */ /* 0x080fe200057c1270 */
[----:B-1----:R-:W-:Y:S01]  /*2cef0*/  IMAD.WIDE R8, R19, 0x4, R6 ;  /* 0x0000000413087825 */ /* 0x002fe200078e0206 */
[----:B------:R-:W-:Y:S02]  /*2cf00*/  IADD3 R2, R0, 0x3d, RZ ;  /* 0x0000003d00027810 */ /* 0x000fe40007ffe0ff */
[----:B------:R-:W-:Y:S01]  /*2cf10*/  ISETP.LT.AND P2, PT, R5, R188, !P2 ;  /* 0x000000bc0500720c */ /* 0x000fe20005741270 */
[----:B------:R-:W-:Y:S01]  /*2cf20*/  VIADD R21, R17, UR4 ;  /* 0x0000000411157c36 */ /* 0x000fe20008000000 */
[----:B------:R1:W-:Y:S01]  /*2cf30*/  @P5 STG.E desc[UR8][R8.64], R49 ;  /* 0x0000003108005986 */ /* 0x0003e2000c101908 */
[----:B--2---:R-:W-:Y:S01]  /*2cf40*/  IMAD.WIDE R10, R19, 0x4, R136 ;  /* 0x00000004130a7825 */ /* 0x004fe200078e0288 */
[----:B------:R-:W-:-:S03]  /*2cf50*/  ISETP.GE.AND P5, PT, R2, R189, PT ;  /* 0x000000bd0200720c */ /* 0x000fc60003fa6270 */
[C---:B---3--:R-:W-:Y:S01]  /*2cf60*/  IMAD.WIDE R12, R17.reuse, 0x4, R6 ;  /* 0x00000004110c7825 */ /* 0x048fe200078e0206 */
[----:B------:R-:W-:Y:S03]  /*2cf70*/  @P1 STG.E desc[UR8][R10.64], R117 ;  /* 0x000000750a001986 */ /* 0x000fe6000c101908 */
[----:B------:R-:W-:Y:S01]  /*2cf80*/  VIADD R0, R0, 0x3e ;  /* 0x0000003e00007836 */ /* 0x000fe20000000000 */
[----:B------:R-:W-:Y:S01]  /*2cf90*/  @P4 STG.E desc[UR8][R12.64], R53 ;  /* 0x000000350c004986 */ /* 0x000fe2000c101908 */
[----:B----4-:R-:W-:Y:S01]  /*2cfa0*/  IMAD.WIDE R14, R17, 0x4, R136 ;  /* 0x00000004110e7825 */ /* 0x010fe200078e0288 */
[C---:B-1----:R-:W-:Y:S02]  /*2cfb0*/  IADD3 R9, R21.reuse, UR4, RZ ;  /* 0x0000000415097c10 */ /* 0x042fe4000fffe0ff */
[----:B------:R-:W-:Y:S01]  /*2cfc0*/  ISETP.GE.AND P1, PT, R0, R189, PT ;  /* 0x000000bd0000720c */ /* 0x000fe20003f26270 */
[----:B------:R-:W-:Y:S01]  /*2cfd0*/  IMAD.WIDE R16, R21, 0x4, R6 ;  /* 0x0000000415107825 */ /* 0x000fe200078e0206 */
[----:B------:R1:W-:Y:S01]  /*2cfe0*/  @P3 STG.E desc[UR8][R14.64], R25 ;  /* 0x000000190e003986 */ /* 0x0003e2000c101908 */
[----:B------:R-:W-:-:S02]  /*2cff0*/  ISETP.LT.AND P3, PT, R3, R188, !P0 ;  /* 0x000000bc0300720c */ /* 0x000fc40004761270 */
[CC--:B------:R-:W-:Y:S01]  /*2d000*/  ISETP.LT.AND P4, PT, R3.reuse, R188.reuse, !P1 ;  /* 0x000000bc0300720c */ /* 0x0c0fe20004f81270 */
[----:B------:R2:W-:Y:S01]  /*2d010*/  @P6 STG.E desc[UR8][R16.64], R50 ;  /* 0x0000003210006986 */ /* 0x0005e2000c101908 */
[-C--:B------:R-:W-:Y:S01]  /*2d020*/  ISETP.LT.AND P6, PT, R3, R188.reuse, !P5 ;  /* 0x000000bc0300720c */ /* 0x080fe20006fc1270 */
[----:B------:R-:W-:Y:S01]  /*2d030*/  VIADD R19, R9, UR4 ;  /* 0x0000000409137c36 */ /* 0x000fe20008000000 */
[-C--:B------:R-:W-:Y:S01]  /*2d040*/  ISETP.LT.AND P5, PT, R5, R188.reuse, !P5 ;  /* 0x000000bc0500720c */ /* 0x080fe20006fa1270 */
[----:B------:R-:W-:Y:S01]  /*2d050*/  IMAD.WIDE R2, R21, 0x4, R136 ;  /* 0x0000000415027825 */ /* 0x000fe200078e0288 */
[CC--:B------:R-:W-:Y:S02]  /*2d060*/  ISETP.LT.AND P1, PT, R5.reuse, R188.reuse, !P1 ;  /* 0x000000bc0500720c */ /* 0x0c0fe40004f21270 */
[----:B------:R-:W-:Y:S01]  /*2d070*/  ISETP.LT.AND P0, PT, R5, R188, !P0 ;  /* 0x000000bc0500720c */ /* 0x000fe20004701270 */
[----:B-1----:R-:W-:Y:S01]  /*2d080*/  VIADD R15, R19, UR4 ;  /* 0x00000004130f7c36 */ /* 0x002fe20008000000 */
[----:B------:R2:W-:Y:S01]  /*2d090*/  @P2 STG.E desc[UR8][R2.64], R118 ;  /* 0x0000007602002986 */ /* 0x0005e2000c101908 */
[----:B------:R-:W-:-:S04]  /*2d0a0*/  IMAD.WIDE R4, R9, 0x4, R6 ;  /* 0x0000000409047825 */ /* 0x000fc800078e0206 */
[----:B------:R-:W-:Y:S01]  /*2d0b0*/  IMAD.WIDE R8, R9, 0x4, R136 ;  /* 0x0000000409087825 */ /* 0x000fe200078e0288 */
[----:B------:R2:W-:Y:S03]  /*2d0c0*/  @P6 STG.E desc[UR8][R4.64], R54 ;  /* 0x0000003604006986 */ /* 0x0005e6000c101908 */
[C---:B------:R-:W-:Y:S01]  /*2d0d0*/  IMAD.WIDE R10, R19.reuse, 0x4, R6 ;  /* 0x00000004130a7825 */ /* 0x040fe200078e0206 */
[----:B------:R2:W-:Y:S03]  /*2d0e0*/  @P5 STG.E desc[UR8][R8.64], R26 ;  /* 0x0000001a08005986 */ /* 0x0005e6000c101908 */
[----:B------:R-:W-:Y:S01]  /*2d0f0*/  IMAD.WIDE R12, R19, 0x4, R136 ;  /* 0x00000004130c7825 */ /* 0x000fe200078e0288 */
[----:B------:R2:W-:Y:S03]  /*2d100*/  @P4 STG.E desc[UR8][R10.64], R51 ;  /* 0x000000330a004986 */ /* 0x0005e6000c101908 */
[C---:B------:R-:W-:Y:S01]  /*2d110*/  IMAD.WIDE R6, R15.reuse, 0x4, R6 ;  /* 0x000000040f067825 */ /* 0x040fe200078e0206 */
[----:B------:R2:W-:Y:S03]  /*2d120*/  @P1 STG.E desc[UR8][R12.64], R119 ;  /* 0x000000770c001986 */ /* 0x0005e6000c101908 */
[----:B------:R-:W-:Y:S01]  /*2d130*/  IMAD.WIDE R136, R15, 0x4, R136 ;  /* 0x000000040f887825 */ /* 0x000fe200078e0288 */
[----:B------:R2:W-:Y:S01]  /*2d140*/  @P3 STG.E desc[UR8][R6.64], R55 ;  /* 0x0000003706003986 */ /* 0x0005e2000c101908 */
[----:B------:R-:W-:Y:S05]  /*2d150*/  @!P0 EXIT ;  /* 0x000000000000894d */ /* 0x000fea0003800000 */
[----:B------:R-:W-:Y:S01]  /*2d160*/  STG.E desc[UR8][R136.64], R27 ;  /* 0x0000001b88007986 */ /* 0x000fe2000c101908 */
[----:B------:R-:W-:Y:S05]  /*2d170*/  EXIT ;  /* 0x000000000000794d */ /* 0x000fea0003800000 */
.L_x_2:
[----:B------:R-:W-:-:S00]  /*2d180*/  BRA `(.L_x_2) ;  /* 0xfffffffc00fc7947 */ /* 0x000fc0000383ffff */
[----:B------:R-:W-:-:S00]  /*2d190*/  NOP ;  /* 0x0000000000007918 */ /* 0x000fc00000000000 */
        /* <DEDUP_REMOVED lines=14> */
.L_x_3:


//--------------------- .nv.shared.matmul_kernel  --------------------------
	.section	.nv.shared.matmul_kernel,"aw",@nobits
	.sectionflags	@""
	.align	16
	.zero		1024


//--------------------- .nv.shared.reserved.0     --------------------------
	.section	.nv.shared.reserved.0,"aw",@nobits
	.weak		__nv_reservedSMEM_offset_0_alias
	.size		__nv_reservedSMEM_offset_0_alias, 0, 0
	.other		__nv_reservedSMEM_offset_0_alias,@"STO_CUDA_RESERVED_SHARED STV_DEFAULT"
__nv_reservedSMEM_offset_0_alias:
	.zero		0


//--------------------- .nv.constant0.matmul_kernel --------------------------
	.section	.nv.constant0.matmul_kernel,"a",@progbits
	.sectionflags	@""
	.align	4
.nv.constant0.matmul_kernel:
	.zero		608


//--------------------- SYMBOLS --------------------------

	.type		.nv.reservedSmem.offset0,@object
	.size		.nv.reservedSmem.offset0,0x4
